//
// Generated by NVIDIA NVVM Compiler
//
// Compiler Build ID: CL-36424714
// Cuda compilation tools, release 13.0, V13.0.88
// Based on NVVM 20.0.0
//

.version 9.0
.target sm_100
.address_size 64

	// .globl	_Z21exclusive_scan_kernelPiS_i
// _ZZN3cub18CUB_300001_SM_10006detail4scan16DeviceScanKernelINS2_10policy_hubIiiijN4cuda3std3__44plusIvEEE10Policy1000EN6thrust24THRUST_300001_SM_1000_NS10device_ptrIiEESF_NS0_13ScanTileStateIiLb1EEES9_NS1_10InputValueIiPiEEjiLb0EiEEvT0_T1_T2_iT3_T4_T5_E12temp_storage has been demoted
// _ZZN3cub18CUB_300001_SM_10006detail4scan16DeviceScanKernelINS2_10policy_hubIiiimN4cuda3std3__44plusIvEEE10Policy1000EN6thrust24THRUST_300001_SM_1000_NS10device_ptrIiEESF_NS0_13ScanTileStateIiLb1EEES9_NS1_10InputValueIiPiEEmiLb0EiEEvT0_T1_T2_iT3_T4_T5_E12temp_storage has been demoted
// _ZZN3cub18CUB_300001_SM_10006detail4scan16DeviceScanKernelINS2_10policy_hubIiiijN4cuda3std3__44plusIvEEE10Policy1000EPiSC_NS0_13ScanTileStateIiLb1EEES9_NS1_10InputValueIiSC_EEjiLb0EiEEvT0_T1_T2_iT3_T4_T5_E12temp_storage has been demoted
.global .align 1 .b8 _ZN34_INTERNAL_a551b4bc_4_k_cu_bdeb19c64cuda3std3__45__cpo5beginE[1];
.global .align 1 .b8 _ZN34_INTERNAL_a551b4bc_4_k_cu_bdeb19c64cuda3std3__45__cpo3endE[1];
.global .align 1 .b8 _ZN34_INTERNAL_a551b4bc_4_k_cu_bdeb19c64cuda3std3__45__cpo6cbeginE[1];
.global .align 1 .b8 _ZN34_INTERNAL_a551b4bc_4_k_cu_bdeb19c64cuda3std3__45__cpo4cendE[1];
.global .align 1 .b8 _ZN34_INTERNAL_a551b4bc_4_k_cu_bdeb19c64cuda3std3__45__cpo6rbeginE[1];
.global .align 1 .b8 _ZN34_INTERNAL_a551b4bc_4_k_cu_bdeb19c64cuda3std3__45__cpo4rendE[1];
.global .align 1 .b8 _ZN34_INTERNAL_a551b4bc_4_k_cu_bdeb19c64cuda3std3__45__cpo7crbeginE[1];
.global .align 1 .b8 _ZN34_INTERNAL_a551b4bc_4_k_cu_bdeb19c64cuda3std3__45__cpo5crendE[1];
.global .align 1 .b8 _ZN34_INTERNAL_a551b4bc_4_k_cu_bdeb19c64cuda3std3__436_GLOBAL__N__a551b4bc_4_k_cu_bdeb19c66ignoreE[1];
.global .align 1 .b8 _ZN34_INTERNAL_a551b4bc_4_k_cu_bdeb19c64cuda3std3__419piecewise_constructE[1];
.global .align 1 .b8 _ZN34_INTERNAL_a551b4bc_4_k_cu_bdeb19c64cuda3std3__48in_placeE[1];
.global .align 1 .b8 _ZN34_INTERNAL_a551b4bc_4_k_cu_bdeb19c64cuda3std3__420unreachable_sentinelE[1];
.global .align 1 .b8 _ZN34_INTERNAL_a551b4bc_4_k_cu_bdeb19c64cuda3std3__47nulloptE[1];
.global .align 1 .b8 _ZN34_INTERNAL_a551b4bc_4_k_cu_bdeb19c64cuda3std3__48unexpectE[1];
.global .align 1 .b8 _ZN34_INTERNAL_a551b4bc_4_k_cu_bdeb19c64cuda3std6ranges3__45__cpo4swapE[1];
.global .align 1 .b8 _ZN34_INTERNAL_a551b4bc_4_k_cu_bdeb19c64cuda3std6ranges3__45__cpo9iter_moveE[1];
.global .align 1 .b8 _ZN34_INTERNAL_a551b4bc_4_k_cu_bdeb19c64cuda3std6ranges3__45__cpo5beginE[1];
.global .align 1 .b8 _ZN34_INTERNAL_a551b4bc_4_k_cu_bdeb19c64cuda3std6ranges3__45__cpo3endE[1];
.global .align 1 .b8 _ZN34_INTERNAL_a551b4bc_4_k_cu_bdeb19c64cuda3std6ranges3__45__cpo6cbeginE[1];
.global .align 1 .b8 _ZN34_INTERNAL_a551b4bc_4_k_cu_bdeb19c64cuda3std6ranges3__45__cpo4cendE[1];
.global .align 1 .b8 _ZN34_INTERNAL_a551b4bc_4_k_cu_bdeb19c64cuda3std6ranges3__45__cpo7advanceE[1];
.global .align 1 .b8 _ZN34_INTERNAL_a551b4bc_4_k_cu_bdeb19c64cuda3std6ranges3__45__cpo9iter_swapE[1];
.global .align 1 .b8 _ZN34_INTERNAL_a551b4bc_4_k_cu_bdeb19c64cuda3std6ranges3__45__cpo4nextE[1];
.global .align 1 .b8 _ZN34_INTERNAL_a551b4bc_4_k_cu_bdeb19c64cuda3std6ranges3__45__cpo4prevE[1];
.global .align 1 .b8 _ZN34_INTERNAL_a551b4bc_4_k_cu_bdeb19c64cuda3std6ranges3__45__cpo4dataE[1];
.global .align 1 .b8 _ZN34_INTERNAL_a551b4bc_4_k_cu_bdeb19c64cuda3std6ranges3__45__cpo5cdataE[1];
.global .align 1 .b8 _ZN34_INTERNAL_a551b4bc_4_k_cu_bdeb19c64cuda3std6ranges3__45__cpo4sizeE[1];
.global .align 1 .b8 _ZN34_INTERNAL_a551b4bc_4_k_cu_bdeb19c64cuda3std6ranges3__45__cpo5ssizeE[1];
.global .align 1 .b8 _ZN34_INTERNAL_a551b4bc_4_k_cu_bdeb19c64cuda3std6ranges3__45__cpo8distanceE[1];
.global .align 1 .b8 _ZN34_INTERNAL_a551b4bc_4_k_cu_bdeb19c66thrust24THRUST_300001_SM_1000_NS8cuda_cub3parE[1];
.global .align 1 .b8 _ZN34_INTERNAL_a551b4bc_4_k_cu_bdeb19c66thrust24THRUST_300001_SM_1000_NS8cuda_cub10par_nosyncE[1];
.global .align 1 .b8 _ZN34_INTERNAL_a551b4bc_4_k_cu_bdeb19c66thrust24THRUST_300001_SM_1000_NS6system6detail10sequential3seqE[1];
.global .align 1 .b8 _ZN34_INTERNAL_a551b4bc_4_k_cu_bdeb19c66thrust24THRUST_300001_SM_1000_NS12placeholders2_1E[1];
.global .align 1 .b8 _ZN34_INTERNAL_a551b4bc_4_k_cu_bdeb19c66thrust24THRUST_300001_SM_1000_NS12placeholders2_2E[1];
.global .align 1 .b8 _ZN34_INTERNAL_a551b4bc_4_k_cu_bdeb19c66thrust24THRUST_300001_SM_1000_NS12placeholders2_3E[1];
.global .align 1 .b8 _ZN34_INTERNAL_a551b4bc_4_k_cu_bdeb19c66thrust24THRUST_300001_SM_1000_NS12placeholders2_4E[1];
.global .align 1 .b8 _ZN34_INTERNAL_a551b4bc_4_k_cu_bdeb19c66thrust24THRUST_300001_SM_1000_NS12placeholders2_5E[1];
.global .align 1 .b8 _ZN34_INTERNAL_a551b4bc_4_k_cu_bdeb19c66thrust24THRUST_300001_SM_1000_NS12placeholders2_6E[1];
.global .align 1 .b8 _ZN34_INTERNAL_a551b4bc_4_k_cu_bdeb19c66thrust24THRUST_300001_SM_1000_NS12placeholders2_7E[1];
.global .align 1 .b8 _ZN34_INTERNAL_a551b4bc_4_k_cu_bdeb19c66thrust24THRUST_300001_SM_1000_NS12placeholders2_8E[1];
.global .align 1 .b8 _ZN34_INTERNAL_a551b4bc_4_k_cu_bdeb19c66thrust24THRUST_300001_SM_1000_NS12placeholders2_9E[1];
.global .align 1 .b8 _ZN34_INTERNAL_a551b4bc_4_k_cu_bdeb19c66thrust24THRUST_300001_SM_1000_NS12placeholders3_10E[1];
.global .align 1 .b8 _ZN34_INTERNAL_a551b4bc_4_k_cu_bdeb19c66thrust24THRUST_300001_SM_1000_NS3seqE[1];
.extern .shared .align 16 .b8 s_data[];

.visible .entry _Z21exclusive_scan_kernelPiS_i(
	.param .u64 .ptr .align 1 _Z21exclusive_scan_kernelPiS_i_param_0,
	.param .u64 .ptr .align 1 _Z21exclusive_scan_kernelPiS_i_param_1,
	.param .u32 _Z21exclusive_scan_kernelPiS_i_param_2
)
{
	.reg .pred 	%p<12>;
	.reg .b32 	%r<54>;
	.reg .b64 	%rd<13>;

	ld.param.u64 	%rd3, [_Z21exclusive_scan_kernelPiS_i_param_0];
	ld.param.u64 	%rd4, [_Z21exclusive_scan_kernelPiS_i_param_1];
	ld.param.u32 	%r17, [_Z21exclusive_scan_kernelPiS_i_param_2];
	cvta.to.global.u64 	%rd1, %rd4;
	cvta.to.global.u64 	%rd2, %rd3;
	mov.u32 	%r1, %tid.x;
	mov.u32 	%r2, %ntid.x;
	add.s32 	%r3, %r1, %r2;
	setp.ge.s32 	%p1, %r1, %r17;
	shl.b32 	%r18, %r1, 2;
	mov.u32 	%r19, s_data;
	add.s32 	%r4, %r19, %r18;
	@%p1 bra 	$L__BB0_2;
	mul.wide.u32 	%rd5, %r1, 4;
	add.s64 	%rd6, %rd2, %rd5;
	ld.global.u32 	%r20, [%rd6];
	st.shared.u32 	[%r4], %r20;
$L__BB0_2:
	setp.ge.s32 	%p2, %r3, %r17;
	shl.b32 	%r21, %r2, 2;
	add.s32 	%r5, %r4, %r21;
	@%p2 bra 	$L__BB0_4;
	mul.wide.u32 	%rd7, %r3, 4;
	add.s64 	%rd8, %rd2, %rd7;
	ld.global.u32 	%r22, [%rd8];
	st.shared.u32 	[%r5], %r22;
$L__BB0_4:
	shl.b32 	%r24, %r1, 1;
	or.b32  	%r6, %r24, 1;
	mov.b32 	%r53, 1;
	mov.u32 	%r50, %r2;
$L__BB0_5:
	mov.u32 	%r7, %r50;
	bar.sync 	0;
	setp.ge.u32 	%p3, %r1, %r7;
	@%p3 bra 	$L__BB0_8;
	mul.lo.s32 	%r9, %r53, %r6;
	add.s32 	%r25, %r9, %r53;
	setp.gt.s32 	%p4, %r25, %r17;
	@%p4 bra 	$L__BB0_8;
	shl.b32 	%r26, %r9, 2;
	add.s32 	%r28, %r19, %r26;
	ld.shared.u32 	%r29, [%r28+-4];
	shl.b32 	%r30, %r53, 2;
	add.s32 	%r31, %r28, %r30;
	ld.shared.u32 	%r32, [%r31+-4];
	add.s32 	%r33, %r32, %r29;
	st.shared.u32 	[%r31+-4], %r33;
$L__BB0_8:
	shl.b32 	%r53, %r53, 1;
	shr.u32 	%r50, %r7, 1;
	setp.gt.u32 	%p5, %r7, 1;
	@%p5 bra 	$L__BB0_5;
	setp.ne.s32 	%p6, %r1, 0;
	@%p6 bra 	$L__BB0_11;
	shl.b32 	%r34, %r2, 3;
	add.s32 	%r36, %r19, %r34;
	mov.b32 	%r37, 0;
	st.shared.u32 	[%r36+-4], %r37;
$L__BB0_11:
	mov.b32 	%r52, 1;
$L__BB0_12:
	mov.u32 	%r12, %r52;
	shr.s32 	%r53, %r53, 1;
	bar.sync 	0;
	setp.ge.u32 	%p7, %r1, %r12;
	@%p7 bra 	$L__BB0_15;
	mul.lo.s32 	%r15, %r53, %r6;
	add.s32 	%r39, %r15, %r53;
	setp.gt.s32 	%p8, %r39, %r17;
	@%p8 bra 	$L__BB0_15;
	shl.b32 	%r40, %r15, 2;
	add.s32 	%r42, %r19, %r40;
	ld.shared.u32 	%r43, [%r42+-4];
	shl.b32 	%r44, %r53, 2;
	add.s32 	%r45, %r42, %r44;
	ld.shared.u32 	%r46, [%r45+-4];
	st.shared.u32 	[%r42+-4], %r46;
	add.s32 	%r47, %r46, %r43;
	st.shared.u32 	[%r45+-4], %r47;
$L__BB0_15:
	shl.b32 	%r52, %r12, 1;
	setp.lt.u32 	%p9, %r12, %r2;
	@%p9 bra 	$L__BB0_12;
	setp.ge.s32 	%p10, %r1, %r17;
	bar.sync 	0;
	@%p10 bra 	$L__BB0_18;
	ld.shared.u32 	%r48, [%r4];
	mul.wide.u32 	%rd9, %r1, 4;
	add.s64 	%rd10, %rd1, %rd9;
	st.global.u32 	[%rd10], %r48;
$L__BB0_18:
	setp.ge.s32 	%p11, %r3, %r17;
	@%p11 bra 	$L__BB0_20;
	ld.shared.u32 	%r49, [%r5];
	mul.wide.u32 	%rd11, %r3, 4;
	add.s64 	%rd12, %rd1, %rd11;
	st.global.u32 	[%rd12], %r49;
$L__BB0_20:
	ret;

}
	// .globl	_ZN3cub18CUB_300001_SM_10006detail11EmptyKernelIvEEvv
.visible .entry _ZN3cub18CUB_300001_SM_10006detail11EmptyKernelIvEEvv()
{


	ret;

}
	// .globl	_ZN3cub18CUB_300001_SM_10006detail4scan20DeviceScanInitKernelINS0_13ScanTileStateIiLb1EEEEEvT_i
.visible .entry _ZN3cub18CUB_300001_SM_10006detail4scan20DeviceScanInitKernelINS0_13ScanTileStateIiLb1EEEEEvT_i(
	.param .align 8 .b8 _ZN3cub18CUB_300001_SM_10006detail4scan20DeviceScanInitKernelINS0_13ScanTileStateIiLb1EEEEEvT_i_param_0[8],
	.param .u32 _ZN3cub18CUB_300001_SM_10006detail4scan20DeviceScanInitKernelINS0_13ScanTileStateIiLb1EEEEEvT_i_param_1
)
{
	.reg .pred 	%p<5>;
	.reg .b32 	%r<10>;
	.reg .b64 	%rd<7>;

	ld.param.u64 	%rd2, [_ZN3cub18CUB_300001_SM_10006detail4scan20DeviceScanInitKernelINS0_13ScanTileStateIiLb1EEEEEvT_i_param_0];
	ld.param.u32 	%r4, [_ZN3cub18CUB_300001_SM_10006detail4scan20DeviceScanInitKernelINS0_13ScanTileStateIiLb1EEEEEvT_i_param_1];
	cvta.to.global.u64 	%rd1, %rd2;
	mov.u32 	%r1, %ctaid.x;
	mov.u32 	%r5, %ntid.x;
	mov.u32 	%r2, %tid.x;
	mad.lo.s32 	%r3, %r1, %r5, %r2;
	setp.ge.s32 	%p1, %r3, %r4;
	@%p1 bra 	$L__BB2_2;
	mul.wide.s32 	%rd3, %r3, 8;
	add.s64 	%rd4, %rd1, %rd3;
	mov.b32 	%r6, 0;
	mov.b32 	%r7, 99;
	st.global.v2.u32 	[%rd4+256], {%r7, %r6};
$L__BB2_2:
	setp.ne.s32 	%p2, %r1, 0;
	setp.gt.u32 	%p3, %r2, 31;
	or.pred  	%p4, %p2, %p3;
	@%p4 bra 	$L__BB2_4;
	mul.wide.u32 	%rd5, %r2, 8;
	add.s64 	%rd6, %rd1, %rd5;
	mov.b32 	%r9, 0;
	st.global.v2.u32 	[%rd6], {%r9, %r9};
$L__BB2_4:
	ret;

}
	// .globl	_ZN3cub18CUB_300001_SM_10006detail4scan16DeviceScanKernelINS2_10policy_hubIiiijN4cuda3std3__44plusIvEEE10Policy1000EN6thrust24THRUST_300001_SM_1000_NS10device_ptrIiEESF_NS0_13ScanTileStateIiLb1EEES9_NS1_10InputValueIiPiEEjiLb0EiEEvT0_T1_T2_iT3_T4_T5_
.visible .entry _ZN3cub18CUB_300001_SM_10006detail4scan16DeviceScanKernelINS2_10policy_hubIiiijN4cuda3std3__44plusIvEEE10Policy1000EN6thrust24THRUST_300001_SM_1000_NS10device_ptrIiEESF_NS0_13ScanTileStateIiLb1EEES9_NS1_10InputValueIiPiEEjiLb0EiEEvT0_T1_T2_iT3_T4_T5_(
	.param .align 8 .b8 _ZN3cub18CUB_300001_SM_10006detail4scan16DeviceScanKernelINS2_10policy_hubIiiijN4cuda3std3__44plusIvEEE10Policy1000EN6thrust24THRUST_300001_SM_1000_NS10device_ptrIiEESF_NS0_13ScanTileStateIiLb1EEES9_NS1_10InputValueIiPiEEjiLb0EiEEvT0_T1_T2_iT3_T4_T5__param_0[8],
	.param .align 8 .b8 _ZN3cub18CUB_300001_SM_10006detail4scan16DeviceScanKernelINS2_10policy_hubIiiijN4cuda3std3__44plusIvEEE10Policy1000EN6thrust24THRUST_300001_SM_1000_NS10device_ptrIiEESF_NS0_13ScanTileStateIiLb1EEES9_NS1_10InputValueIiPiEEjiLb0EiEEvT0_T1_T2_iT3_T4_T5__param_1[8],
	.param .align 8 .b8 _ZN3cub18CUB_300001_SM_10006detail4scan16DeviceScanKernelINS2_10policy_hubIiiijN4cuda3std3__44plusIvEEE10Policy1000EN6thrust24THRUST_300001_SM_1000_NS10device_ptrIiEESF_NS0_13ScanTileStateIiLb1EEES9_NS1_10InputValueIiPiEEjiLb0EiEEvT0_T1_T2_iT3_T4_T5__param_2[8],
	.param .u32 _ZN3cub18CUB_300001_SM_10006detail4scan16DeviceScanKernelINS2_10policy_hubIiiijN4cuda3std3__44plusIvEEE10Policy1000EN6thrust24THRUST_300001_SM_1000_NS10device_ptrIiEESF_NS0_13ScanTileStateIiLb1EEES9_NS1_10InputValueIiPiEEjiLb0EiEEvT0_T1_T2_iT3_T4_T5__param_3,
	.param .align 1 .b8 _ZN3cub18CUB_300001_SM_10006detail4scan16DeviceScanKernelINS2_10policy_hubIiiijN4cuda3std3__44plusIvEEE10Policy1000EN6thrust24THRUST_300001_SM_1000_NS10device_ptrIiEESF_NS0_13ScanTileStateIiLb1EEES9_NS1_10InputValueIiPiEEjiLb0EiEEvT0_T1_T2_iT3_T4_T5__param_4[1],
	.param .align 8 .b8 _ZN3cub18CUB_300001_SM_10006detail4scan16DeviceScanKernelINS2_10policy_hubIiiijN4cuda3std3__44plusIvEEE10Policy1000EN6thrust24THRUST_300001_SM_1000_NS10device_ptrIiEESF_NS0_13ScanTileStateIiLb1EEES9_NS1_10InputValueIiPiEEjiLb0EiEEvT0_T1_T2_iT3_T4_T5__param_5[16],
	.param .u32 _ZN3cub18CUB_300001_SM_10006detail4scan16DeviceScanKernelINS2_10policy_hubIiiijN4cuda3std3__44plusIvEEE10Policy1000EN6thrust24THRUST_300001_SM_1000_NS10device_ptrIiEESF_NS0_13ScanTileStateIiLb1EEES9_NS1_10InputValueIiPiEEjiLb0EiEEvT0_T1_T2_iT3_T4_T5__param_6
)
.maxntid 384
{
	.reg .pred 	%p<160>;
	.reg .b16 	%rs<3>;
	.reg .b32 	%r<1050>;
	.reg .b64 	%rd<58>;
	// demoted variable
	.shared .align 16 .b8 _ZZN3cub18CUB_300001_SM_10006detail4scan16DeviceScanKernelINS2_10policy_hubIiiijN4cuda3std3__44plusIvEEE10Policy1000EN6thrust24THRUST_300001_SM_1000_NS10device_ptrIiEESF_NS0_13ScanTileStateIiLb1EEES9_NS1_10InputValueIiPiEEjiLb0EiEEvT0_T1_T2_iT3_T4_T5_E12temp_storage[33808];
	ld.param.u32 	%r239, [_ZN3cub18CUB_300001_SM_10006detail4scan16DeviceScanKernelINS2_10policy_hubIiiijN4cuda3std3__44plusIvEEE10Policy1000EN6thrust24THRUST_300001_SM_1000_NS10device_ptrIiEESF_NS0_13ScanTileStateIiLb1EEES9_NS1_10InputValueIiPiEEjiLb0EiEEvT0_T1_T2_iT3_T4_T5__param_5];
	bfe.u32 	%r240, %r239, 0, 8;
	cvt.u16.u32 	%rs1, %r240;
	and.b16  	%rs2, %rs1, 255;
	ld.param.u64 	%rd16, [_ZN3cub18CUB_300001_SM_10006detail4scan16DeviceScanKernelINS2_10policy_hubIiiijN4cuda3std3__44plusIvEEE10Policy1000EN6thrust24THRUST_300001_SM_1000_NS10device_ptrIiEESF_NS0_13ScanTileStateIiLb1EEES9_NS1_10InputValueIiPiEEjiLb0EiEEvT0_T1_T2_iT3_T4_T5__param_2];
	ld.param.u64 	%rd15, [_ZN3cub18CUB_300001_SM_10006detail4scan16DeviceScanKernelINS2_10policy_hubIiiijN4cuda3std3__44plusIvEEE10Policy1000EN6thrust24THRUST_300001_SM_1000_NS10device_ptrIiEESF_NS0_13ScanTileStateIiLb1EEES9_NS1_10InputValueIiPiEEjiLb0EiEEvT0_T1_T2_iT3_T4_T5__param_1];
	ld.param.u64 	%rd14, [_ZN3cub18CUB_300001_SM_10006detail4scan16DeviceScanKernelINS2_10policy_hubIiiijN4cuda3std3__44plusIvEEE10Policy1000EN6thrust24THRUST_300001_SM_1000_NS10device_ptrIiEESF_NS0_13ScanTileStateIiLb1EEES9_NS1_10InputValueIiPiEEjiLb0EiEEvT0_T1_T2_iT3_T4_T5__param_0];
	ld.param.u64 	%rd1, [_ZN3cub18CUB_300001_SM_10006detail4scan16DeviceScanKernelINS2_10policy_hubIiiijN4cuda3std3__44plusIvEEE10Policy1000EN6thrust24THRUST_300001_SM_1000_NS10device_ptrIiEESF_NS0_13ScanTileStateIiLb1EEES9_NS1_10InputValueIiPiEEjiLb0EiEEvT0_T1_T2_iT3_T4_T5__param_5+8];
	ld.param.u32 	%r238, [_ZN3cub18CUB_300001_SM_10006detail4scan16DeviceScanKernelINS2_10policy_hubIiiijN4cuda3std3__44plusIvEEE10Policy1000EN6thrust24THRUST_300001_SM_1000_NS10device_ptrIiEESF_NS0_13ScanTileStateIiLb1EEES9_NS1_10InputValueIiPiEEjiLb0EiEEvT0_T1_T2_iT3_T4_T5__param_6];
	setp.eq.s16 	%p1, %rs2, 0;
	@%p1 bra 	$L__BB3_2;
	cvta.to.global.u64 	%rd17, %rd1;
	ld.global.u32 	%r997, [%rd17];
	bra.uni 	$L__BB3_3;
$L__BB3_2:
	cvt.u32.u64 	%r997, %rd1;
$L__BB3_3:
	ld.param.u32 	%r995, [_ZN3cub18CUB_300001_SM_10006detail4scan16DeviceScanKernelINS2_10policy_hubIiiijN4cuda3std3__44plusIvEEE10Policy1000EN6thrust24THRUST_300001_SM_1000_NS10device_ptrIiEESF_NS0_13ScanTileStateIiLb1EEES9_NS1_10InputValueIiPiEEjiLb0EiEEvT0_T1_T2_iT3_T4_T5__param_3];
	cvta.to.global.u64 	%rd3, %rd14;
	cvta.to.global.u64 	%rd4, %rd15;
	mov.u32 	%r241, %ctaid.x;
	add.s32 	%r998, %r995, %r241;
	mul.lo.s32 	%r5, %r998, 8448;
	sub.s32 	%r6, %r238, %r5;
	setp.lt.u32 	%p2, %r6, 8449;
	@%p2 bra 	$L__BB3_29;
	cvt.u64.u32 	%rd40, %r5;
	mov.u32 	%r7, %tid.x;
	and.b32  	%r640, %r7, 31;
	and.b32  	%r641, %r7, 992;
	mul.lo.s32 	%r642, %r641, 22;
	or.b32  	%r643, %r642, %r640;
	cvt.u64.u32 	%rd41, %r643;
	add.s64 	%rd5, %rd41, %rd40;
	shl.b64 	%rd42, %rd5, 2;
	add.s64 	%rd43, %rd3, %rd42;
	ld.global.u32 	%r644, [%rd43];
	ld.global.u32 	%r645, [%rd43+128];
	ld.global.u32 	%r646, [%rd43+256];
	ld.global.u32 	%r647, [%rd43+384];
	ld.global.u32 	%r648, [%rd43+512];
	ld.global.u32 	%r649, [%rd43+640];
	ld.global.u32 	%r650, [%rd43+768];
	ld.global.u32 	%r651, [%rd43+896];
	ld.global.u32 	%r652, [%rd43+1024];
	ld.global.u32 	%r653, [%rd43+1152];
	ld.global.u32 	%r654, [%rd43+1280];
	ld.global.u32 	%r655, [%rd43+1408];
	ld.global.u32 	%r656, [%rd43+1536];
	ld.global.u32 	%r657, [%rd43+1664];
	ld.global.u32 	%r658, [%rd43+1792];
	ld.global.u32 	%r659, [%rd43+1920];
	ld.global.u32 	%r660, [%rd43+2048];
	ld.global.u32 	%r661, [%rd43+2176];
	ld.global.u32 	%r662, [%rd43+2304];
	ld.global.u32 	%r663, [%rd43+2432];
	ld.global.u32 	%r664, [%rd43+2560];
	ld.global.u32 	%r665, [%rd43+2688];
	// begin inline asm
	mov.u32 %r639, %laneid;
	// end inline asm
	shr.u32 	%r9, %r7, 5;
	mad.lo.s32 	%r666, %r9, 704, %r639;
	shl.b32 	%r667, %r666, 2;
	mov.u32 	%r668, _ZZN3cub18CUB_300001_SM_10006detail4scan16DeviceScanKernelINS2_10policy_hubIiiijN4cuda3std3__44plusIvEEE10Policy1000EN6thrust24THRUST_300001_SM_1000_NS10device_ptrIiEESF_NS0_13ScanTileStateIiLb1EEES9_NS1_10InputValueIiPiEEjiLb0EiEEvT0_T1_T2_iT3_T4_T5_E12temp_storage;
	add.s32 	%r10, %r668, %r667;
	st.shared.u32 	[%r10], %r644;
	st.shared.u32 	[%r10+128], %r645;
	st.shared.u32 	[%r10+256], %r646;
	st.shared.u32 	[%r10+384], %r647;
	st.shared.u32 	[%r10+512], %r648;
	st.shared.u32 	[%r10+640], %r649;
	st.shared.u32 	[%r10+768], %r650;
	st.shared.u32 	[%r10+896], %r651;
	st.shared.u32 	[%r10+1024], %r652;
	st.shared.u32 	[%r10+1152], %r653;
	st.shared.u32 	[%r10+1280], %r654;
	st.shared.u32 	[%r10+1408], %r655;
	st.shared.u32 	[%r10+1536], %r656;
	st.shared.u32 	[%r10+1664], %r657;
	st.shared.u32 	[%r10+1792], %r658;
	st.shared.u32 	[%r10+1920], %r659;
	st.shared.u32 	[%r10+2048], %r660;
	st.shared.u32 	[%r10+2176], %r661;
	st.shared.u32 	[%r10+2304], %r662;
	st.shared.u32 	[%r10+2432], %r663;
	st.shared.u32 	[%r10+2560], %r664;
	st.shared.u32 	[%r10+2688], %r665;
	bar.warp.sync 	-1;
	mad.lo.s32 	%r11, %r639, 84, %r10;
	ld.shared.v2.u32 	{%r12, %r13}, [%r11];
	ld.shared.v2.u32 	{%r14, %r15}, [%r11+8];
	ld.shared.v2.u32 	{%r16, %r17}, [%r11+16];
	ld.shared.v2.u32 	{%r18, %r19}, [%r11+24];
	ld.shared.v2.u32 	{%r20, %r21}, [%r11+32];
	ld.shared.v2.u32 	{%r22, %r23}, [%r11+40];
	ld.shared.v2.u32 	{%r24, %r25}, [%r11+48];
	ld.shared.v2.u32 	{%r26, %r27}, [%r11+56];
	ld.shared.v2.u32 	{%r28, %r29}, [%r11+64];
	ld.shared.v2.u32 	{%r30, %r31}, [%r11+72];
	ld.shared.v2.u32 	{%r32, %r33}, [%r11+80];
	bar.sync 	0;
	setp.ne.s32 	%p104, %r998, 0;
	@%p104 bra 	$L__BB3_9;
	add.s32 	%r890, %r13, %r12;
	add.s32 	%r891, %r14, %r890;
	add.s32 	%r892, %r15, %r891;
	add.s32 	%r893, %r16, %r892;
	add.s32 	%r894, %r17, %r893;
	add.s32 	%r895, %r18, %r894;
	add.s32 	%r896, %r19, %r895;
	add.s32 	%r897, %r20, %r896;
	add.s32 	%r898, %r21, %r897;
	add.s32 	%r899, %r22, %r898;
	add.s32 	%r900, %r23, %r899;
	add.s32 	%r901, %r24, %r900;
	add.s32 	%r902, %r25, %r901;
	add.s32 	%r903, %r26, %r902;
	add.s32 	%r904, %r27, %r903;
	add.s32 	%r905, %r28, %r904;
	add.s32 	%r906, %r29, %r905;
	add.s32 	%r907, %r30, %r906;
	add.s32 	%r908, %r31, %r907;
	add.s32 	%r909, %r32, %r908;
	add.s32 	%r864, %r33, %r909;
	mov.b32 	%r862, 1;
	mov.b32 	%r887, 0;
	mov.b32 	%r889, -1;
	// begin inline asm
	{  .reg .s32 r0;  .reg .pred p;  shfl.sync.up.b32 r0|p, %r864, %r862, %r887, %r889;  @p add.s32 r0, r0, %r864;  mov.s32 %r860, r0;}
	// end inline asm
	mov.b32 	%r868, 2;
	// begin inline asm
	{  .reg .s32 r0;  .reg .pred p;  shfl.sync.up.b32 r0|p, %r860, %r868, %r887, %r889;  @p add.s32 r0, r0, %r860;  mov.s32 %r866, r0;}
	// end inline asm
	mov.b32 	%r874, 4;
	// begin inline asm
	{  .reg .s32 r0;  .reg .pred p;  shfl.sync.up.b32 r0|p, %r866, %r874, %r887, %r889;  @p add.s32 r0, r0, %r866;  mov.s32 %r872, r0;}
	// end inline asm
	mov.b32 	%r880, 8;
	// begin inline asm
	{  .reg .s32 r0;  .reg .pred p;  shfl.sync.up.b32 r0|p, %r872, %r880, %r887, %r889;  @p add.s32 r0, r0, %r872;  mov.s32 %r878, r0;}
	// end inline asm
	mov.b32 	%r886, 16;
	// begin inline asm
	{  .reg .s32 r0;  .reg .pred p;  shfl.sync.up.b32 r0|p, %r878, %r886, %r887, %r889;  @p add.s32 r0, r0, %r878;  mov.s32 %r884, r0;}
	// end inline asm
	setp.ne.s32 	%p146, %r639, 31;
	@%p146 bra 	$L__BB3_7;
	shl.b32 	%r910, %r9, 2;
	add.s32 	%r912, %r668, %r910;
	st.shared.u32 	[%r912+16], %r884;
$L__BB3_7:
	bar.sync 	0;
	ld.shared.v4.u32 	{%r913, %r914, %r915, %r916}, [_ZZN3cub18CUB_300001_SM_10006detail4scan16DeviceScanKernelINS2_10policy_hubIiiijN4cuda3std3__44plusIvEEE10Policy1000EN6thrust24THRUST_300001_SM_1000_NS10device_ptrIiEESF_NS0_13ScanTileStateIiLb1EEES9_NS1_10InputValueIiPiEEjiLb0EiEEvT0_T1_T2_iT3_T4_T5_E12temp_storage+16];
	add.s32 	%r917, %r914, %r913;
	setp.eq.s32 	%p147, %r9, 2;
	selp.b32 	%r918, %r917, %r913, %p147;
	add.s32 	%r919, %r917, %r915;
	setp.eq.s32 	%p148, %r9, 3;
	selp.b32 	%r920, %r919, %r918, %p148;
	add.s32 	%r921, %r919, %r916;
	setp.eq.s32 	%p149, %r9, 4;
	selp.b32 	%r922, %r921, %r920, %p149;
	ld.shared.v4.u32 	{%r923, %r924, %r925, %r926}, [_ZZN3cub18CUB_300001_SM_10006detail4scan16DeviceScanKernelINS2_10policy_hubIiiijN4cuda3std3__44plusIvEEE10Policy1000EN6thrust24THRUST_300001_SM_1000_NS10device_ptrIiEESF_NS0_13ScanTileStateIiLb1EEES9_NS1_10InputValueIiPiEEjiLb0EiEEvT0_T1_T2_iT3_T4_T5_E12temp_storage+32];
	add.s32 	%r927, %r921, %r923;
	setp.eq.s32 	%p150, %r9, 5;
	selp.b32 	%r928, %r927, %r922, %p150;
	add.s32 	%r929, %r927, %r924;
	setp.eq.s32 	%p151, %r9, 6;
	selp.b32 	%r930, %r929, %r928, %p151;
	add.s32 	%r931, %r929, %r925;
	setp.eq.s32 	%p152, %r9, 7;
	selp.b32 	%r932, %r931, %r930, %p152;
	add.s32 	%r933, %r931, %r926;
	setp.eq.s32 	%p153, %r9, 8;
	selp.b32 	%r934, %r933, %r932, %p153;
	ld.shared.v4.u32 	{%r935, %r936, %r937, %r938}, [_ZZN3cub18CUB_300001_SM_10006detail4scan16DeviceScanKernelINS2_10policy_hubIiiijN4cuda3std3__44plusIvEEE10Policy1000EN6thrust24THRUST_300001_SM_1000_NS10device_ptrIiEESF_NS0_13ScanTileStateIiLb1EEES9_NS1_10InputValueIiPiEEjiLb0EiEEvT0_T1_T2_iT3_T4_T5_E12temp_storage+48];
	add.s32 	%r939, %r933, %r935;
	setp.eq.s32 	%p154, %r9, 9;
	selp.b32 	%r940, %r939, %r934, %p154;
	add.s32 	%r941, %r939, %r936;
	setp.eq.s32 	%p155, %r9, 10;
	selp.b32 	%r942, %r941, %r940, %p155;
	add.s32 	%r943, %r941, %r937;
	setp.eq.s32 	%p156, %r9, 11;
	selp.b32 	%r944, %r943, %r942, %p156;
	setp.lt.u32 	%p157, %r7, 32;
	selp.b32 	%r945, 0, %r944, %p157;
	setp.eq.s32 	%p158, %r639, 0;
	sub.s32 	%r946, %r884, %r864;
	selp.b32 	%r947, 0, %r946, %p158;
	add.s32 	%r948, %r947, %r997;
	add.s32 	%r1012, %r948, %r945;
	add.s32 	%r949, %r938, %r997;
	add.s32 	%r37, %r949, %r943;
	setp.ne.s32 	%p159, %r7, 0;
	@%p159 bra 	$L__BB3_28;
	add.s64 	%rd55, %rd16, 256;
	mov.b32 	%r950, 101;
	// begin inline asm
	st.relaxed.gpu.v2.u32 [%rd55], {%r950, %r37};
	// end inline asm
	bra.uni 	$L__BB3_28;
$L__BB3_9:
	add.s32 	%r699, %r13, %r12;
	add.s32 	%r700, %r14, %r699;
	add.s32 	%r701, %r15, %r700;
	add.s32 	%r702, %r16, %r701;
	add.s32 	%r703, %r17, %r702;
	add.s32 	%r704, %r18, %r703;
	add.s32 	%r705, %r19, %r704;
	add.s32 	%r706, %r20, %r705;
	add.s32 	%r707, %r21, %r706;
	add.s32 	%r708, %r22, %r707;
	add.s32 	%r709, %r23, %r708;
	add.s32 	%r710, %r24, %r709;
	add.s32 	%r711, %r25, %r710;
	add.s32 	%r712, %r26, %r711;
	add.s32 	%r713, %r27, %r712;
	add.s32 	%r714, %r28, %r713;
	add.s32 	%r715, %r29, %r714;
	add.s32 	%r716, %r30, %r715;
	add.s32 	%r717, %r31, %r716;
	add.s32 	%r718, %r32, %r717;
	add.s32 	%r673, %r33, %r718;
	mov.b32 	%r671, 1;
	mov.b32 	%r696, 0;
	mov.b32 	%r698, -1;
	// begin inline asm
	{  .reg .s32 r0;  .reg .pred p;  shfl.sync.up.b32 r0|p, %r673, %r671, %r696, %r698;  @p add.s32 r0, r0, %r673;  mov.s32 %r669, r0;}
	// end inline asm
	mov.b32 	%r677, 2;
	// begin inline asm
	{  .reg .s32 r0;  .reg .pred p;  shfl.sync.up.b32 r0|p, %r669, %r677, %r696, %r698;  @p add.s32 r0, r0, %r669;  mov.s32 %r675, r0;}
	// end inline asm
	mov.b32 	%r683, 4;
	// begin inline asm
	{  .reg .s32 r0;  .reg .pred p;  shfl.sync.up.b32 r0|p, %r675, %r683, %r696, %r698;  @p add.s32 r0, r0, %r675;  mov.s32 %r681, r0;}
	// end inline asm
	mov.b32 	%r689, 8;
	// begin inline asm
	{  .reg .s32 r0;  .reg .pred p;  shfl.sync.up.b32 r0|p, %r681, %r689, %r696, %r698;  @p add.s32 r0, r0, %r681;  mov.s32 %r687, r0;}
	// end inline asm
	mov.b32 	%r695, 16;
	// begin inline asm
	{  .reg .s32 r0;  .reg .pred p;  shfl.sync.up.b32 r0|p, %r687, %r695, %r696, %r698;  @p add.s32 r0, r0, %r687;  mov.s32 %r693, r0;}
	// end inline asm
	setp.ne.s32 	%p105, %r639, 31;
	@%p105 bra 	$L__BB3_11;
	shl.b32 	%r719, %r9, 2;
	add.s32 	%r721, %r668, %r719;
	st.shared.u32 	[%r721+16], %r693;
$L__BB3_11:
	sub.s32 	%r722, %r693, %r673;
	bar.sync 	0;
	ld.shared.v4.u32 	{%r723, %r724, %r725, %r726}, [_ZZN3cub18CUB_300001_SM_10006detail4scan16DeviceScanKernelINS2_10policy_hubIiiijN4cuda3std3__44plusIvEEE10Policy1000EN6thrust24THRUST_300001_SM_1000_NS10device_ptrIiEESF_NS0_13ScanTileStateIiLb1EEES9_NS1_10InputValueIiPiEEjiLb0EiEEvT0_T1_T2_iT3_T4_T5_E12temp_storage+16];
	add.s32 	%r727, %r724, %r723;
	setp.eq.s32 	%p106, %r9, 2;
	selp.b32 	%r728, %r727, %r723, %p106;
	add.s32 	%r729, %r727, %r725;
	setp.eq.s32 	%p107, %r9, 3;
	selp.b32 	%r730, %r729, %r728, %p107;
	add.s32 	%r731, %r729, %r726;
	setp.eq.s32 	%p108, %r9, 4;
	selp.b32 	%r732, %r731, %r730, %p108;
	ld.shared.v4.u32 	{%r733, %r734, %r735, %r736}, [_ZZN3cub18CUB_300001_SM_10006detail4scan16DeviceScanKernelINS2_10policy_hubIiiijN4cuda3std3__44plusIvEEE10Policy1000EN6thrust24THRUST_300001_SM_1000_NS10device_ptrIiEESF_NS0_13ScanTileStateIiLb1EEES9_NS1_10InputValueIiPiEEjiLb0EiEEvT0_T1_T2_iT3_T4_T5_E12temp_storage+32];
	add.s32 	%r737, %r731, %r733;
	setp.eq.s32 	%p109, %r9, 5;
	selp.b32 	%r738, %r737, %r732, %p109;
	add.s32 	%r739, %r737, %r734;
	setp.eq.s32 	%p110, %r9, 6;
	selp.b32 	%r740, %r739, %r738, %p110;
	add.s32 	%r741, %r739, %r735;
	setp.eq.s32 	%p111, %r9, 7;
	selp.b32 	%r742, %r741, %r740, %p111;
	add.s32 	%r743, %r741, %r736;
	setp.eq.s32 	%p112, %r9, 8;
	selp.b32 	%r744, %r743, %r742, %p112;
	ld.shared.v4.u32 	{%r745, %r746, %r747, %r748}, [_ZZN3cub18CUB_300001_SM_10006detail4scan16DeviceScanKernelINS2_10policy_hubIiiijN4cuda3std3__44plusIvEEE10Policy1000EN6thrust24THRUST_300001_SM_1000_NS10device_ptrIiEESF_NS0_13ScanTileStateIiLb1EEES9_NS1_10InputValueIiPiEEjiLb0EiEEvT0_T1_T2_iT3_T4_T5_E12temp_storage+48];
	add.s32 	%r749, %r743, %r745;
	setp.eq.s32 	%p113, %r9, 9;
	selp.b32 	%r750, %r749, %r744, %p113;
	add.s32 	%r751, %r749, %r746;
	setp.eq.s32 	%p114, %r9, 10;
	selp.b32 	%r752, %r751, %r750, %p114;
	add.s32 	%r753, %r751, %r747;
	setp.eq.s32 	%p115, %r9, 11;
	selp.b32 	%r754, %r753, %r752, %p115;
	add.s32 	%r40, %r753, %r748;
	setp.gt.u32 	%p116, %r7, 31;
	setp.lt.u32 	%p117, %r7, 32;
	setp.eq.s32 	%p118, %r639, 0;
	selp.b32 	%r755, 0, %r722, %p118;
	add.s32 	%r1011, %r754, %r755;
	selp.b32 	%r42, %r722, %r1011, %p117;
	@%p116 bra 	$L__BB3_27;
	setp.ne.s32 	%p119, %r7, 0;
	mul.wide.s32 	%rd44, %r998, 8;
	add.s64 	%rd6, %rd16, %rd44;
	@%p119 bra 	$L__BB3_14;
	st.shared.u32 	[_ZZN3cub18CUB_300001_SM_10006detail4scan16DeviceScanKernelINS2_10policy_hubIiiijN4cuda3std3__44plusIvEEE10Policy1000EN6thrust24THRUST_300001_SM_1000_NS10device_ptrIiEESF_NS0_13ScanTileStateIiLb1EEES9_NS1_10InputValueIiPiEEjiLb0EiEEvT0_T1_T2_iT3_T4_T5_E12temp_storage+12], %r40;
	add.s64 	%rd45, %rd6, 256;
	mov.b32 	%r756, 100;
	// begin inline asm
	st.relaxed.gpu.v2.u32 [%rd45], {%r756, %r40};
	// end inline asm
$L__BB3_14:
	not.b32 	%r762, %r7;
	add.s32 	%r1006, %r998, %r762;
	mov.b32 	%r758, 830;
	// begin inline asm
	nanosleep.u32 %r758;
	// end inline asm
	mul.wide.s32 	%rd47, %r1006, 8;
	add.s64 	%rd48, %rd16, %rd47;
	add.s64 	%rd46, %rd48, 256;
	// begin inline asm
	ld.relaxed.gpu.v2.u32 {%r1008, %r1000}, [%rd46];
	// end inline asm
	mov.b32 	%r1001, 952;
$L__BB3_15:
	setp.eq.s32 	%p120, %r1008, 99;
	mov.b32 	%r763, -1;
	vote.sync.any.pred 	%p121, %p120, %r763;
	not.pred 	%p122, %p121;
	@%p122 bra 	$L__BB3_17;
	mul.lo.s32 	%r858, %r998, 16807;
	and.b32  	%r998, %r858, 2147483647;
	add.s32 	%r859, %r1001, 1;
	rem.u32 	%r855, %r998, %r859;
	// begin inline asm
	nanosleep.u32 %r855;
	// end inline asm
	shr.u32 	%r1001, %r1001, 1;
	// begin inline asm
	ld.relaxed.gpu.v2.u32 {%r1008, %r1000}, [%rd46];
	// end inline asm
	bra.uni 	$L__BB3_15;
$L__BB3_17:
	setp.eq.s32 	%p123, %r1008, 101;
	mov.b32 	%r790, -1;
	vote.sync.ballot.b32 	%r792, %p123, %r790;
	// begin inline asm
	mov.u32 %r765, %lanemask_ge;
	// end inline asm
	and.b32  	%r793, %r792, %r765;
	or.b32  	%r794, %r793, -2147483648;
	add.s32 	%r795, %r794, -1;
	not.b32 	%r796, %r794;
	and.b32  	%r797, %r796, %r795;
	popc.b32 	%r769, %r797;
	mov.b32 	%r768, 1;
	// begin inline asm
	shfl.sync.down.b32 %r766, %r1000, %r768, %r769, %r790;
	// end inline asm
	setp.lt.s32 	%p125, %r639, %r769;
	selp.b32 	%r798, %r766, 0, %p125;
	add.s32 	%r772, %r798, %r1000;
	mov.b32 	%r773, 2;
	// begin inline asm
	shfl.sync.down.b32 %r771, %r772, %r773, %r769, %r790;
	// end inline asm
	add.s32 	%r57, %r639, 2;
	setp.gt.s32 	%p126, %r57, %r769;
	selp.b32 	%r799, 0, %r771, %p126;
	add.s32 	%r777, %r772, %r799;
	mov.b32 	%r778, 4;
	// begin inline asm
	shfl.sync.down.b32 %r776, %r777, %r778, %r769, %r790;
	// end inline asm
	add.s32 	%r58, %r639, 4;
	setp.gt.s32 	%p127, %r58, %r769;
	selp.b32 	%r800, 0, %r776, %p127;
	add.s32 	%r782, %r777, %r800;
	mov.b32 	%r783, 8;
	// begin inline asm
	shfl.sync.down.b32 %r781, %r782, %r783, %r769, %r790;
	// end inline asm
	add.s32 	%r59, %r639, 8;
	setp.gt.s32 	%p128, %r59, %r769;
	selp.b32 	%r801, 0, %r781, %p128;
	add.s32 	%r787, %r782, %r801;
	mov.b32 	%r788, 16;
	// begin inline asm
	shfl.sync.down.b32 %r786, %r787, %r788, %r769, %r790;
	// end inline asm
	add.s32 	%r60, %r639, 16;
	setp.gt.s32 	%p129, %r60, %r769;
	selp.b32 	%r802, 0, %r786, %p129;
	add.s32 	%r1005, %r787, %r802;
	add.s64 	%rd8, %rd16, 256;
	mov.b32 	%r1002, 952;
$L__BB3_18:
	setp.ne.s32 	%p130, %r1008, 101;
	mov.b32 	%r803, -1;
	vote.sync.all.pred 	%p131, %p130, %r803;
	not.pred 	%p132, %p131;
	@%p132 bra 	$L__BB3_23;
	shr.u32 	%r1002, %r1002, 1;
	mul.wide.s32 	%rd51, %r1006, 8;
	add.s64 	%rd52, %rd8, %rd51;
	add.s64 	%rd50, %rd52, -256;
	// begin inline asm
	ld.relaxed.gpu.v2.u32 {%r1008, %r1009}, [%rd50];
	// end inline asm
	mov.u32 	%r1010, %r1002;
$L__BB3_20:
	setp.eq.s32 	%p136, %r1008, 99;
	mov.b32 	%r811, -1;
	vote.sync.any.pred 	%p137, %p136, %r811;
	not.pred 	%p138, %p137;
	@%p138 bra 	$L__BB3_22;
	mul.lo.s32 	%r853, %r998, 16807;
	and.b32  	%r998, %r853, 2147483647;
	add.s32 	%r854, %r1010, 1;
	rem.u32 	%r850, %r998, %r854;
	// begin inline asm
	nanosleep.u32 %r850;
	// end inline asm
	shr.u32 	%r1010, %r1010, 1;
	// begin inline asm
	ld.relaxed.gpu.v2.u32 {%r1008, %r1009}, [%rd50];
	// end inline asm
	bra.uni 	$L__BB3_20;
$L__BB3_22:
	setp.eq.s32 	%p139, %r1008, 101;
	mov.b32 	%r837, -1;
	vote.sync.ballot.b32 	%r838, %p139, %r837;
	and.b32  	%r839, %r838, %r765;
	or.b32  	%r840, %r839, -2147483648;
	add.s32 	%r841, %r840, -1;
	not.b32 	%r842, %r840;
	and.b32  	%r843, %r842, %r841;
	popc.b32 	%r816, %r843;
	mov.b32 	%r815, 1;
	// begin inline asm
	shfl.sync.down.b32 %r813, %r1009, %r815, %r816, %r837;
	// end inline asm
	setp.lt.s32 	%p141, %r639, %r816;
	selp.b32 	%r844, %r813, 0, %p141;
	add.s32 	%r819, %r844, %r1009;
	mov.b32 	%r820, 2;
	// begin inline asm
	shfl.sync.down.b32 %r818, %r819, %r820, %r816, %r837;
	// end inline asm
	setp.gt.s32 	%p142, %r57, %r816;
	selp.b32 	%r845, 0, %r818, %p142;
	add.s32 	%r824, %r819, %r845;
	mov.b32 	%r825, 4;
	// begin inline asm
	shfl.sync.down.b32 %r823, %r824, %r825, %r816, %r837;
	// end inline asm
	setp.gt.s32 	%p143, %r58, %r816;
	selp.b32 	%r846, 0, %r823, %p143;
	add.s32 	%r829, %r824, %r846;
	mov.b32 	%r830, 8;
	// begin inline asm
	shfl.sync.down.b32 %r828, %r829, %r830, %r816, %r837;
	// end inline asm
	setp.gt.s32 	%p144, %r59, %r816;
	selp.b32 	%r847, 0, %r828, %p144;
	add.s32 	%r834, %r829, %r847;
	mov.b32 	%r835, 16;
	// begin inline asm
	shfl.sync.down.b32 %r833, %r834, %r835, %r816, %r837;
	// end inline asm
	setp.gt.s32 	%p145, %r60, %r816;
	selp.b32 	%r848, 0, %r833, %p145;
	add.s32 	%r849, %r848, %r1005;
	add.s32 	%r1005, %r849, %r834;
	add.s32 	%r1006, %r1006, -32;
	bra.uni 	$L__BB3_18;
$L__BB3_23:
	@%p119 bra 	$L__BB3_25;
	add.s32 	%r806, %r1005, %r40;
	add.s64 	%rd49, %rd6, 256;
	mov.b32 	%r805, 101;
	// begin inline asm
	st.relaxed.gpu.v2.u32 [%rd49], {%r805, %r806};
	// end inline asm
	st.shared.u32 	[_ZZN3cub18CUB_300001_SM_10006detail4scan16DeviceScanKernelINS2_10policy_hubIiiijN4cuda3std3__44plusIvEEE10Policy1000EN6thrust24THRUST_300001_SM_1000_NS10device_ptrIiEESF_NS0_13ScanTileStateIiLb1EEES9_NS1_10InputValueIiPiEEjiLb0EiEEvT0_T1_T2_iT3_T4_T5_E12temp_storage+4], %r1005;
	st.shared.u32 	[_ZZN3cub18CUB_300001_SM_10006detail4scan16DeviceScanKernelINS2_10policy_hubIiiijN4cuda3std3__44plusIvEEE10Policy1000EN6thrust24THRUST_300001_SM_1000_NS10device_ptrIiEESF_NS0_13ScanTileStateIiLb1EEES9_NS1_10InputValueIiPiEEjiLb0EiEEvT0_T1_T2_iT3_T4_T5_E12temp_storage+8], %r806;
$L__BB3_25:
	setp.ne.s32 	%p134, %r639, 0;
	mov.u32 	%r1011, %r42;
	@%p134 bra 	$L__BB3_27;
	st.shared.u32 	[_ZZN3cub18CUB_300001_SM_10006detail4scan16DeviceScanKernelINS2_10policy_hubIiiijN4cuda3std3__44plusIvEEE10Policy1000EN6thrust24THRUST_300001_SM_1000_NS10device_ptrIiEESF_NS0_13ScanTileStateIiLb1EEES9_NS1_10InputValueIiPiEEjiLb0EiEEvT0_T1_T2_iT3_T4_T5_E12temp_storage+76], %r1005;
	mov.u32 	%r1011, %r1005;
$L__BB3_27:
	bar.sync 	0;
	setp.eq.s32 	%p135, %r7, 0;
	ld.shared.u32 	%r807, [_ZZN3cub18CUB_300001_SM_10006detail4scan16DeviceScanKernelINS2_10policy_hubIiiijN4cuda3std3__44plusIvEEE10Policy1000EN6thrust24THRUST_300001_SM_1000_NS10device_ptrIiEESF_NS0_13ScanTileStateIiLb1EEES9_NS1_10InputValueIiPiEEjiLb0EiEEvT0_T1_T2_iT3_T4_T5_E12temp_storage+76];
	selp.b32 	%r808, 0, %r807, %p135;
	add.s32 	%r1012, %r808, %r1011;
$L__BB3_28:
	add.s32 	%r952, %r1012, %r12;
	add.s32 	%r953, %r13, %r952;
	add.s32 	%r954, %r14, %r953;
	add.s32 	%r955, %r15, %r954;
	add.s32 	%r956, %r16, %r955;
	add.s32 	%r957, %r17, %r956;
	add.s32 	%r958, %r18, %r957;
	add.s32 	%r959, %r19, %r958;
	add.s32 	%r960, %r20, %r959;
	add.s32 	%r961, %r21, %r960;
	add.s32 	%r962, %r22, %r961;
	add.s32 	%r963, %r23, %r962;
	add.s32 	%r964, %r24, %r963;
	add.s32 	%r965, %r25, %r964;
	add.s32 	%r966, %r26, %r965;
	add.s32 	%r967, %r27, %r966;
	add.s32 	%r968, %r28, %r967;
	add.s32 	%r969, %r29, %r968;
	add.s32 	%r970, %r30, %r969;
	add.s32 	%r971, %r31, %r970;
	add.s32 	%r972, %r32, %r971;
	bar.sync 	0;
	st.shared.v2.u32 	[%r11], {%r1012, %r952};
	st.shared.v2.u32 	[%r11+8], {%r953, %r954};
	st.shared.v2.u32 	[%r11+16], {%r955, %r956};
	st.shared.v2.u32 	[%r11+24], {%r957, %r958};
	st.shared.v2.u32 	[%r11+32], {%r959, %r960};
	st.shared.v2.u32 	[%r11+40], {%r961, %r962};
	st.shared.v2.u32 	[%r11+48], {%r963, %r964};
	st.shared.v2.u32 	[%r11+56], {%r965, %r966};
	st.shared.v2.u32 	[%r11+64], {%r967, %r968};
	st.shared.v2.u32 	[%r11+72], {%r969, %r970};
	st.shared.v2.u32 	[%r11+80], {%r971, %r972};
	bar.warp.sync 	-1;
	ld.shared.u32 	%r973, [%r10];
	ld.shared.u32 	%r974, [%r10+128];
	ld.shared.u32 	%r975, [%r10+256];
	ld.shared.u32 	%r976, [%r10+384];
	ld.shared.u32 	%r977, [%r10+512];
	ld.shared.u32 	%r978, [%r10+640];
	ld.shared.u32 	%r979, [%r10+768];
	ld.shared.u32 	%r980, [%r10+896];
	ld.shared.u32 	%r981, [%r10+1024];
	ld.shared.u32 	%r982, [%r10+1152];
	ld.shared.u32 	%r983, [%r10+1280];
	ld.shared.u32 	%r984, [%r10+1408];
	ld.shared.u32 	%r985, [%r10+1536];
	ld.shared.u32 	%r986, [%r10+1664];
	ld.shared.u32 	%r987, [%r10+1792];
	ld.shared.u32 	%r988, [%r10+1920];
	ld.shared.u32 	%r989, [%r10+2048];
	ld.shared.u32 	%r990, [%r10+2176];
	ld.shared.u32 	%r991, [%r10+2304];
	ld.shared.u32 	%r992, [%r10+2432];
	ld.shared.u32 	%r993, [%r10+2560];
	ld.shared.u32 	%r994, [%r10+2688];
	add.s64 	%rd57, %rd4, %rd42;
	st.global.u32 	[%rd57], %r973;
	st.global.u32 	[%rd57+128], %r974;
	st.global.u32 	[%rd57+256], %r975;
	st.global.u32 	[%rd57+384], %r976;
	st.global.u32 	[%rd57+512], %r977;
	st.global.u32 	[%rd57+640], %r978;
	st.global.u32 	[%rd57+768], %r979;
	st.global.u32 	[%rd57+896], %r980;
	st.global.u32 	[%rd57+1024], %r981;
	st.global.u32 	[%rd57+1152], %r982;
	st.global.u32 	[%rd57+1280], %r983;
	st.global.u32 	[%rd57+1408], %r984;
	st.global.u32 	[%rd57+1536], %r985;
	st.global.u32 	[%rd57+1664], %r986;
	st.global.u32 	[%rd57+1792], %r987;
	st.global.u32 	[%rd57+1920], %r988;
	st.global.u32 	[%rd57+2048], %r989;
	st.global.u32 	[%rd57+2176], %r990;
	st.global.u32 	[%rd57+2304], %r991;
	st.global.u32 	[%rd57+2432], %r992;
	st.global.u32 	[%rd57+2560], %r993;
	st.global.u32 	[%rd57+2688], %r994;
	bra.uni 	$L__BB3_143;
$L__BB3_29:
	setp.eq.s32 	%p3, %r6, 0;
	@%p3 bra 	$L__BB3_143;
	mul.wide.u32 	%rd18, %r5, 4;
	add.s64 	%rd19, %rd3, %rd18;
	mov.u32 	%r85, %tid.x;
	ld.global.u32 	%r1034, [%rd19];
	and.b32  	%r242, %r85, 31;
	and.b32  	%r243, %r85, 992;
	mul.lo.s32 	%r244, %r243, 22;
	or.b32  	%r87, %r244, %r242;
	setp.ge.u32 	%p4, %r87, %r6;
	shl.b32 	%r245, %r87, 2;
	cvt.u64.u32 	%rd20, %r245;
	add.s64 	%rd10, %rd19, %rd20;
	mov.u32 	%r1013, %r1034;
	@%p4 bra 	$L__BB3_32;
	ld.global.u32 	%r1013, [%rd10];
$L__BB3_32:
	add.s32 	%r90, %r87, 32;
	setp.ge.u32 	%p5, %r90, %r6;
	mov.u32 	%r1014, %r1034;
	@%p5 bra 	$L__BB3_34;
	ld.global.u32 	%r1014, [%rd10+128];
$L__BB3_34:
	add.s32 	%r93, %r87, 64;
	setp.ge.u32 	%p6, %r93, %r6;
	mov.u32 	%r1015, %r1034;
	@%p6 bra 	$L__BB3_36;
	ld.global.u32 	%r1015, [%rd10+256];
$L__BB3_36:
	add.s32 	%r96, %r87, 96;
	setp.ge.u32 	%p7, %r96, %r6;
	mov.u32 	%r1016, %r1034;
	@%p7 bra 	$L__BB3_38;
	ld.global.u32 	%r1016, [%rd10+384];
$L__BB3_38:
	add.s32 	%r246, %r87, 128;
	setp.ge.u32 	%p8, %r246, %r6;
	mov.u32 	%r1017, %r1034;
	@%p8 bra 	$L__BB3_40;
	ld.global.u32 	%r1017, [%rd10+512];
$L__BB3_40:
	add.s32 	%r247, %r87, 160;
	setp.ge.u32 	%p9, %r247, %r6;
	mov.u32 	%r1018, %r1034;
	@%p9 bra 	$L__BB3_42;
	ld.global.u32 	%r1018, [%rd10+640];
$L__BB3_42:
	add.s32 	%r248, %r87, 192;
	setp.ge.u32 	%p10, %r248, %r6;
	mov.u32 	%r1019, %r1034;
	@%p10 bra 	$L__BB3_44;
	ld.global.u32 	%r1019, [%rd10+768];
$L__BB3_44:
	add.s32 	%r249, %r87, 224;
	setp.ge.u32 	%p11, %r249, %r6;
	mov.u32 	%r1020, %r1034;
	@%p11 bra 	$L__BB3_46;
	ld.global.u32 	%r1020, [%rd10+896];
$L__BB3_46:
	add.s32 	%r250, %r87, 256;
	setp.ge.u32 	%p12, %r250, %r6;
	mov.u32 	%r1021, %r1034;
	@%p12 bra 	$L__BB3_48;
	ld.global.u32 	%r1021, [%rd10+1024];
$L__BB3_48:
	add.s32 	%r251, %r87, 288;
	setp.ge.u32 	%p13, %r251, %r6;
	mov.u32 	%r1022, %r1034;
	@%p13 bra 	$L__BB3_50;
	ld.global.u32 	%r1022, [%rd10+1152];
$L__BB3_50:
	add.s32 	%r111, %r87, 320;
	setp.ge.u32 	%p14, %r111, %r6;
	mov.u32 	%r1023, %r1034;
	@%p14 bra 	$L__BB3_52;
	ld.global.u32 	%r1023, [%rd10+1280];
$L__BB3_52:
	add.s32 	%r114, %r87, 352;
	setp.ge.u32 	%p15, %r114, %r6;
	mov.u32 	%r1024, %r1034;
	@%p15 bra 	$L__BB3_54;
	ld.global.u32 	%r1024, [%rd10+1408];
$L__BB3_54:
	add.s32 	%r117, %r87, 384;
	setp.ge.u32 	%p16, %r117, %r6;
	mov.u32 	%r1025, %r1034;
	@%p16 bra 	$L__BB3_56;
	ld.global.u32 	%r1025, [%rd10+1536];
$L__BB3_56:
	add.s32 	%r120, %r87, 416;
	setp.ge.u32 	%p17, %r120, %r6;
	mov.u32 	%r1026, %r1034;
	@%p17 bra 	$L__BB3_58;
	ld.global.u32 	%r1026, [%rd10+1664];
$L__BB3_58:
	add.s32 	%r252, %r87, 448;
	setp.ge.u32 	%p18, %r252, %r6;
	mov.u32 	%r1027, %r1034;
	@%p18 bra 	$L__BB3_60;
	ld.global.u32 	%r1027, [%rd10+1792];
$L__BB3_60:
	add.s32 	%r253, %r87, 480;
	setp.ge.u32 	%p19, %r253, %r6;
	mov.u32 	%r1028, %r1034;
	@%p19 bra 	$L__BB3_62;
	ld.global.u32 	%r1028, [%rd10+1920];
$L__BB3_62:
	add.s32 	%r254, %r87, 512;
	setp.ge.u32 	%p20, %r254, %r6;
	mov.u32 	%r1029, %r1034;
	@%p20 bra 	$L__BB3_64;
	ld.global.u32 	%r1029, [%rd10+2048];
$L__BB3_64:
	add.s32 	%r129, %r87, 544;
	setp.ge.u32 	%p21, %r129, %r6;
	mov.u32 	%r1030, %r1034;
	@%p21 bra 	$L__BB3_66;
	ld.global.u32 	%r1030, [%rd10+2176];
$L__BB3_66:
	add.s32 	%r132, %r87, 576;
	setp.ge.u32 	%p22, %r132, %r6;
	mov.u32 	%r1031, %r1034;
	@%p22 bra 	$L__BB3_68;
	ld.global.u32 	%r1031, [%rd10+2304];
$L__BB3_68:
	add.s32 	%r255, %r87, 608;
	setp.ge.u32 	%p23, %r255, %r6;
	mov.u32 	%r1032, %r1034;
	@%p23 bra 	$L__BB3_70;
	ld.global.u32 	%r1032, [%rd10+2432];
$L__BB3_70:
	add.s32 	%r256, %r87, 640;
	setp.ge.u32 	%p24, %r256, %r6;
	mov.u32 	%r1033, %r1034;
	@%p24 bra 	$L__BB3_72;
	ld.global.u32 	%r1033, [%rd10+2560];
$L__BB3_72:
	add.s32 	%r139, %r87, 672;
	setp.ge.u32 	%p25, %r139, %r6;
	@%p25 bra 	$L__BB3_74;
	ld.global.u32 	%r1034, [%rd10+2688];
$L__BB3_74:
	// begin inline asm
	mov.u32 %r257, %laneid;
	// end inline asm
	shr.u32 	%r143, %r85, 5;
	mad.lo.s32 	%r258, %r143, 704, %r257;
	shl.b32 	%r259, %r258, 2;
	mov.u32 	%r260, _ZZN3cub18CUB_300001_SM_10006detail4scan16DeviceScanKernelINS2_10policy_hubIiiijN4cuda3std3__44plusIvEEE10Policy1000EN6thrust24THRUST_300001_SM_1000_NS10device_ptrIiEESF_NS0_13ScanTileStateIiLb1EEES9_NS1_10InputValueIiPiEEjiLb0EiEEvT0_T1_T2_iT3_T4_T5_E12temp_storage;
	add.s32 	%r144, %r260, %r259;
	st.shared.u32 	[%r144], %r1013;
	st.shared.u32 	[%r144+128], %r1014;
	st.shared.u32 	[%r144+256], %r1015;
	st.shared.u32 	[%r144+384], %r1016;
	st.shared.u32 	[%r144+512], %r1017;
	st.shared.u32 	[%r144+640], %r1018;
	st.shared.u32 	[%r144+768], %r1019;
	st.shared.u32 	[%r144+896], %r1020;
	st.shared.u32 	[%r144+1024], %r1021;
	st.shared.u32 	[%r144+1152], %r1022;
	st.shared.u32 	[%r144+1280], %r1023;
	st.shared.u32 	[%r144+1408], %r1024;
	st.shared.u32 	[%r144+1536], %r1025;
	st.shared.u32 	[%r144+1664], %r1026;
	st.shared.u32 	[%r144+1792], %r1027;
	st.shared.u32 	[%r144+1920], %r1028;
	st.shared.u32 	[%r144+2048], %r1029;
	st.shared.u32 	[%r144+2176], %r1030;
	st.shared.u32 	[%r144+2304], %r1031;
	st.shared.u32 	[%r144+2432], %r1032;
	st.shared.u32 	[%r144+2560], %r1033;
	st.shared.u32 	[%r144+2688], %r1034;
	bar.warp.sync 	-1;
	mad.lo.s32 	%r145, %r257, 84, %r144;
	ld.shared.v2.u32 	{%r146, %r147}, [%r145];
	ld.shared.v2.u32 	{%r148, %r149}, [%r145+8];
	ld.shared.v2.u32 	{%r150, %r151}, [%r145+16];
	ld.shared.v2.u32 	{%r152, %r153}, [%r145+24];
	ld.shared.v2.u32 	{%r154, %r155}, [%r145+32];
	ld.shared.v2.u32 	{%r156, %r157}, [%r145+40];
	ld.shared.v2.u32 	{%r158, %r159}, [%r145+48];
	ld.shared.v2.u32 	{%r160, %r161}, [%r145+56];
	ld.shared.v2.u32 	{%r162, %r163}, [%r145+64];
	ld.shared.v2.u32 	{%r164, %r165}, [%r145+72];
	ld.shared.v2.u32 	{%r166, %r167}, [%r145+80];
	bar.sync 	0;
	setp.ne.s32 	%p26, %r998, 0;
	@%p26 bra 	$L__BB3_78;
	add.s32 	%r490, %r147, %r146;
	add.s32 	%r491, %r148, %r490;
	add.s32 	%r492, %r149, %r491;
	add.s32 	%r493, %r150, %r492;
	add.s32 	%r494, %r151, %r493;
	add.s32 	%r495, %r152, %r494;
	add.s32 	%r496, %r153, %r495;
	add.s32 	%r497, %r154, %r496;
	add.s32 	%r498, %r155, %r497;
	add.s32 	%r499, %r156, %r498;
	add.s32 	%r500, %r157, %r499;
	add.s32 	%r501, %r158, %r500;
	add.s32 	%r502, %r159, %r501;
	add.s32 	%r503, %r160, %r502;
	add.s32 	%r504, %r161, %r503;
	add.s32 	%r505, %r162, %r504;
	add.s32 	%r506, %r163, %r505;
	add.s32 	%r507, %r164, %r506;
	add.s32 	%r508, %r165, %r507;
	add.s32 	%r509, %r166, %r508;
	add.s32 	%r464, %r167, %r509;
	mov.b32 	%r462, 1;
	mov.b32 	%r487, 0;
	mov.b32 	%r489, -1;
	// begin inline asm
	{  .reg .s32 r0;  .reg .pred p;  shfl.sync.up.b32 r0|p, %r464, %r462, %r487, %r489;  @p add.s32 r0, r0, %r464;  mov.s32 %r460, r0;}
	// end inline asm
	mov.b32 	%r468, 2;
	// begin inline asm
	{  .reg .s32 r0;  .reg .pred p;  shfl.sync.up.b32 r0|p, %r460, %r468, %r487, %r489;  @p add.s32 r0, r0, %r460;  mov.s32 %r466, r0;}
	// end inline asm
	mov.b32 	%r474, 4;
	// begin inline asm
	{  .reg .s32 r0;  .reg .pred p;  shfl.sync.up.b32 r0|p, %r466, %r474, %r487, %r489;  @p add.s32 r0, r0, %r466;  mov.s32 %r472, r0;}
	// end inline asm
	mov.b32 	%r480, 8;
	// begin inline asm
	{  .reg .s32 r0;  .reg .pred p;  shfl.sync.up.b32 r0|p, %r472, %r480, %r487, %r489;  @p add.s32 r0, r0, %r472;  mov.s32 %r478, r0;}
	// end inline asm
	mov.b32 	%r486, 16;
	// begin inline asm
	{  .reg .s32 r0;  .reg .pred p;  shfl.sync.up.b32 r0|p, %r478, %r486, %r487, %r489;  @p add.s32 r0, r0, %r478;  mov.s32 %r484, r0;}
	// end inline asm
	setp.ne.s32 	%p68, %r257, 31;
	@%p68 bra 	$L__BB3_77;
	shl.b32 	%r510, %r143, 2;
	mov.u32 	%r511, _ZZN3cub18CUB_300001_SM_10006detail4scan16DeviceScanKernelINS2_10policy_hubIiiijN4cuda3std3__44plusIvEEE10Policy1000EN6thrust24THRUST_300001_SM_1000_NS10device_ptrIiEESF_NS0_13ScanTileStateIiLb1EEES9_NS1_10InputValueIiPiEEjiLb0EiEEvT0_T1_T2_iT3_T4_T5_E12temp_storage;
	add.s32 	%r512, %r511, %r510;
	st.shared.u32 	[%r512+16], %r484;
$L__BB3_77:
	bar.sync 	0;
	ld.shared.v4.u32 	{%r513, %r514, %r515, %r516}, [_ZZN3cub18CUB_300001_SM_10006detail4scan16DeviceScanKernelINS2_10policy_hubIiiijN4cuda3std3__44plusIvEEE10Policy1000EN6thrust24THRUST_300001_SM_1000_NS10device_ptrIiEESF_NS0_13ScanTileStateIiLb1EEES9_NS1_10InputValueIiPiEEjiLb0EiEEvT0_T1_T2_iT3_T4_T5_E12temp_storage+16];
	add.s32 	%r517, %r514, %r513;
	setp.eq.s32 	%p69, %r143, 2;
	selp.b32 	%r518, %r517, %r513, %p69;
	add.s32 	%r519, %r517, %r515;
	setp.eq.s32 	%p70, %r143, 3;
	selp.b32 	%r520, %r519, %r518, %p70;
	add.s32 	%r521, %r519, %r516;
	setp.eq.s32 	%p71, %r143, 4;
	selp.b32 	%r522, %r521, %r520, %p71;
	ld.shared.v4.u32 	{%r523, %r524, %r525, %r526}, [_ZZN3cub18CUB_300001_SM_10006detail4scan16DeviceScanKernelINS2_10policy_hubIiiijN4cuda3std3__44plusIvEEE10Policy1000EN6thrust24THRUST_300001_SM_1000_NS10device_ptrIiEESF_NS0_13ScanTileStateIiLb1EEES9_NS1_10InputValueIiPiEEjiLb0EiEEvT0_T1_T2_iT3_T4_T5_E12temp_storage+32];
	add.s32 	%r527, %r521, %r523;
	setp.eq.s32 	%p72, %r143, 5;
	selp.b32 	%r528, %r527, %r522, %p72;
	add.s32 	%r529, %r527, %r524;
	setp.eq.s32 	%p73, %r143, 6;
	selp.b32 	%r530, %r529, %r528, %p73;
	add.s32 	%r531, %r529, %r525;
	setp.eq.s32 	%p74, %r143, 7;
	selp.b32 	%r532, %r531, %r530, %p74;
	add.s32 	%r533, %r531, %r526;
	setp.eq.s32 	%p75, %r143, 8;
	selp.b32 	%r534, %r533, %r532, %p75;
	.pragma "used_bytes_mask 4095";
	ld.shared.v4.u32 	{%r535, %r536, %r537, %r538}, [_ZZN3cub18CUB_300001_SM_10006detail4scan16DeviceScanKernelINS2_10policy_hubIiiijN4cuda3std3__44plusIvEEE10Policy1000EN6thrust24THRUST_300001_SM_1000_NS10device_ptrIiEESF_NS0_13ScanTileStateIiLb1EEES9_NS1_10InputValueIiPiEEjiLb0EiEEvT0_T1_T2_iT3_T4_T5_E12temp_storage+48];
	add.s32 	%r539, %r533, %r535;
	setp.eq.s32 	%p76, %r143, 9;
	selp.b32 	%r540, %r539, %r534, %p76;
	add.s32 	%r541, %r539, %r536;
	setp.eq.s32 	%p77, %r143, 10;
	selp.b32 	%r542, %r541, %r540, %p77;
	add.s32 	%r543, %r541, %r537;
	setp.eq.s32 	%p78, %r143, 11;
	selp.b32 	%r544, %r543, %r542, %p78;
	setp.lt.u32 	%p79, %r85, 32;
	selp.b32 	%r545, 0, %r544, %p79;
	setp.eq.s32 	%p80, %r257, 0;
	sub.s32 	%r546, %r484, %r464;
	selp.b32 	%r547, 0, %r546, %p80;
	add.s32 	%r548, %r547, %r997;
	add.s32 	%r1049, %r548, %r545;
	bra.uni 	$L__BB3_97;
$L__BB3_78:
	add.s32 	%r291, %r147, %r146;
	add.s32 	%r292, %r148, %r291;
	add.s32 	%r293, %r149, %r292;
	add.s32 	%r294, %r150, %r293;
	add.s32 	%r295, %r151, %r294;
	add.s32 	%r296, %r152, %r295;
	add.s32 	%r297, %r153, %r296;
	add.s32 	%r298, %r154, %r297;
	add.s32 	%r299, %r155, %r298;
	add.s32 	%r300, %r156, %r299;
	add.s32 	%r301, %r157, %r300;
	add.s32 	%r302, %r158, %r301;
	add.s32 	%r303, %r159, %r302;
	add.s32 	%r304, %r160, %r303;
	add.s32 	%r305, %r161, %r304;
	add.s32 	%r306, %r162, %r305;
	add.s32 	%r307, %r163, %r306;
	add.s32 	%r308, %r164, %r307;
	add.s32 	%r309, %r165, %r308;
	add.s32 	%r310, %r166, %r309;
	add.s32 	%r265, %r167, %r310;
	mov.b32 	%r263, 1;
	mov.b32 	%r288, 0;
	mov.b32 	%r290, -1;
	// begin inline asm
	{  .reg .s32 r0;  .reg .pred p;  shfl.sync.up.b32 r0|p, %r265, %r263, %r288, %r290;  @p add.s32 r0, r0, %r265;  mov.s32 %r261, r0;}
	// end inline asm
	mov.b32 	%r269, 2;
	// begin inline asm
	{  .reg .s32 r0;  .reg .pred p;  shfl.sync.up.b32 r0|p, %r261, %r269, %r288, %r290;  @p add.s32 r0, r0, %r261;  mov.s32 %r267, r0;}
	// end inline asm
	mov.b32 	%r275, 4;
	// begin inline asm
	{  .reg .s32 r0;  .reg .pred p;  shfl.sync.up.b32 r0|p, %r267, %r275, %r288, %r290;  @p add.s32 r0, r0, %r267;  mov.s32 %r273, r0;}
	// end inline asm
	mov.b32 	%r281, 8;
	// begin inline asm
	{  .reg .s32 r0;  .reg .pred p;  shfl.sync.up.b32 r0|p, %r273, %r281, %r288, %r290;  @p add.s32 r0, r0, %r273;  mov.s32 %r279, r0;}
	// end inline asm
	mov.b32 	%r287, 16;
	// begin inline asm
	{  .reg .s32 r0;  .reg .pred p;  shfl.sync.up.b32 r0|p, %r279, %r287, %r288, %r290;  @p add.s32 r0, r0, %r279;  mov.s32 %r285, r0;}
	// end inline asm
	setp.ne.s32 	%p27, %r257, 31;
	@%p27 bra 	$L__BB3_80;
	shl.b32 	%r311, %r143, 2;
	mov.u32 	%r312, _ZZN3cub18CUB_300001_SM_10006detail4scan16DeviceScanKernelINS2_10policy_hubIiiijN4cuda3std3__44plusIvEEE10Policy1000EN6thrust24THRUST_300001_SM_1000_NS10device_ptrIiEESF_NS0_13ScanTileStateIiLb1EEES9_NS1_10InputValueIiPiEEjiLb0EiEEvT0_T1_T2_iT3_T4_T5_E12temp_storage;
	add.s32 	%r313, %r312, %r311;
	st.shared.u32 	[%r313+16], %r285;
$L__BB3_80:
	sub.s32 	%r314, %r285, %r265;
	bar.sync 	0;
	ld.shared.v4.u32 	{%r315, %r316, %r317, %r318}, [_ZZN3cub18CUB_300001_SM_10006detail4scan16DeviceScanKernelINS2_10policy_hubIiiijN4cuda3std3__44plusIvEEE10Policy1000EN6thrust24THRUST_300001_SM_1000_NS10device_ptrIiEESF_NS0_13ScanTileStateIiLb1EEES9_NS1_10InputValueIiPiEEjiLb0EiEEvT0_T1_T2_iT3_T4_T5_E12temp_storage+16];
	add.s32 	%r319, %r316, %r315;
	setp.eq.s32 	%p28, %r143, 2;
	selp.b32 	%r320, %r319, %r315, %p28;
	add.s32 	%r321, %r319, %r317;
	setp.eq.s32 	%p29, %r143, 3;
	selp.b32 	%r322, %r321, %r320, %p29;
	add.s32 	%r323, %r321, %r318;
	setp.eq.s32 	%p30, %r143, 4;
	selp.b32 	%r324, %r323, %r322, %p30;
	ld.shared.v4.u32 	{%r325, %r326, %r327, %r328}, [_ZZN3cub18CUB_300001_SM_10006detail4scan16DeviceScanKernelINS2_10policy_hubIiiijN4cuda3std3__44plusIvEEE10Policy1000EN6thrust24THRUST_300001_SM_1000_NS10device_ptrIiEESF_NS0_13ScanTileStateIiLb1EEES9_NS1_10InputValueIiPiEEjiLb0EiEEvT0_T1_T2_iT3_T4_T5_E12temp_storage+32];
	add.s32 	%r329, %r323, %r325;
	setp.eq.s32 	%p31, %r143, 5;
	selp.b32 	%r330, %r329, %r324, %p31;
	add.s32 	%r331, %r329, %r326;
	setp.eq.s32 	%p32, %r143, 6;
	selp.b32 	%r332, %r331, %r330, %p32;
	add.s32 	%r333, %r331, %r327;
	setp.eq.s32 	%p33, %r143, 7;
	selp.b32 	%r334, %r333, %r332, %p33;
	add.s32 	%r335, %r333, %r328;
	setp.eq.s32 	%p34, %r143, 8;
	selp.b32 	%r336, %r335, %r334, %p34;
	ld.shared.v4.u32 	{%r337, %r338, %r339, %r340}, [_ZZN3cub18CUB_300001_SM_10006detail4scan16DeviceScanKernelINS2_10policy_hubIiiijN4cuda3std3__44plusIvEEE10Policy1000EN6thrust24THRUST_300001_SM_1000_NS10device_ptrIiEESF_NS0_13ScanTileStateIiLb1EEES9_NS1_10InputValueIiPiEEjiLb0EiEEvT0_T1_T2_iT3_T4_T5_E12temp_storage+48];
	add.s32 	%r341, %r335, %r337;
	setp.eq.s32 	%p35, %r143, 9;
	selp.b32 	%r342, %r341, %r336, %p35;
	add.s32 	%r343, %r341, %r338;
	setp.eq.s32 	%p36, %r143, 10;
	selp.b32 	%r344, %r343, %r342, %p36;
	add.s32 	%r345, %r343, %r339;
	setp.eq.s32 	%p37, %r143, 11;
	selp.b32 	%r346, %r345, %r344, %p37;
	add.s32 	%r173, %r345, %r340;
	setp.gt.u32 	%p38, %r85, 31;
	setp.lt.u32 	%p39, %r85, 32;
	setp.eq.s32 	%p40, %r257, 0;
	selp.b32 	%r347, 0, %r314, %p40;
	add.s32 	%r1048, %r346, %r347;
	selp.b32 	%r175, %r314, %r1048, %p39;
	@%p38 bra 	$L__BB3_96;
	setp.ne.s32 	%p41, %r85, 0;
	mul.wide.s32 	%rd21, %r998, 8;
	add.s64 	%rd11, %rd16, %rd21;
	@%p41 bra 	$L__BB3_83;
	st.shared.u32 	[_ZZN3cub18CUB_300001_SM_10006detail4scan16DeviceScanKernelINS2_10policy_hubIiiijN4cuda3std3__44plusIvEEE10Policy1000EN6thrust24THRUST_300001_SM_1000_NS10device_ptrIiEESF_NS0_13ScanTileStateIiLb1EEES9_NS1_10InputValueIiPiEEjiLb0EiEEvT0_T1_T2_iT3_T4_T5_E12temp_storage+12], %r173;
	add.s64 	%rd22, %rd11, 256;
	mov.b32 	%r348, 100;
	// begin inline asm
	st.relaxed.gpu.v2.u32 [%rd22], {%r348, %r173};
	// end inline asm
$L__BB3_83:
	not.b32 	%r354, %r85;
	add.s32 	%r1043, %r998, %r354;
	mov.b32 	%r350, 830;
	// begin inline asm
	nanosleep.u32 %r350;
	// end inline asm
	mul.wide.s32 	%rd24, %r1043, 8;
	add.s64 	%rd25, %rd16, %rd24;
	add.s64 	%rd23, %rd25, 256;
	// begin inline asm
	ld.relaxed.gpu.v2.u32 {%r1045, %r1037}, [%rd23];
	// end inline asm
	mov.b32 	%r1038, 952;
$L__BB3_84:
	setp.eq.s32 	%p42, %r1045, 99;
	mov.b32 	%r355, -1;
	vote.sync.any.pred 	%p43, %p42, %r355;
	not.pred 	%p44, %p43;
	@%p44 bra 	$L__BB3_86;
	mul.lo.s32 	%r458, %r998, 16807;
	and.b32  	%r998, %r458, 2147483647;
	add.s32 	%r459, %r1038, 1;
	rem.u32 	%r455, %r998, %r459;
	// begin inline asm
	nanosleep.u32 %r455;
	// end inline asm
	shr.u32 	%r1038, %r1038, 1;
	// begin inline asm
	ld.relaxed.gpu.v2.u32 {%r1045, %r1037}, [%rd23];
	// end inline asm
	bra.uni 	$L__BB3_84;
$L__BB3_86:
	setp.eq.s32 	%p45, %r1045, 101;
	mov.b32 	%r382, -1;
	vote.sync.ballot.b32 	%r384, %p45, %r382;
	// begin inline asm
	mov.u32 %r357, %lanemask_ge;
	// end inline asm
	and.b32  	%r385, %r384, %r357;
	or.b32  	%r386, %r385, -2147483648;
	add.s32 	%r387, %r386, -1;
	not.b32 	%r388, %r386;
	and.b32  	%r389, %r388, %r387;
	popc.b32 	%r361, %r389;
	mov.b32 	%r360, 1;
	// begin inline asm
	shfl.sync.down.b32 %r358, %r1037, %r360, %r361, %r382;
	// end inline asm
	setp.lt.s32 	%p47, %r257, %r361;
	selp.b32 	%r390, %r358, 0, %p47;
	add.s32 	%r364, %r390, %r1037;
	mov.b32 	%r365, 2;
	// begin inline asm
	shfl.sync.down.b32 %r363, %r364, %r365, %r361, %r382;
	// end inline asm
	add.s32 	%r391, %r257, 2;
	setp.gt.s32 	%p48, %r391, %r361;
	selp.b32 	%r392, 0, %r363, %p48;
	add.s32 	%r369, %r364, %r392;
	mov.b32 	%r370, 4;
	// begin inline asm
	shfl.sync.down.b32 %r368, %r369, %r370, %r361, %r382;
	// end inline asm
	add.s32 	%r393, %r257, 4;
	setp.gt.s32 	%p49, %r393, %r361;
	selp.b32 	%r394, 0, %r368, %p49;
	add.s32 	%r374, %r369, %r394;
	mov.b32 	%r375, 8;
	// begin inline asm
	shfl.sync.down.b32 %r373, %r374, %r375, %r361, %r382;
	// end inline asm
	add.s32 	%r395, %r257, 8;
	setp.gt.s32 	%p50, %r395, %r361;
	selp.b32 	%r396, 0, %r373, %p50;
	add.s32 	%r379, %r374, %r396;
	mov.b32 	%r380, 16;
	// begin inline asm
	shfl.sync.down.b32 %r378, %r379, %r380, %r361, %r382;
	// end inline asm
	add.s32 	%r397, %r257, 16;
	setp.gt.s32 	%p51, %r397, %r361;
	selp.b32 	%r398, 0, %r378, %p51;
	add.s32 	%r1041, %r379, %r398;
	add.s64 	%rd12, %rd16, 256;
	mov.b32 	%r1039, 952;
$L__BB3_87:
	setp.ne.s32 	%p52, %r1045, 101;
	mov.b32 	%r399, -1;
	vote.sync.all.pred 	%p53, %p52, %r399;
	not.pred 	%p54, %p53;
	@%p54 bra 	$L__BB3_92;
	shr.u32 	%r1039, %r1039, 1;
	mul.wide.s32 	%rd28, %r1043, 8;
	add.s64 	%rd29, %rd12, %rd28;
	add.s64 	%rd27, %rd29, -256;
	// begin inline asm
	ld.relaxed.gpu.v2.u32 {%r1045, %r1046}, [%rd27];
	// end inline asm
	mov.u32 	%r1047, %r1039;
$L__BB3_89:
	setp.eq.s32 	%p58, %r1045, 99;
	mov.b32 	%r407, -1;
	vote.sync.any.pred 	%p59, %p58, %r407;
	not.pred 	%p60, %p59;
	@%p60 bra 	$L__BB3_91;
	mul.lo.s32 	%r453, %r998, 16807;
	and.b32  	%r998, %r453, 2147483647;
	add.s32 	%r454, %r1047, 1;
	rem.u32 	%r450, %r998, %r454;
	// begin inline asm
	nanosleep.u32 %r450;
	// end inline asm
	shr.u32 	%r1047, %r1047, 1;
	// begin inline asm
	ld.relaxed.gpu.v2.u32 {%r1045, %r1046}, [%rd27];
	// end inline asm
	bra.uni 	$L__BB3_89;
$L__BB3_91:
	setp.eq.s32 	%p61, %r1045, 101;
	mov.b32 	%r433, -1;
	vote.sync.ballot.b32 	%r434, %p61, %r433;
	and.b32  	%r435, %r434, %r357;
	or.b32  	%r436, %r435, -2147483648;
	add.s32 	%r437, %r436, -1;
	not.b32 	%r438, %r436;
	and.b32  	%r439, %r438, %r437;
	popc.b32 	%r412, %r439;
	mov.b32 	%r411, 1;
	// begin inline asm
	shfl.sync.down.b32 %r409, %r1046, %r411, %r412, %r433;
	// end inline asm
	setp.lt.s32 	%p63, %r257, %r412;
	selp.b32 	%r440, %r409, 0, %p63;
	add.s32 	%r415, %r440, %r1046;
	mov.b32 	%r416, 2;
	// begin inline asm
	shfl.sync.down.b32 %r414, %r415, %r416, %r412, %r433;
	// end inline asm
	add.s32 	%r441, %r257, 2;
	setp.gt.s32 	%p64, %r441, %r412;
	selp.b32 	%r442, 0, %r414, %p64;
	add.s32 	%r420, %r415, %r442;
	mov.b32 	%r421, 4;
	// begin inline asm
	shfl.sync.down.b32 %r419, %r420, %r421, %r412, %r433;
	// end inline asm
	add.s32 	%r443, %r257, 4;
	setp.gt.s32 	%p65, %r443, %r412;
	selp.b32 	%r444, 0, %r419, %p65;
	add.s32 	%r425, %r420, %r444;
	mov.b32 	%r426, 8;
	// begin inline asm
	shfl.sync.down.b32 %r424, %r425, %r426, %r412, %r433;
	// end inline asm
	add.s32 	%r445, %r257, 8;
	setp.gt.s32 	%p66, %r445, %r412;
	selp.b32 	%r446, 0, %r424, %p66;
	add.s32 	%r430, %r425, %r446;
	mov.b32 	%r431, 16;
	// begin inline asm
	shfl.sync.down.b32 %r429, %r430, %r431, %r412, %r433;
	// end inline asm
	add.s32 	%r447, %r257, 16;
	setp.gt.s32 	%p67, %r447, %r412;
	selp.b32 	%r448, 0, %r429, %p67;
	add.s32 	%r449, %r448, %r1041;
	add.s32 	%r1041, %r449, %r430;
	add.s32 	%r1043, %r1043, -32;
	bra.uni 	$L__BB3_87;
$L__BB3_92:
	@%p41 bra 	$L__BB3_94;
	add.s32 	%r402, %r1041, %r173;
	add.s64 	%rd26, %rd11, 256;
	mov.b32 	%r401, 101;
	// begin inline asm
	st.relaxed.gpu.v2.u32 [%rd26], {%r401, %r402};
	// end inline asm
	st.shared.u32 	[_ZZN3cub18CUB_300001_SM_10006detail4scan16DeviceScanKernelINS2_10policy_hubIiiijN4cuda3std3__44plusIvEEE10Policy1000EN6thrust24THRUST_300001_SM_1000_NS10device_ptrIiEESF_NS0_13ScanTileStateIiLb1EEES9_NS1_10InputValueIiPiEEjiLb0EiEEvT0_T1_T2_iT3_T4_T5_E12temp_storage+4], %r1041;
	st.shared.u32 	[_ZZN3cub18CUB_300001_SM_10006detail4scan16DeviceScanKernelINS2_10policy_hubIiiijN4cuda3std3__44plusIvEEE10Policy1000EN6thrust24THRUST_300001_SM_1000_NS10device_ptrIiEESF_NS0_13ScanTileStateIiLb1EEES9_NS1_10InputValueIiPiEEjiLb0EiEEvT0_T1_T2_iT3_T4_T5_E12temp_storage+8], %r402;
$L__BB3_94:
	setp.ne.s32 	%p56, %r257, 0;
	mov.u32 	%r1048, %r175;
	@%p56 bra 	$L__BB3_96;
	st.shared.u32 	[_ZZN3cub18CUB_300001_SM_10006detail4scan16DeviceScanKernelINS2_10policy_hubIiiijN4cuda3std3__44plusIvEEE10Policy1000EN6thrust24THRUST_300001_SM_1000_NS10device_ptrIiEESF_NS0_13ScanTileStateIiLb1EEES9_NS1_10InputValueIiPiEEjiLb0EiEEvT0_T1_T2_iT3_T4_T5_E12temp_storage+76], %r1041;
	mov.u32 	%r1048, %r1041;
$L__BB3_96:
	bar.sync 	0;
	setp.eq.s32 	%p57, %r85, 0;
	ld.shared.u32 	%r403, [_ZZN3cub18CUB_300001_SM_10006detail4scan16DeviceScanKernelINS2_10policy_hubIiiijN4cuda3std3__44plusIvEEE10Policy1000EN6thrust24THRUST_300001_SM_1000_NS10device_ptrIiEESF_NS0_13ScanTileStateIiLb1EEES9_NS1_10InputValueIiPiEEjiLb0EiEEvT0_T1_T2_iT3_T4_T5_E12temp_storage+76];
	selp.b32 	%r404, 0, %r403, %p57;
	add.s32 	%r1049, %r404, %r1048;
$L__BB3_97:
	add.s32 	%r549, %r1049, %r146;
	add.s32 	%r550, %r147, %r549;
	add.s32 	%r551, %r148, %r550;
	add.s32 	%r552, %r149, %r551;
	add.s32 	%r553, %r150, %r552;
	add.s32 	%r554, %r151, %r553;
	add.s32 	%r555, %r152, %r554;
	add.s32 	%r556, %r153, %r555;
	add.s32 	%r557, %r154, %r556;
	add.s32 	%r558, %r155, %r557;
	add.s32 	%r559, %r156, %r558;
	add.s32 	%r560, %r157, %r559;
	add.s32 	%r561, %r158, %r560;
	add.s32 	%r562, %r159, %r561;
	add.s32 	%r563, %r160, %r562;
	add.s32 	%r564, %r161, %r563;
	add.s32 	%r565, %r162, %r564;
	add.s32 	%r566, %r163, %r565;
	add.s32 	%r567, %r164, %r566;
	add.s32 	%r568, %r165, %r567;
	add.s32 	%r569, %r166, %r568;
	bar.sync 	0;
	st.shared.v2.u32 	[%r145], {%r1049, %r549};
	st.shared.v2.u32 	[%r145+8], {%r550, %r551};
	st.shared.v2.u32 	[%r145+16], {%r552, %r553};
	st.shared.v2.u32 	[%r145+24], {%r554, %r555};
	st.shared.v2.u32 	[%r145+32], {%r556, %r557};
	st.shared.v2.u32 	[%r145+40], {%r558, %r559};
	st.shared.v2.u32 	[%r145+48], {%r560, %r561};
	st.shared.v2.u32 	[%r145+56], {%r562, %r563};
	st.shared.v2.u32 	[%r145+64], {%r564, %r565};
	st.shared.v2.u32 	[%r145+72], {%r566, %r567};
	st.shared.v2.u32 	[%r145+80], {%r568, %r569};
	bar.warp.sync 	-1;
	ld.shared.u32 	%r214, [%r144];
	ld.shared.u32 	%r215, [%r144+128];
	ld.shared.u32 	%r216, [%r144+256];
	ld.shared.u32 	%r217, [%r144+384];
	ld.shared.u32 	%r218, [%r144+512];
	ld.shared.u32 	%r219, [%r144+640];
	ld.shared.u32 	%r220, [%r144+768];
	ld.shared.u32 	%r221, [%r144+896];
	ld.shared.u32 	%r222, [%r144+1024];
	ld.shared.u32 	%r223, [%r144+1152];
	ld.shared.u32 	%r224, [%r144+1280];
	ld.shared.u32 	%r225, [%r144+1408];
	ld.shared.u32 	%r226, [%r144+1536];
	ld.shared.u32 	%r227, [%r144+1664];
	ld.shared.u32 	%r228, [%r144+1792];
	ld.shared.u32 	%r229, [%r144+1920];
	ld.shared.u32 	%r230, [%r144+2048];
	ld.shared.u32 	%r231, [%r144+2176];
	ld.shared.u32 	%r232, [%r144+2304];
	ld.shared.u32 	%r233, [%r144+2432];
	ld.shared.u32 	%r234, [%r144+2560];
	ld.shared.u32 	%r235, [%r144+2688];
	setp.ne.s32 	%p81, %r85, 0;
	@%p81 bra 	$L__BB3_99;
	st.volatile.shared.u32 	[_ZZN3cub18CUB_300001_SM_10006detail4scan16DeviceScanKernelINS2_10policy_hubIiiijN4cuda3std3__44plusIvEEE10Policy1000EN6thrust24THRUST_300001_SM_1000_NS10device_ptrIiEESF_NS0_13ScanTileStateIiLb1EEES9_NS1_10InputValueIiPiEEjiLb0EiEEvT0_T1_T2_iT3_T4_T5_E12temp_storage+33792], %r6;
$L__BB3_99:
	ld.param.u32 	%r996, [_ZN3cub18CUB_300001_SM_10006detail4scan16DeviceScanKernelINS2_10policy_hubIiiijN4cuda3std3__44plusIvEEE10Policy1000EN6thrust24THRUST_300001_SM_1000_NS10device_ptrIiEESF_NS0_13ScanTileStateIiLb1EEES9_NS1_10InputValueIiPiEEjiLb0EiEEvT0_T1_T2_iT3_T4_T5__param_3];
	bar.sync 	0;
	ld.volatile.shared.u32 	%r236, [_ZZN3cub18CUB_300001_SM_10006detail4scan16DeviceScanKernelINS2_10policy_hubIiiijN4cuda3std3__44plusIvEEE10Policy1000EN6thrust24THRUST_300001_SM_1000_NS10device_ptrIiEESF_NS0_13ScanTileStateIiLb1EEES9_NS1_10InputValueIiPiEEjiLb0EiEEvT0_T1_T2_iT3_T4_T5_E12temp_storage+33792];
	cvt.u64.u32 	%rd36, %r87;
	mov.u32 	%r570, %ctaid.x;
	add.s32 	%r571, %r996, %r570;
	mul.lo.s32 	%r572, %r571, 8448;
	cvt.u64.u32 	%rd37, %r572;
	add.s64 	%rd38, %rd36, %rd37;
	setp.ge.s32 	%p82, %r87, %r236;
	shl.b64 	%rd39, %rd38, 2;
	add.s64 	%rd13, %rd4, %rd39;
	@%p82 bra 	$L__BB3_101;
	st.global.u32 	[%rd13], %r214;
$L__BB3_101:
	setp.ge.s32 	%p83, %r90, %r236;
	@%p83 bra 	$L__BB3_103;
	st.global.u32 	[%rd13+128], %r215;
$L__BB3_103:
	setp.ge.s32 	%p84, %r93, %r236;
	@%p84 bra 	$L__BB3_105;
	st.global.u32 	[%rd13+256], %r216;
$L__BB3_105:
	setp.ge.s32 	%p85, %r96, %r236;
	@%p85 bra 	$L__BB3_107;
	st.global.u32 	[%rd13+384], %r217;
$L__BB3_107:
	mov.u32 	%r573, %tid.x;
	and.b32  	%r574, %r573, 992;
	mul.lo.s32 	%r575, %r574, 22;
	and.b32  	%r576, %r573, 31;
	or.b32  	%r577, %r575, %r576;
	add.s32 	%r578, %r577, 128;
	setp.ge.s32 	%p86, %r578, %r236;
	@%p86 bra 	$L__BB3_109;
	st.global.u32 	[%rd13+512], %r218;
$L__BB3_109:
	add.s32 	%r584, %r577, 160;
	setp.ge.s32 	%p87, %r584, %r236;
	@%p87 bra 	$L__BB3_111;
	st.global.u32 	[%rd13+640], %r219;
$L__BB3_111:
	add.s32 	%r590, %r577, 192;
	setp.ge.s32 	%p88, %r590, %r236;
	@%p88 bra 	$L__BB3_113;
	st.global.u32 	[%rd13+768], %r220;
$L__BB3_113:
	add.s32 	%r596, %r577, 224;
	setp.ge.s32 	%p89, %r596, %r236;
	@%p89 bra 	$L__BB3_115;
	st.global.u32 	[%rd13+896], %r221;
$L__BB3_115:
	add.s32 	%r602, %r577, 256;
	setp.ge.s32 	%p90, %r602, %r236;
	@%p90 bra 	$L__BB3_117;
	st.global.u32 	[%rd13+1024], %r222;
$L__BB3_117:
	add.s32 	%r608, %r577, 288;
	setp.ge.s32 	%p91, %r608, %r236;
	@%p91 bra 	$L__BB3_119;
	st.global.u32 	[%rd13+1152], %r223;
$L__BB3_119:
	setp.ge.s32 	%p92, %r111, %r236;
	@%p92 bra 	$L__BB3_121;
	st.global.u32 	[%rd13+1280], %r224;
$L__BB3_121:
	setp.ge.s32 	%p93, %r114, %r236;
	@%p93 bra 	$L__BB3_123;
	st.global.u32 	[%rd13+1408], %r225;
$L__BB3_123:
	setp.ge.s32 	%p94, %r117, %r236;
	@%p94 bra 	$L__BB3_125;
	st.global.u32 	[%rd13+1536], %r226;
$L__BB3_125:
	setp.ge.s32 	%p95, %r120, %r236;
	@%p95 bra 	$L__BB3_127;
	st.global.u32 	[%rd13+1664], %r227;
$L__BB3_127:
	add.s32 	%r614, %r577, 448;
	setp.ge.s32 	%p96, %r614, %r236;
	@%p96 bra 	$L__BB3_129;
	st.global.u32 	[%rd13+1792], %r228;
$L__BB3_129:
	add.s32 	%r620, %r577, 480;
	setp.ge.s32 	%p97, %r620, %r236;
	@%p97 bra 	$L__BB3_131;
	st.global.u32 	[%rd13+1920], %r229;
$L__BB3_131:
	add.s32 	%r626, %r577, 512;
	setp.ge.s32 	%p98, %r626, %r236;
	@%p98 bra 	$L__BB3_133;
	st.global.u32 	[%rd13+2048], %r230;
$L__BB3_133:
	setp.ge.s32 	%p99, %r129, %r236;
	@%p99 bra 	$L__BB3_135;
	st.global.u32 	[%rd13+2176], %r231;
$L__BB3_135:
	setp.ge.s32 	%p100, %r132, %r236;
	@%p100 bra 	$L__BB3_137;
	st.global.u32 	[%rd13+2304], %r232;
$L__BB3_137:
	add.s32 	%r632, %r577, 608;
	setp.ge.s32 	%p101, %r632, %r236;
	@%p101 bra 	$L__BB3_139;
	st.global.u32 	[%rd13+2432], %r233;
$L__BB3_139:
	add.s32 	%r638, %r577, 640;
	setp.ge.s32 	%p102, %r638, %r236;
	@%p102 bra 	$L__BB3_141;
	st.global.u32 	[%rd13+2560], %r234;
$L__BB3_141:
	setp.ge.s32 	%p103, %r139, %r236;
	@%p103 bra 	$L__BB3_143;
	st.global.u32 	[%rd13+2688], %r235;
$L__BB3_143:
	ret;

}
	// .globl	_ZN3cub18CUB_300001_SM_10006detail4scan16DeviceScanKernelINS2_10policy_hubIiiimN4cuda3std3__44plusIvEEE10Policy1000EN6thrust24THRUST_300001_SM_1000_NS10device_ptrIiEESF_NS0_13ScanTileStateIiLb1EEES9_NS1_10InputValueIiPiEEmiLb0EiEEvT0_T1_T2_iT3_T4_T5_
.visible .entry _ZN3cub18CUB_300001_SM_10006detail4scan16DeviceScanKernelINS2_10policy_hubIiiimN4cuda3std3__44plusIvEEE10Policy1000EN6thrust24THRUST_300001_SM_1000_NS10device_ptrIiEESF_NS0_13ScanTileStateIiLb1EEES9_NS1_10InputValueIiPiEEmiLb0EiEEvT0_T1_T2_iT3_T4_T5_(
	.param .align 8 .b8 _ZN3cub18CUB_300001_SM_10006detail4scan16DeviceScanKernelINS2_10policy_hubIiiimN4cuda3std3__44plusIvEEE10Policy1000EN6thrust24THRUST_300001_SM_1000_NS10device_ptrIiEESF_NS0_13ScanTileStateIiLb1EEES9_NS1_10InputValueIiPiEEmiLb0EiEEvT0_T1_T2_iT3_T4_T5__param_0[8],
	.param .align 8 .b8 _ZN3cub18CUB_300001_SM_10006detail4scan16DeviceScanKernelINS2_10policy_hubIiiimN4cuda3std3__44plusIvEEE10Policy1000EN6thrust24THRUST_300001_SM_1000_NS10device_ptrIiEESF_NS0_13ScanTileStateIiLb1EEES9_NS1_10InputValueIiPiEEmiLb0EiEEvT0_T1_T2_iT3_T4_T5__param_1[8],
	.param .align 8 .b8 _ZN3cub18CUB_300001_SM_10006detail4scan16DeviceScanKernelINS2_10policy_hubIiiimN4cuda3std3__44plusIvEEE10Policy1000EN6thrust24THRUST_300001_SM_1000_NS10device_ptrIiEESF_NS0_13ScanTileStateIiLb1EEES9_NS1_10InputValueIiPiEEmiLb0EiEEvT0_T1_T2_iT3_T4_T5__param_2[8],
	.param .u32 _ZN3cub18CUB_300001_SM_10006detail4scan16DeviceScanKernelINS2_10policy_hubIiiimN4cuda3std3__44plusIvEEE10Policy1000EN6thrust24THRUST_300001_SM_1000_NS10device_ptrIiEESF_NS0_13ScanTileStateIiLb1EEES9_NS1_10InputValueIiPiEEmiLb0EiEEvT0_T1_T2_iT3_T4_T5__param_3,
	.param .align 1 .b8 _ZN3cub18CUB_300001_SM_10006detail4scan16DeviceScanKernelINS2_10policy_hubIiiimN4cuda3std3__44plusIvEEE10Policy1000EN6thrust24THRUST_300001_SM_1000_NS10device_ptrIiEESF_NS0_13ScanTileStateIiLb1EEES9_NS1_10InputValueIiPiEEmiLb0EiEEvT0_T1_T2_iT3_T4_T5__param_4[1],
	.param .align 8 .b8 _ZN3cub18CUB_300001_SM_10006detail4scan16DeviceScanKernelINS2_10policy_hubIiiimN4cuda3std3__44plusIvEEE10Policy1000EN6thrust24THRUST_300001_SM_1000_NS10device_ptrIiEESF_NS0_13ScanTileStateIiLb1EEES9_NS1_10InputValueIiPiEEmiLb0EiEEvT0_T1_T2_iT3_T4_T5__param_5[16],
	.param .u64 _ZN3cub18CUB_300001_SM_10006detail4scan16DeviceScanKernelINS2_10policy_hubIiiimN4cuda3std3__44plusIvEEE10Policy1000EN6thrust24THRUST_300001_SM_1000_NS10device_ptrIiEESF_NS0_13ScanTileStateIiLb1EEES9_NS1_10InputValueIiPiEEmiLb0EiEEvT0_T1_T2_iT3_T4_T5__param_6
)
.maxntid 416
{
	.reg .pred 	%p<158>;
	.reg .b16 	%rs<3>;
	.reg .b32 	%r<1003>;
	.reg .b64 	%rd<59>;
	// demoted variable
	.shared .align 16 .b8 _ZZN3cub18CUB_300001_SM_10006detail4scan16DeviceScanKernelINS2_10policy_hubIiiimN4cuda3std3__44plusIvEEE10Policy1000EN6thrust24THRUST_300001_SM_1000_NS10device_ptrIiEESF_NS0_13ScanTileStateIiLb1EEES9_NS1_10InputValueIiPiEEmiLb0EiEEvT0_T1_T2_iT3_T4_T5_E12temp_storage[31632];
	ld.param.u32 	%r206, [_ZN3cub18CUB_300001_SM_10006detail4scan16DeviceScanKernelINS2_10policy_hubIiiimN4cuda3std3__44plusIvEEE10Policy1000EN6thrust24THRUST_300001_SM_1000_NS10device_ptrIiEESF_NS0_13ScanTileStateIiLb1EEES9_NS1_10InputValueIiPiEEmiLb0EiEEvT0_T1_T2_iT3_T4_T5__param_5];
	bfe.u32 	%r207, %r206, 0, 8;
	cvt.u16.u32 	%rs1, %r207;
	and.b16  	%rs2, %rs1, 255;
	ld.param.u64 	%rd18, [_ZN3cub18CUB_300001_SM_10006detail4scan16DeviceScanKernelINS2_10policy_hubIiiimN4cuda3std3__44plusIvEEE10Policy1000EN6thrust24THRUST_300001_SM_1000_NS10device_ptrIiEESF_NS0_13ScanTileStateIiLb1EEES9_NS1_10InputValueIiPiEEmiLb0EiEEvT0_T1_T2_iT3_T4_T5__param_2];
	ld.param.u64 	%rd17, [_ZN3cub18CUB_300001_SM_10006detail4scan16DeviceScanKernelINS2_10policy_hubIiiimN4cuda3std3__44plusIvEEE10Policy1000EN6thrust24THRUST_300001_SM_1000_NS10device_ptrIiEESF_NS0_13ScanTileStateIiLb1EEES9_NS1_10InputValueIiPiEEmiLb0EiEEvT0_T1_T2_iT3_T4_T5__param_1];
	ld.param.u64 	%rd16, [_ZN3cub18CUB_300001_SM_10006detail4scan16DeviceScanKernelINS2_10policy_hubIiiimN4cuda3std3__44plusIvEEE10Policy1000EN6thrust24THRUST_300001_SM_1000_NS10device_ptrIiEESF_NS0_13ScanTileStateIiLb1EEES9_NS1_10InputValueIiPiEEmiLb0EiEEvT0_T1_T2_iT3_T4_T5__param_0];
	ld.param.u64 	%rd1, [_ZN3cub18CUB_300001_SM_10006detail4scan16DeviceScanKernelINS2_10policy_hubIiiimN4cuda3std3__44plusIvEEE10Policy1000EN6thrust24THRUST_300001_SM_1000_NS10device_ptrIiEESF_NS0_13ScanTileStateIiLb1EEES9_NS1_10InputValueIiPiEEmiLb0EiEEvT0_T1_T2_iT3_T4_T5__param_5+8];
	ld.param.u32 	%r205, [_ZN3cub18CUB_300001_SM_10006detail4scan16DeviceScanKernelINS2_10policy_hubIiiimN4cuda3std3__44plusIvEEE10Policy1000EN6thrust24THRUST_300001_SM_1000_NS10device_ptrIiEESF_NS0_13ScanTileStateIiLb1EEES9_NS1_10InputValueIiPiEEmiLb0EiEEvT0_T1_T2_iT3_T4_T5__param_3];
	ld.param.u64 	%rd19, [_ZN3cub18CUB_300001_SM_10006detail4scan16DeviceScanKernelINS2_10policy_hubIiiimN4cuda3std3__44plusIvEEE10Policy1000EN6thrust24THRUST_300001_SM_1000_NS10device_ptrIiEESF_NS0_13ScanTileStateIiLb1EEES9_NS1_10InputValueIiPiEEmiLb0EiEEvT0_T1_T2_iT3_T4_T5__param_6];
	setp.eq.s16 	%p1, %rs2, 0;
	@%p1 bra 	$L__BB4_2;
	cvta.to.global.u64 	%rd20, %rd1;
	ld.global.u32 	%r959, [%rd20];
	bra.uni 	$L__BB4_3;
$L__BB4_2:
	cvt.u32.u64 	%r959, %rd1;
$L__BB4_3:
	cvta.to.global.u64 	%rd3, %rd16;
	cvta.to.global.u64 	%rd4, %rd17;
	mov.u32 	%r208, %ctaid.x;
	add.s32 	%r4, %r205, %r208;
	mul.wide.s32 	%rd5, %r4, 7904;
	sub.s64 	%rd6, %rd19, %rd5;
	setp.lt.u64 	%p2, %rd6, 7905;
	@%p2 bra 	$L__BB4_29;
	mov.u32 	%r5, %tid.x;
	and.b32  	%r617, %r5, 31;
	and.b32  	%r618, %r5, 992;
	mul.lo.s32 	%r619, %r618, 19;
	or.b32  	%r620, %r619, %r617;
	cvt.u64.u32 	%rd42, %r620;
	add.s64 	%rd7, %rd5, %rd42;
	shl.b64 	%rd43, %rd7, 2;
	add.s64 	%rd44, %rd3, %rd43;
	ld.global.u32 	%r621, [%rd44];
	ld.global.u32 	%r622, [%rd44+128];
	ld.global.u32 	%r623, [%rd44+256];
	ld.global.u32 	%r624, [%rd44+384];
	ld.global.u32 	%r625, [%rd44+512];
	ld.global.u32 	%r626, [%rd44+640];
	ld.global.u32 	%r627, [%rd44+768];
	ld.global.u32 	%r628, [%rd44+896];
	ld.global.u32 	%r629, [%rd44+1024];
	ld.global.u32 	%r630, [%rd44+1152];
	ld.global.u32 	%r631, [%rd44+1280];
	ld.global.u32 	%r632, [%rd44+1408];
	ld.global.u32 	%r633, [%rd44+1536];
	ld.global.u32 	%r634, [%rd44+1664];
	ld.global.u32 	%r635, [%rd44+1792];
	ld.global.u32 	%r636, [%rd44+1920];
	ld.global.u32 	%r637, [%rd44+2048];
	ld.global.u32 	%r638, [%rd44+2176];
	ld.global.u32 	%r639, [%rd44+2304];
	// begin inline asm
	mov.u32 %r616, %laneid;
	// end inline asm
	shr.u32 	%r7, %r5, 5;
	mad.lo.s32 	%r640, %r7, 608, %r616;
	shl.b32 	%r641, %r640, 2;
	mov.u32 	%r642, _ZZN3cub18CUB_300001_SM_10006detail4scan16DeviceScanKernelINS2_10policy_hubIiiimN4cuda3std3__44plusIvEEE10Policy1000EN6thrust24THRUST_300001_SM_1000_NS10device_ptrIiEESF_NS0_13ScanTileStateIiLb1EEES9_NS1_10InputValueIiPiEEmiLb0EiEEvT0_T1_T2_iT3_T4_T5_E12temp_storage;
	add.s32 	%r8, %r642, %r641;
	st.shared.u32 	[%r8], %r621;
	st.shared.u32 	[%r8+128], %r622;
	st.shared.u32 	[%r8+256], %r623;
	st.shared.u32 	[%r8+384], %r624;
	st.shared.u32 	[%r8+512], %r625;
	st.shared.u32 	[%r8+640], %r626;
	st.shared.u32 	[%r8+768], %r627;
	st.shared.u32 	[%r8+896], %r628;
	st.shared.u32 	[%r8+1024], %r629;
	st.shared.u32 	[%r8+1152], %r630;
	st.shared.u32 	[%r8+1280], %r631;
	st.shared.u32 	[%r8+1408], %r632;
	st.shared.u32 	[%r8+1536], %r633;
	st.shared.u32 	[%r8+1664], %r634;
	st.shared.u32 	[%r8+1792], %r635;
	st.shared.u32 	[%r8+1920], %r636;
	st.shared.u32 	[%r8+2048], %r637;
	st.shared.u32 	[%r8+2176], %r638;
	st.shared.u32 	[%r8+2304], %r639;
	bar.warp.sync 	-1;
	mad.lo.s32 	%r9, %r616, 72, %r8;
	ld.shared.u32 	%r10, [%r9];
	ld.shared.u32 	%r11, [%r9+4];
	ld.shared.u32 	%r12, [%r9+8];
	ld.shared.u32 	%r13, [%r9+12];
	ld.shared.u32 	%r14, [%r9+16];
	ld.shared.u32 	%r15, [%r9+20];
	ld.shared.u32 	%r16, [%r9+24];
	ld.shared.u32 	%r17, [%r9+28];
	ld.shared.u32 	%r18, [%r9+32];
	ld.shared.u32 	%r19, [%r9+36];
	ld.shared.u32 	%r20, [%r9+40];
	ld.shared.u32 	%r21, [%r9+44];
	ld.shared.u32 	%r22, [%r9+48];
	ld.shared.u32 	%r23, [%r9+52];
	ld.shared.u32 	%r24, [%r9+56];
	ld.shared.u32 	%r25, [%r9+60];
	ld.shared.u32 	%r26, [%r9+64];
	ld.shared.u32 	%r27, [%r9+68];
	ld.shared.u32 	%r28, [%r9+72];
	bar.sync 	0;
	setp.ne.s32 	%p100, %r4, 0;
	@%p100 bra 	$L__BB4_9;
	add.s32 	%r860, %r11, %r10;
	add.s32 	%r861, %r12, %r860;
	add.s32 	%r862, %r13, %r861;
	add.s32 	%r863, %r14, %r862;
	add.s32 	%r864, %r15, %r863;
	add.s32 	%r865, %r16, %r864;
	add.s32 	%r866, %r17, %r865;
	add.s32 	%r867, %r18, %r866;
	add.s32 	%r868, %r19, %r867;
	add.s32 	%r869, %r20, %r868;
	add.s32 	%r870, %r21, %r869;
	add.s32 	%r871, %r22, %r870;
	add.s32 	%r872, %r23, %r871;
	add.s32 	%r873, %r24, %r872;
	add.s32 	%r874, %r25, %r873;
	add.s32 	%r875, %r26, %r874;
	add.s32 	%r876, %r27, %r875;
	add.s32 	%r834, %r28, %r876;
	mov.b32 	%r832, 1;
	mov.b32 	%r857, 0;
	mov.b32 	%r859, -1;
	// begin inline asm
	{  .reg .s32 r0;  .reg .pred p;  shfl.sync.up.b32 r0|p, %r834, %r832, %r857, %r859;  @p add.s32 r0, r0, %r834;  mov.s32 %r830, r0;}
	// end inline asm
	mov.b32 	%r838, 2;
	// begin inline asm
	{  .reg .s32 r0;  .reg .pred p;  shfl.sync.up.b32 r0|p, %r830, %r838, %r857, %r859;  @p add.s32 r0, r0, %r830;  mov.s32 %r836, r0;}
	// end inline asm
	mov.b32 	%r844, 4;
	// begin inline asm
	{  .reg .s32 r0;  .reg .pred p;  shfl.sync.up.b32 r0|p, %r836, %r844, %r857, %r859;  @p add.s32 r0, r0, %r836;  mov.s32 %r842, r0;}
	// end inline asm
	mov.b32 	%r850, 8;
	// begin inline asm
	{  .reg .s32 r0;  .reg .pred p;  shfl.sync.up.b32 r0|p, %r842, %r850, %r857, %r859;  @p add.s32 r0, r0, %r842;  mov.s32 %r848, r0;}
	// end inline asm
	mov.b32 	%r856, 16;
	// begin inline asm
	{  .reg .s32 r0;  .reg .pred p;  shfl.sync.up.b32 r0|p, %r848, %r856, %r857, %r859;  @p add.s32 r0, r0, %r848;  mov.s32 %r854, r0;}
	// end inline asm
	setp.ne.s32 	%p143, %r616, 31;
	@%p143 bra 	$L__BB4_7;
	shl.b32 	%r877, %r7, 2;
	mov.u32 	%r878, _ZZN3cub18CUB_300001_SM_10006detail4scan16DeviceScanKernelINS2_10policy_hubIiiimN4cuda3std3__44plusIvEEE10Policy1000EN6thrust24THRUST_300001_SM_1000_NS10device_ptrIiEESF_NS0_13ScanTileStateIiLb1EEES9_NS1_10InputValueIiPiEEmiLb0EiEEvT0_T1_T2_iT3_T4_T5_E12temp_storage;
	add.s32 	%r879, %r878, %r877;
	st.shared.u32 	[%r879+16], %r854;
$L__BB4_7:
	bar.sync 	0;
	ld.shared.v4.u32 	{%r880, %r881, %r882, %r883}, [_ZZN3cub18CUB_300001_SM_10006detail4scan16DeviceScanKernelINS2_10policy_hubIiiimN4cuda3std3__44plusIvEEE10Policy1000EN6thrust24THRUST_300001_SM_1000_NS10device_ptrIiEESF_NS0_13ScanTileStateIiLb1EEES9_NS1_10InputValueIiPiEEmiLb0EiEEvT0_T1_T2_iT3_T4_T5_E12temp_storage+16];
	add.s32 	%r884, %r881, %r880;
	setp.eq.s32 	%p144, %r7, 2;
	selp.b32 	%r885, %r884, %r880, %p144;
	add.s32 	%r886, %r884, %r882;
	setp.eq.s32 	%p145, %r7, 3;
	selp.b32 	%r887, %r886, %r885, %p145;
	add.s32 	%r888, %r886, %r883;
	setp.eq.s32 	%p146, %r7, 4;
	selp.b32 	%r889, %r888, %r887, %p146;
	ld.shared.v4.u32 	{%r890, %r891, %r892, %r893}, [_ZZN3cub18CUB_300001_SM_10006detail4scan16DeviceScanKernelINS2_10policy_hubIiiimN4cuda3std3__44plusIvEEE10Policy1000EN6thrust24THRUST_300001_SM_1000_NS10device_ptrIiEESF_NS0_13ScanTileStateIiLb1EEES9_NS1_10InputValueIiPiEEmiLb0EiEEvT0_T1_T2_iT3_T4_T5_E12temp_storage+32];
	add.s32 	%r894, %r888, %r890;
	setp.eq.s32 	%p147, %r7, 5;
	selp.b32 	%r895, %r894, %r889, %p147;
	add.s32 	%r896, %r894, %r891;
	setp.eq.s32 	%p148, %r7, 6;
	selp.b32 	%r897, %r896, %r895, %p148;
	add.s32 	%r898, %r896, %r892;
	setp.eq.s32 	%p149, %r7, 7;
	selp.b32 	%r899, %r898, %r897, %p149;
	add.s32 	%r900, %r898, %r893;
	setp.eq.s32 	%p150, %r7, 8;
	selp.b32 	%r901, %r900, %r899, %p150;
	ld.shared.v4.u32 	{%r902, %r903, %r904, %r905}, [_ZZN3cub18CUB_300001_SM_10006detail4scan16DeviceScanKernelINS2_10policy_hubIiiimN4cuda3std3__44plusIvEEE10Policy1000EN6thrust24THRUST_300001_SM_1000_NS10device_ptrIiEESF_NS0_13ScanTileStateIiLb1EEES9_NS1_10InputValueIiPiEEmiLb0EiEEvT0_T1_T2_iT3_T4_T5_E12temp_storage+48];
	add.s32 	%r906, %r900, %r902;
	setp.eq.s32 	%p151, %r7, 9;
	selp.b32 	%r907, %r906, %r901, %p151;
	add.s32 	%r908, %r906, %r903;
	setp.eq.s32 	%p152, %r7, 10;
	selp.b32 	%r909, %r908, %r907, %p152;
	add.s32 	%r910, %r908, %r904;
	setp.eq.s32 	%p153, %r7, 11;
	selp.b32 	%r911, %r910, %r909, %p153;
	add.s32 	%r912, %r910, %r905;
	setp.eq.s32 	%p154, %r7, 12;
	selp.b32 	%r913, %r912, %r911, %p154;
	ld.shared.u32 	%r914, [_ZZN3cub18CUB_300001_SM_10006detail4scan16DeviceScanKernelINS2_10policy_hubIiiimN4cuda3std3__44plusIvEEE10Policy1000EN6thrust24THRUST_300001_SM_1000_NS10device_ptrIiEESF_NS0_13ScanTileStateIiLb1EEES9_NS1_10InputValueIiPiEEmiLb0EiEEvT0_T1_T2_iT3_T4_T5_E12temp_storage+64];
	setp.lt.u32 	%p155, %r5, 32;
	selp.b32 	%r915, 0, %r913, %p155;
	setp.eq.s32 	%p156, %r616, 0;
	sub.s32 	%r916, %r854, %r834;
	selp.b32 	%r917, 0, %r916, %p156;
	add.s32 	%r918, %r917, %r959;
	add.s32 	%r971, %r918, %r915;
	add.s32 	%r919, %r914, %r959;
	add.s32 	%r32, %r919, %r912;
	setp.ne.s32 	%p157, %r5, 0;
	@%p157 bra 	$L__BB4_28;
	add.s64 	%rd56, %rd18, 256;
	mov.b32 	%r920, 101;
	// begin inline asm
	st.relaxed.gpu.v2.u32 [%rd56], {%r920, %r32};
	// end inline asm
	bra.uni 	$L__BB4_28;
$L__BB4_9:
	add.s32 	%r673, %r11, %r10;
	add.s32 	%r674, %r12, %r673;
	add.s32 	%r675, %r13, %r674;
	add.s32 	%r676, %r14, %r675;
	add.s32 	%r677, %r15, %r676;
	add.s32 	%r678, %r16, %r677;
	add.s32 	%r679, %r17, %r678;
	add.s32 	%r680, %r18, %r679;
	add.s32 	%r681, %r19, %r680;
	add.s32 	%r682, %r20, %r681;
	add.s32 	%r683, %r21, %r682;
	add.s32 	%r684, %r22, %r683;
	add.s32 	%r685, %r23, %r684;
	add.s32 	%r686, %r24, %r685;
	add.s32 	%r687, %r25, %r686;
	add.s32 	%r688, %r26, %r687;
	add.s32 	%r689, %r27, %r688;
	add.s32 	%r647, %r28, %r689;
	mov.b32 	%r645, 1;
	mov.b32 	%r670, 0;
	mov.b32 	%r672, -1;
	// begin inline asm
	{  .reg .s32 r0;  .reg .pred p;  shfl.sync.up.b32 r0|p, %r647, %r645, %r670, %r672;  @p add.s32 r0, r0, %r647;  mov.s32 %r643, r0;}
	// end inline asm
	mov.b32 	%r651, 2;
	// begin inline asm
	{  .reg .s32 r0;  .reg .pred p;  shfl.sync.up.b32 r0|p, %r643, %r651, %r670, %r672;  @p add.s32 r0, r0, %r643;  mov.s32 %r649, r0;}
	// end inline asm
	mov.b32 	%r657, 4;
	// begin inline asm
	{  .reg .s32 r0;  .reg .pred p;  shfl.sync.up.b32 r0|p, %r649, %r657, %r670, %r672;  @p add.s32 r0, r0, %r649;  mov.s32 %r655, r0;}
	// end inline asm
	mov.b32 	%r663, 8;
	// begin inline asm
	{  .reg .s32 r0;  .reg .pred p;  shfl.sync.up.b32 r0|p, %r655, %r663, %r670, %r672;  @p add.s32 r0, r0, %r655;  mov.s32 %r661, r0;}
	// end inline asm
	mov.b32 	%r669, 16;
	// begin inline asm
	{  .reg .s32 r0;  .reg .pred p;  shfl.sync.up.b32 r0|p, %r661, %r669, %r670, %r672;  @p add.s32 r0, r0, %r661;  mov.s32 %r667, r0;}
	// end inline asm
	setp.ne.s32 	%p101, %r616, 31;
	@%p101 bra 	$L__BB4_11;
	shl.b32 	%r690, %r7, 2;
	mov.u32 	%r691, _ZZN3cub18CUB_300001_SM_10006detail4scan16DeviceScanKernelINS2_10policy_hubIiiimN4cuda3std3__44plusIvEEE10Policy1000EN6thrust24THRUST_300001_SM_1000_NS10device_ptrIiEESF_NS0_13ScanTileStateIiLb1EEES9_NS1_10InputValueIiPiEEmiLb0EiEEvT0_T1_T2_iT3_T4_T5_E12temp_storage;
	add.s32 	%r692, %r691, %r690;
	st.shared.u32 	[%r692+16], %r667;
$L__BB4_11:
	sub.s32 	%r693, %r667, %r647;
	bar.sync 	0;
	ld.shared.v4.u32 	{%r694, %r695, %r696, %r697}, [_ZZN3cub18CUB_300001_SM_10006detail4scan16DeviceScanKernelINS2_10policy_hubIiiimN4cuda3std3__44plusIvEEE10Policy1000EN6thrust24THRUST_300001_SM_1000_NS10device_ptrIiEESF_NS0_13ScanTileStateIiLb1EEES9_NS1_10InputValueIiPiEEmiLb0EiEEvT0_T1_T2_iT3_T4_T5_E12temp_storage+16];
	add.s32 	%r698, %r695, %r694;
	setp.eq.s32 	%p102, %r7, 2;
	selp.b32 	%r699, %r698, %r694, %p102;
	add.s32 	%r700, %r698, %r696;
	setp.eq.s32 	%p103, %r7, 3;
	selp.b32 	%r701, %r700, %r699, %p103;
	add.s32 	%r702, %r700, %r697;
	setp.eq.s32 	%p104, %r7, 4;
	selp.b32 	%r703, %r702, %r701, %p104;
	ld.shared.v4.u32 	{%r704, %r705, %r706, %r707}, [_ZZN3cub18CUB_300001_SM_10006detail4scan16DeviceScanKernelINS2_10policy_hubIiiimN4cuda3std3__44plusIvEEE10Policy1000EN6thrust24THRUST_300001_SM_1000_NS10device_ptrIiEESF_NS0_13ScanTileStateIiLb1EEES9_NS1_10InputValueIiPiEEmiLb0EiEEvT0_T1_T2_iT3_T4_T5_E12temp_storage+32];
	add.s32 	%r708, %r702, %r704;
	setp.eq.s32 	%p105, %r7, 5;
	selp.b32 	%r709, %r708, %r703, %p105;
	add.s32 	%r710, %r708, %r705;
	setp.eq.s32 	%p106, %r7, 6;
	selp.b32 	%r711, %r710, %r709, %p106;
	add.s32 	%r712, %r710, %r706;
	setp.eq.s32 	%p107, %r7, 7;
	selp.b32 	%r713, %r712, %r711, %p107;
	add.s32 	%r714, %r712, %r707;
	setp.eq.s32 	%p108, %r7, 8;
	selp.b32 	%r715, %r714, %r713, %p108;
	ld.shared.v4.u32 	{%r716, %r717, %r718, %r719}, [_ZZN3cub18CUB_300001_SM_10006detail4scan16DeviceScanKernelINS2_10policy_hubIiiimN4cuda3std3__44plusIvEEE10Policy1000EN6thrust24THRUST_300001_SM_1000_NS10device_ptrIiEESF_NS0_13ScanTileStateIiLb1EEES9_NS1_10InputValueIiPiEEmiLb0EiEEvT0_T1_T2_iT3_T4_T5_E12temp_storage+48];
	add.s32 	%r720, %r714, %r716;
	setp.eq.s32 	%p109, %r7, 9;
	selp.b32 	%r721, %r720, %r715, %p109;
	add.s32 	%r722, %r720, %r717;
	setp.eq.s32 	%p110, %r7, 10;
	selp.b32 	%r723, %r722, %r721, %p110;
	add.s32 	%r724, %r722, %r718;
	setp.eq.s32 	%p111, %r7, 11;
	selp.b32 	%r725, %r724, %r723, %p111;
	add.s32 	%r726, %r724, %r719;
	setp.eq.s32 	%p112, %r7, 12;
	selp.b32 	%r727, %r726, %r725, %p112;
	ld.shared.u32 	%r728, [_ZZN3cub18CUB_300001_SM_10006detail4scan16DeviceScanKernelINS2_10policy_hubIiiimN4cuda3std3__44plusIvEEE10Policy1000EN6thrust24THRUST_300001_SM_1000_NS10device_ptrIiEESF_NS0_13ScanTileStateIiLb1EEES9_NS1_10InputValueIiPiEEmiLb0EiEEvT0_T1_T2_iT3_T4_T5_E12temp_storage+64];
	add.s32 	%r35, %r726, %r728;
	setp.gt.u32 	%p113, %r5, 31;
	setp.lt.u32 	%p114, %r5, 32;
	setp.eq.s32 	%p115, %r616, 0;
	selp.b32 	%r729, 0, %r693, %p115;
	add.s32 	%r970, %r727, %r729;
	selp.b32 	%r37, %r693, %r970, %p114;
	@%p113 bra 	$L__BB4_27;
	setp.ne.s32 	%p116, %r5, 0;
	mul.wide.s32 	%rd45, %r4, 8;
	add.s64 	%rd8, %rd18, %rd45;
	@%p116 bra 	$L__BB4_14;
	st.shared.u32 	[_ZZN3cub18CUB_300001_SM_10006detail4scan16DeviceScanKernelINS2_10policy_hubIiiimN4cuda3std3__44plusIvEEE10Policy1000EN6thrust24THRUST_300001_SM_1000_NS10device_ptrIiEESF_NS0_13ScanTileStateIiLb1EEES9_NS1_10InputValueIiPiEEmiLb0EiEEvT0_T1_T2_iT3_T4_T5_E12temp_storage+12], %r35;
	add.s64 	%rd46, %rd8, 256;
	mov.b32 	%r730, 100;
	// begin inline asm
	st.relaxed.gpu.v2.u32 [%rd46], {%r730, %r35};
	// end inline asm
$L__BB4_14:
	not.b32 	%r736, %r5;
	add.s32 	%r966, %r4, %r736;
	mov.b32 	%r732, 550;
	// begin inline asm
	nanosleep.u32 %r732;
	// end inline asm
	mul.wide.s32 	%rd48, %r966, 8;
	add.s64 	%rd49, %rd18, %rd48;
	add.s64 	%rd47, %rd49, 256;
	// begin inline asm
	ld.relaxed.gpu.v2.u32 {%r967, %r961}, [%rd47];
	// end inline asm
	mov.b32 	%r962, 478;
$L__BB4_15:
	setp.eq.s32 	%p117, %r967, 99;
	mov.b32 	%r737, -1;
	vote.sync.any.pred 	%p118, %p117, %r737;
	not.pred 	%p119, %p118;
	@%p119 bra 	$L__BB4_17;
	// begin inline asm
	nanosleep.u32 %r962;
	// end inline asm
	shr.u32 	%r962, %r962, 1;
	// begin inline asm
	ld.relaxed.gpu.v2.u32 {%r967, %r961}, [%rd47];
	// end inline asm
	bra.uni 	$L__BB4_15;
$L__BB4_17:
	setp.eq.s32 	%p120, %r967, 101;
	mov.b32 	%r764, -1;
	vote.sync.ballot.b32 	%r766, %p120, %r764;
	// begin inline asm
	mov.u32 %r739, %lanemask_ge;
	// end inline asm
	and.b32  	%r767, %r766, %r739;
	or.b32  	%r768, %r767, -2147483648;
	add.s32 	%r769, %r768, -1;
	not.b32 	%r770, %r768;
	and.b32  	%r771, %r770, %r769;
	popc.b32 	%r743, %r771;
	mov.b32 	%r742, 1;
	// begin inline asm
	shfl.sync.down.b32 %r740, %r961, %r742, %r743, %r764;
	// end inline asm
	setp.lt.s32 	%p122, %r616, %r743;
	selp.b32 	%r772, %r740, 0, %p122;
	add.s32 	%r746, %r772, %r961;
	mov.b32 	%r747, 2;
	// begin inline asm
	shfl.sync.down.b32 %r745, %r746, %r747, %r743, %r764;
	// end inline asm
	add.s32 	%r50, %r616, 2;
	setp.gt.s32 	%p123, %r50, %r743;
	selp.b32 	%r773, 0, %r745, %p123;
	add.s32 	%r751, %r746, %r773;
	mov.b32 	%r752, 4;
	// begin inline asm
	shfl.sync.down.b32 %r750, %r751, %r752, %r743, %r764;
	// end inline asm
	add.s32 	%r51, %r616, 4;
	setp.gt.s32 	%p124, %r51, %r743;
	selp.b32 	%r774, 0, %r750, %p124;
	add.s32 	%r756, %r751, %r774;
	mov.b32 	%r757, 8;
	// begin inline asm
	shfl.sync.down.b32 %r755, %r756, %r757, %r743, %r764;
	// end inline asm
	add.s32 	%r52, %r616, 8;
	setp.gt.s32 	%p125, %r52, %r743;
	selp.b32 	%r775, 0, %r755, %p125;
	add.s32 	%r761, %r756, %r775;
	mov.b32 	%r762, 16;
	// begin inline asm
	shfl.sync.down.b32 %r760, %r761, %r762, %r743, %r764;
	// end inline asm
	add.s32 	%r53, %r616, 16;
	setp.gt.s32 	%p126, %r53, %r743;
	selp.b32 	%r776, 0, %r760, %p126;
	add.s32 	%r965, %r761, %r776;
	add.s64 	%rd10, %rd18, 256;
	mov.b32 	%r963, 478;
$L__BB4_18:
	setp.ne.s32 	%p127, %r967, 101;
	mov.b32 	%r777, -1;
	vote.sync.all.pred 	%p128, %p127, %r777;
	not.pred 	%p129, %p128;
	@%p129 bra 	$L__BB4_23;
	shr.u32 	%r963, %r963, 1;
	mul.wide.s32 	%rd52, %r966, 8;
	add.s64 	%rd53, %rd10, %rd52;
	add.s64 	%rd51, %rd53, -256;
	// begin inline asm
	ld.relaxed.gpu.v2.u32 {%r967, %r968}, [%rd51];
	// end inline asm
	mov.u32 	%r969, %r963;
$L__BB4_20:
	setp.eq.s32 	%p133, %r967, 99;
	mov.b32 	%r785, -1;
	vote.sync.any.pred 	%p134, %p133, %r785;
	not.pred 	%p135, %p134;
	@%p135 bra 	$L__BB4_22;
	// begin inline asm
	nanosleep.u32 %r969;
	// end inline asm
	shr.u32 	%r969, %r969, 1;
	// begin inline asm
	ld.relaxed.gpu.v2.u32 {%r967, %r968}, [%rd51];
	// end inline asm
	bra.uni 	$L__BB4_20;
$L__BB4_22:
	setp.eq.s32 	%p136, %r967, 101;
	mov.b32 	%r811, -1;
	vote.sync.ballot.b32 	%r812, %p136, %r811;
	and.b32  	%r813, %r812, %r739;
	or.b32  	%r814, %r813, -2147483648;
	add.s32 	%r815, %r814, -1;
	not.b32 	%r816, %r814;
	and.b32  	%r817, %r816, %r815;
	popc.b32 	%r790, %r817;
	mov.b32 	%r789, 1;
	// begin inline asm
	shfl.sync.down.b32 %r787, %r968, %r789, %r790, %r811;
	// end inline asm
	setp.lt.s32 	%p138, %r616, %r790;
	selp.b32 	%r818, %r787, 0, %p138;
	add.s32 	%r793, %r818, %r968;
	mov.b32 	%r794, 2;
	// begin inline asm
	shfl.sync.down.b32 %r792, %r793, %r794, %r790, %r811;
	// end inline asm
	setp.gt.s32 	%p139, %r50, %r790;
	selp.b32 	%r819, 0, %r792, %p139;
	add.s32 	%r798, %r793, %r819;
	mov.b32 	%r799, 4;
	// begin inline asm
	shfl.sync.down.b32 %r797, %r798, %r799, %r790, %r811;
	// end inline asm
	setp.gt.s32 	%p140, %r51, %r790;
	selp.b32 	%r820, 0, %r797, %p140;
	add.s32 	%r803, %r798, %r820;
	mov.b32 	%r804, 8;
	// begin inline asm
	shfl.sync.down.b32 %r802, %r803, %r804, %r790, %r811;
	// end inline asm
	setp.gt.s32 	%p141, %r52, %r790;
	selp.b32 	%r821, 0, %r802, %p141;
	add.s32 	%r808, %r803, %r821;
	mov.b32 	%r809, 16;
	// begin inline asm
	shfl.sync.down.b32 %r807, %r808, %r809, %r790, %r811;
	// end inline asm
	setp.gt.s32 	%p142, %r53, %r790;
	selp.b32 	%r822, 0, %r807, %p142;
	add.s32 	%r823, %r822, %r965;
	add.s32 	%r965, %r823, %r808;
	add.s32 	%r966, %r966, -32;
	bra.uni 	$L__BB4_18;
$L__BB4_23:
	@%p116 bra 	$L__BB4_25;
	add.s32 	%r780, %r965, %r35;
	add.s64 	%rd50, %rd8, 256;
	mov.b32 	%r779, 101;
	// begin inline asm
	st.relaxed.gpu.v2.u32 [%rd50], {%r779, %r780};
	// end inline asm
	st.shared.u32 	[_ZZN3cub18CUB_300001_SM_10006detail4scan16DeviceScanKernelINS2_10policy_hubIiiimN4cuda3std3__44plusIvEEE10Policy1000EN6thrust24THRUST_300001_SM_1000_NS10device_ptrIiEESF_NS0_13ScanTileStateIiLb1EEES9_NS1_10InputValueIiPiEEmiLb0EiEEvT0_T1_T2_iT3_T4_T5_E12temp_storage+4], %r965;
	st.shared.u32 	[_ZZN3cub18CUB_300001_SM_10006detail4scan16DeviceScanKernelINS2_10policy_hubIiiimN4cuda3std3__44plusIvEEE10Policy1000EN6thrust24THRUST_300001_SM_1000_NS10device_ptrIiEESF_NS0_13ScanTileStateIiLb1EEES9_NS1_10InputValueIiPiEEmiLb0EiEEvT0_T1_T2_iT3_T4_T5_E12temp_storage+8], %r780;
$L__BB4_25:
	setp.ne.s32 	%p131, %r616, 0;
	mov.u32 	%r970, %r37;
	@%p131 bra 	$L__BB4_27;
	st.shared.u32 	[_ZZN3cub18CUB_300001_SM_10006detail4scan16DeviceScanKernelINS2_10policy_hubIiiimN4cuda3std3__44plusIvEEE10Policy1000EN6thrust24THRUST_300001_SM_1000_NS10device_ptrIiEESF_NS0_13ScanTileStateIiLb1EEES9_NS1_10InputValueIiPiEEmiLb0EiEEvT0_T1_T2_iT3_T4_T5_E12temp_storage+84], %r965;
	mov.u32 	%r970, %r965;
$L__BB4_27:
	bar.sync 	0;
	setp.eq.s32 	%p132, %r5, 0;
	ld.shared.u32 	%r781, [_ZZN3cub18CUB_300001_SM_10006detail4scan16DeviceScanKernelINS2_10policy_hubIiiimN4cuda3std3__44plusIvEEE10Policy1000EN6thrust24THRUST_300001_SM_1000_NS10device_ptrIiEESF_NS0_13ScanTileStateIiLb1EEES9_NS1_10InputValueIiPiEEmiLb0EiEEvT0_T1_T2_iT3_T4_T5_E12temp_storage+84];
	selp.b32 	%r782, 0, %r781, %p132;
	add.s32 	%r971, %r782, %r970;
$L__BB4_28:
	add.s32 	%r922, %r971, %r10;
	add.s32 	%r923, %r11, %r922;
	add.s32 	%r924, %r12, %r923;
	add.s32 	%r925, %r13, %r924;
	add.s32 	%r926, %r14, %r925;
	add.s32 	%r927, %r15, %r926;
	add.s32 	%r928, %r16, %r927;
	add.s32 	%r929, %r17, %r928;
	add.s32 	%r930, %r18, %r929;
	add.s32 	%r931, %r19, %r930;
	add.s32 	%r932, %r20, %r931;
	add.s32 	%r933, %r21, %r932;
	add.s32 	%r934, %r22, %r933;
	add.s32 	%r935, %r23, %r934;
	add.s32 	%r936, %r24, %r935;
	add.s32 	%r937, %r25, %r936;
	add.s32 	%r938, %r26, %r937;
	add.s32 	%r939, %r27, %r938;
	bar.sync 	0;
	st.shared.u32 	[%r9], %r971;
	st.shared.u32 	[%r9+4], %r922;
	st.shared.u32 	[%r9+8], %r923;
	st.shared.u32 	[%r9+12], %r924;
	st.shared.u32 	[%r9+16], %r925;
	st.shared.u32 	[%r9+20], %r926;
	st.shared.u32 	[%r9+24], %r927;
	st.shared.u32 	[%r9+28], %r928;
	st.shared.u32 	[%r9+32], %r929;
	st.shared.u32 	[%r9+36], %r930;
	st.shared.u32 	[%r9+40], %r931;
	st.shared.u32 	[%r9+44], %r932;
	st.shared.u32 	[%r9+48], %r933;
	st.shared.u32 	[%r9+52], %r934;
	st.shared.u32 	[%r9+56], %r935;
	st.shared.u32 	[%r9+60], %r936;
	st.shared.u32 	[%r9+64], %r937;
	st.shared.u32 	[%r9+68], %r938;
	st.shared.u32 	[%r9+72], %r939;
	bar.warp.sync 	-1;
	ld.shared.u32 	%r940, [%r8];
	ld.shared.u32 	%r941, [%r8+128];
	ld.shared.u32 	%r942, [%r8+256];
	ld.shared.u32 	%r943, [%r8+384];
	ld.shared.u32 	%r944, [%r8+512];
	ld.shared.u32 	%r945, [%r8+640];
	ld.shared.u32 	%r946, [%r8+768];
	ld.shared.u32 	%r947, [%r8+896];
	ld.shared.u32 	%r948, [%r8+1024];
	ld.shared.u32 	%r949, [%r8+1152];
	ld.shared.u32 	%r950, [%r8+1280];
	ld.shared.u32 	%r951, [%r8+1408];
	ld.shared.u32 	%r952, [%r8+1536];
	ld.shared.u32 	%r953, [%r8+1664];
	ld.shared.u32 	%r954, [%r8+1792];
	ld.shared.u32 	%r955, [%r8+1920];
	ld.shared.u32 	%r956, [%r8+2048];
	ld.shared.u32 	%r957, [%r8+2176];
	ld.shared.u32 	%r958, [%r8+2304];
	add.s64 	%rd58, %rd4, %rd43;
	st.global.u32 	[%rd58], %r940;
	st.global.u32 	[%rd58+128], %r941;
	st.global.u32 	[%rd58+256], %r942;
	st.global.u32 	[%rd58+384], %r943;
	st.global.u32 	[%rd58+512], %r944;
	st.global.u32 	[%rd58+640], %r945;
	st.global.u32 	[%rd58+768], %r946;
	st.global.u32 	[%rd58+896], %r947;
	st.global.u32 	[%rd58+1024], %r948;
	st.global.u32 	[%rd58+1152], %r949;
	st.global.u32 	[%rd58+1280], %r950;
	st.global.u32 	[%rd58+1408], %r951;
	st.global.u32 	[%rd58+1536], %r952;
	st.global.u32 	[%rd58+1664], %r953;
	st.global.u32 	[%rd58+1792], %r954;
	st.global.u32 	[%rd58+1920], %r955;
	st.global.u32 	[%rd58+2048], %r956;
	st.global.u32 	[%rd58+2176], %r957;
	st.global.u32 	[%rd58+2304], %r958;
	bra.uni 	$L__BB4_131;
$L__BB4_29:
	setp.eq.s64 	%p3, %rd6, 0;
	@%p3 bra 	$L__BB4_131;
	cvt.u32.u64 	%r75, %rd6;
	shl.b64 	%rd21, %rd5, 2;
	add.s64 	%rd22, %rd3, %rd21;
	mov.u32 	%r76, %tid.x;
	ld.global.u32 	%r990, [%rd22];
	and.b32  	%r209, %r76, 31;
	and.b32  	%r210, %r76, 992;
	mul.lo.s32 	%r211, %r210, 19;
	or.b32  	%r78, %r211, %r209;
	setp.ge.u32 	%p4, %r78, %r75;
	shl.b32 	%r212, %r78, 2;
	cvt.u64.u32 	%rd23, %r212;
	add.s64 	%rd12, %rd22, %rd23;
	mov.u32 	%r972, %r990;
	@%p4 bra 	$L__BB4_32;
	ld.global.u32 	%r972, [%rd12];
$L__BB4_32:
	add.s32 	%r213, %r78, 32;
	setp.ge.u32 	%p5, %r213, %r75;
	mov.u32 	%r973, %r990;
	@%p5 bra 	$L__BB4_34;
	ld.global.u32 	%r973, [%rd12+128];
$L__BB4_34:
	add.s32 	%r214, %r78, 64;
	setp.ge.u32 	%p6, %r214, %r75;
	mov.u32 	%r974, %r990;
	@%p6 bra 	$L__BB4_36;
	ld.global.u32 	%r974, [%rd12+256];
$L__BB4_36:
	add.s32 	%r215, %r78, 96;
	setp.ge.u32 	%p7, %r215, %r75;
	mov.u32 	%r975, %r990;
	@%p7 bra 	$L__BB4_38;
	ld.global.u32 	%r975, [%rd12+384];
$L__BB4_38:
	add.s32 	%r216, %r78, 128;
	setp.ge.u32 	%p8, %r216, %r75;
	mov.u32 	%r976, %r990;
	@%p8 bra 	$L__BB4_40;
	ld.global.u32 	%r976, [%rd12+512];
$L__BB4_40:
	add.s32 	%r217, %r78, 160;
	setp.ge.u32 	%p9, %r217, %r75;
	mov.u32 	%r977, %r990;
	@%p9 bra 	$L__BB4_42;
	ld.global.u32 	%r977, [%rd12+640];
$L__BB4_42:
	add.s32 	%r218, %r78, 192;
	setp.ge.u32 	%p10, %r218, %r75;
	mov.u32 	%r978, %r990;
	@%p10 bra 	$L__BB4_44;
	ld.global.u32 	%r978, [%rd12+768];
$L__BB4_44:
	add.s32 	%r219, %r78, 224;
	setp.ge.u32 	%p11, %r219, %r75;
	mov.u32 	%r979, %r990;
	@%p11 bra 	$L__BB4_46;
	ld.global.u32 	%r979, [%rd12+896];
$L__BB4_46:
	add.s32 	%r95, %r78, 256;
	setp.ge.u32 	%p12, %r95, %r75;
	mov.u32 	%r980, %r990;
	@%p12 bra 	$L__BB4_48;
	ld.global.u32 	%r980, [%rd12+1024];
$L__BB4_48:
	add.s32 	%r98, %r78, 288;
	setp.ge.u32 	%p13, %r98, %r75;
	mov.u32 	%r981, %r990;
	@%p13 bra 	$L__BB4_50;
	ld.global.u32 	%r981, [%rd12+1152];
$L__BB4_50:
	add.s32 	%r220, %r78, 320;
	setp.ge.u32 	%p14, %r220, %r75;
	mov.u32 	%r982, %r990;
	@%p14 bra 	$L__BB4_52;
	ld.global.u32 	%r982, [%rd12+1280];
$L__BB4_52:
	add.s32 	%r221, %r78, 352;
	setp.ge.u32 	%p15, %r221, %r75;
	mov.u32 	%r983, %r990;
	@%p15 bra 	$L__BB4_54;
	ld.global.u32 	%r983, [%rd12+1408];
$L__BB4_54:
	add.s32 	%r222, %r78, 384;
	setp.ge.u32 	%p16, %r222, %r75;
	mov.u32 	%r984, %r990;
	@%p16 bra 	$L__BB4_56;
	ld.global.u32 	%r984, [%rd12+1536];
$L__BB4_56:
	add.s32 	%r223, %r78, 416;
	setp.ge.u32 	%p17, %r223, %r75;
	mov.u32 	%r985, %r990;
	@%p17 bra 	$L__BB4_58;
	ld.global.u32 	%r985, [%rd12+1664];
$L__BB4_58:
	add.s32 	%r224, %r78, 448;
	setp.ge.u32 	%p18, %r224, %r75;
	mov.u32 	%r986, %r990;
	@%p18 bra 	$L__BB4_60;
	ld.global.u32 	%r986, [%rd12+1792];
$L__BB4_60:
	add.s32 	%r225, %r78, 480;
	setp.ge.u32 	%p19, %r225, %r75;
	mov.u32 	%r987, %r990;
	@%p19 bra 	$L__BB4_62;
	ld.global.u32 	%r987, [%rd12+1920];
$L__BB4_62:
	add.s32 	%r226, %r78, 512;
	setp.ge.u32 	%p20, %r226, %r75;
	mov.u32 	%r988, %r990;
	@%p20 bra 	$L__BB4_64;
	ld.global.u32 	%r988, [%rd12+2048];
$L__BB4_64:
	add.s32 	%r115, %r78, 544;
	setp.ge.u32 	%p21, %r115, %r75;
	mov.u32 	%r989, %r990;
	@%p21 bra 	$L__BB4_66;
	ld.global.u32 	%r989, [%rd12+2176];
$L__BB4_66:
	add.s32 	%r118, %r78, 576;
	setp.ge.u32 	%p22, %r118, %r75;
	@%p22 bra 	$L__BB4_68;
	ld.global.u32 	%r990, [%rd12+2304];
$L__BB4_68:
	// begin inline asm
	mov.u32 %r227, %laneid;
	// end inline asm
	shr.u32 	%r122, %r76, 5;
	mad.lo.s32 	%r228, %r122, 608, %r227;
	shl.b32 	%r229, %r228, 2;
	mov.u32 	%r230, _ZZN3cub18CUB_300001_SM_10006detail4scan16DeviceScanKernelINS2_10policy_hubIiiimN4cuda3std3__44plusIvEEE10Policy1000EN6thrust24THRUST_300001_SM_1000_NS10device_ptrIiEESF_NS0_13ScanTileStateIiLb1EEES9_NS1_10InputValueIiPiEEmiLb0EiEEvT0_T1_T2_iT3_T4_T5_E12temp_storage;
	add.s32 	%r123, %r230, %r229;
	st.shared.u32 	[%r123], %r972;
	st.shared.u32 	[%r123+128], %r973;
	st.shared.u32 	[%r123+256], %r974;
	st.shared.u32 	[%r123+384], %r975;
	st.shared.u32 	[%r123+512], %r976;
	st.shared.u32 	[%r123+640], %r977;
	st.shared.u32 	[%r123+768], %r978;
	st.shared.u32 	[%r123+896], %r979;
	st.shared.u32 	[%r123+1024], %r980;
	st.shared.u32 	[%r123+1152], %r981;
	st.shared.u32 	[%r123+1280], %r982;
	st.shared.u32 	[%r123+1408], %r983;
	st.shared.u32 	[%r123+1536], %r984;
	st.shared.u32 	[%r123+1664], %r985;
	st.shared.u32 	[%r123+1792], %r986;
	st.shared.u32 	[%r123+1920], %r987;
	st.shared.u32 	[%r123+2048], %r988;
	st.shared.u32 	[%r123+2176], %r989;
	st.shared.u32 	[%r123+2304], %r990;
	bar.warp.sync 	-1;
	mad.lo.s32 	%r124, %r227, 72, %r123;
	ld.shared.u32 	%r125, [%r124];
	ld.shared.u32 	%r126, [%r124+4];
	ld.shared.u32 	%r127, [%r124+8];
	ld.shared.u32 	%r128, [%r124+12];
	ld.shared.u32 	%r129, [%r124+16];
	ld.shared.u32 	%r130, [%r124+20];
	ld.shared.u32 	%r131, [%r124+24];
	ld.shared.u32 	%r132, [%r124+28];
	ld.shared.u32 	%r133, [%r124+32];
	ld.shared.u32 	%r134, [%r124+36];
	ld.shared.u32 	%r135, [%r124+40];
	ld.shared.u32 	%r136, [%r124+44];
	ld.shared.u32 	%r137, [%r124+48];
	ld.shared.u32 	%r138, [%r124+52];
	ld.shared.u32 	%r139, [%r124+56];
	ld.shared.u32 	%r140, [%r124+60];
	ld.shared.u32 	%r141, [%r124+64];
	ld.shared.u32 	%r142, [%r124+68];
	ld.shared.u32 	%r143, [%r124+72];
	bar.sync 	0;
	setp.ne.s32 	%p23, %r4, 0;
	@%p23 bra 	$L__BB4_72;
	add.s32 	%r456, %r126, %r125;
	add.s32 	%r457, %r127, %r456;
	add.s32 	%r458, %r128, %r457;
	add.s32 	%r459, %r129, %r458;
	add.s32 	%r460, %r130, %r459;
	add.s32 	%r461, %r131, %r460;
	add.s32 	%r462, %r132, %r461;
	add.s32 	%r463, %r133, %r462;
	add.s32 	%r464, %r134, %r463;
	add.s32 	%r465, %r135, %r464;
	add.s32 	%r466, %r136, %r465;
	add.s32 	%r467, %r137, %r466;
	add.s32 	%r468, %r138, %r467;
	add.s32 	%r469, %r139, %r468;
	add.s32 	%r470, %r140, %r469;
	add.s32 	%r471, %r141, %r470;
	add.s32 	%r472, %r142, %r471;
	add.s32 	%r430, %r143, %r472;
	mov.b32 	%r428, 1;
	mov.b32 	%r453, 0;
	mov.b32 	%r455, -1;
	// begin inline asm
	{  .reg .s32 r0;  .reg .pred p;  shfl.sync.up.b32 r0|p, %r430, %r428, %r453, %r455;  @p add.s32 r0, r0, %r430;  mov.s32 %r426, r0;}
	// end inline asm
	mov.b32 	%r434, 2;
	// begin inline asm
	{  .reg .s32 r0;  .reg .pred p;  shfl.sync.up.b32 r0|p, %r426, %r434, %r453, %r455;  @p add.s32 r0, r0, %r426;  mov.s32 %r432, r0;}
	// end inline asm
	mov.b32 	%r440, 4;
	// begin inline asm
	{  .reg .s32 r0;  .reg .pred p;  shfl.sync.up.b32 r0|p, %r432, %r440, %r453, %r455;  @p add.s32 r0, r0, %r432;  mov.s32 %r438, r0;}
	// end inline asm
	mov.b32 	%r446, 8;
	// begin inline asm
	{  .reg .s32 r0;  .reg .pred p;  shfl.sync.up.b32 r0|p, %r438, %r446, %r453, %r455;  @p add.s32 r0, r0, %r438;  mov.s32 %r444, r0;}
	// end inline asm
	mov.b32 	%r452, 16;
	// begin inline asm
	{  .reg .s32 r0;  .reg .pred p;  shfl.sync.up.b32 r0|p, %r444, %r452, %r453, %r455;  @p add.s32 r0, r0, %r444;  mov.s32 %r450, r0;}
	// end inline asm
	setp.ne.s32 	%p66, %r227, 31;
	@%p66 bra 	$L__BB4_71;
	shl.b32 	%r473, %r122, 2;
	mov.u32 	%r474, _ZZN3cub18CUB_300001_SM_10006detail4scan16DeviceScanKernelINS2_10policy_hubIiiimN4cuda3std3__44plusIvEEE10Policy1000EN6thrust24THRUST_300001_SM_1000_NS10device_ptrIiEESF_NS0_13ScanTileStateIiLb1EEES9_NS1_10InputValueIiPiEEmiLb0EiEEvT0_T1_T2_iT3_T4_T5_E12temp_storage;
	add.s32 	%r475, %r474, %r473;
	st.shared.u32 	[%r475+16], %r450;
$L__BB4_71:
	bar.sync 	0;
	ld.shared.v4.u32 	{%r476, %r477, %r478, %r479}, [_ZZN3cub18CUB_300001_SM_10006detail4scan16DeviceScanKernelINS2_10policy_hubIiiimN4cuda3std3__44plusIvEEE10Policy1000EN6thrust24THRUST_300001_SM_1000_NS10device_ptrIiEESF_NS0_13ScanTileStateIiLb1EEES9_NS1_10InputValueIiPiEEmiLb0EiEEvT0_T1_T2_iT3_T4_T5_E12temp_storage+16];
	add.s32 	%r480, %r477, %r476;
	setp.eq.s32 	%p67, %r122, 2;
	selp.b32 	%r481, %r480, %r476, %p67;
	add.s32 	%r482, %r480, %r478;
	setp.eq.s32 	%p68, %r122, 3;
	selp.b32 	%r483, %r482, %r481, %p68;
	add.s32 	%r484, %r482, %r479;
	setp.eq.s32 	%p69, %r122, 4;
	selp.b32 	%r485, %r484, %r483, %p69;
	ld.shared.v4.u32 	{%r486, %r487, %r488, %r489}, [_ZZN3cub18CUB_300001_SM_10006detail4scan16DeviceScanKernelINS2_10policy_hubIiiimN4cuda3std3__44plusIvEEE10Policy1000EN6thrust24THRUST_300001_SM_1000_NS10device_ptrIiEESF_NS0_13ScanTileStateIiLb1EEES9_NS1_10InputValueIiPiEEmiLb0EiEEvT0_T1_T2_iT3_T4_T5_E12temp_storage+32];
	add.s32 	%r490, %r484, %r486;
	setp.eq.s32 	%p70, %r122, 5;
	selp.b32 	%r491, %r490, %r485, %p70;
	add.s32 	%r492, %r490, %r487;
	setp.eq.s32 	%p71, %r122, 6;
	selp.b32 	%r493, %r492, %r491, %p71;
	add.s32 	%r494, %r492, %r488;
	setp.eq.s32 	%p72, %r122, 7;
	selp.b32 	%r495, %r494, %r493, %p72;
	add.s32 	%r496, %r494, %r489;
	setp.eq.s32 	%p73, %r122, 8;
	selp.b32 	%r497, %r496, %r495, %p73;
	ld.shared.v4.u32 	{%r498, %r499, %r500, %r501}, [_ZZN3cub18CUB_300001_SM_10006detail4scan16DeviceScanKernelINS2_10policy_hubIiiimN4cuda3std3__44plusIvEEE10Policy1000EN6thrust24THRUST_300001_SM_1000_NS10device_ptrIiEESF_NS0_13ScanTileStateIiLb1EEES9_NS1_10InputValueIiPiEEmiLb0EiEEvT0_T1_T2_iT3_T4_T5_E12temp_storage+48];
	add.s32 	%r502, %r496, %r498;
	setp.eq.s32 	%p74, %r122, 9;
	selp.b32 	%r503, %r502, %r497, %p74;
	add.s32 	%r504, %r502, %r499;
	setp.eq.s32 	%p75, %r122, 10;
	selp.b32 	%r505, %r504, %r503, %p75;
	add.s32 	%r506, %r504, %r500;
	setp.eq.s32 	%p76, %r122, 11;
	selp.b32 	%r507, %r506, %r505, %p76;
	add.s32 	%r508, %r506, %r501;
	setp.eq.s32 	%p77, %r122, 12;
	selp.b32 	%r509, %r508, %r507, %p77;
	setp.lt.u32 	%p78, %r76, 32;
	selp.b32 	%r510, 0, %r509, %p78;
	setp.eq.s32 	%p79, %r227, 0;
	sub.s32 	%r511, %r450, %r430;
	selp.b32 	%r512, 0, %r511, %p79;
	add.s32 	%r513, %r512, %r959;
	add.s32 	%r1002, %r513, %r510;
	bra.uni 	$L__BB4_91;
$L__BB4_72:
	add.s32 	%r261, %r126, %r125;
	add.s32 	%r262, %r127, %r261;
	add.s32 	%r263, %r128, %r262;
	add.s32 	%r264, %r129, %r263;
	add.s32 	%r265, %r130, %r264;
	add.s32 	%r266, %r131, %r265;
	add.s32 	%r267, %r132, %r266;
	add.s32 	%r268, %r133, %r267;
	add.s32 	%r269, %r134, %r268;
	add.s32 	%r270, %r135, %r269;
	add.s32 	%r271, %r136, %r270;
	add.s32 	%r272, %r137, %r271;
	add.s32 	%r273, %r138, %r272;
	add.s32 	%r274, %r139, %r273;
	add.s32 	%r275, %r140, %r274;
	add.s32 	%r276, %r141, %r275;
	add.s32 	%r277, %r142, %r276;
	add.s32 	%r235, %r143, %r277;
	mov.b32 	%r233, 1;
	mov.b32 	%r258, 0;
	mov.b32 	%r260, -1;
	// begin inline asm
	{  .reg .s32 r0;  .reg .pred p;  shfl.sync.up.b32 r0|p, %r235, %r233, %r258, %r260;  @p add.s32 r0, r0, %r235;  mov.s32 %r231, r0;}
	// end inline asm
	mov.b32 	%r239, 2;
	// begin inline asm
	{  .reg .s32 r0;  .reg .pred p;  shfl.sync.up.b32 r0|p, %r231, %r239, %r258, %r260;  @p add.s32 r0, r0, %r231;  mov.s32 %r237, r0;}
	// end inline asm
	mov.b32 	%r245, 4;
	// begin inline asm
	{  .reg .s32 r0;  .reg .pred p;  shfl.sync.up.b32 r0|p, %r237, %r245, %r258, %r260;  @p add.s32 r0, r0, %r237;  mov.s32 %r243, r0;}
	// end inline asm
	mov.b32 	%r251, 8;
	// begin inline asm
	{  .reg .s32 r0;  .reg .pred p;  shfl.sync.up.b32 r0|p, %r243, %r251, %r258, %r260;  @p add.s32 r0, r0, %r243;  mov.s32 %r249, r0;}
	// end inline asm
	mov.b32 	%r257, 16;
	// begin inline asm
	{  .reg .s32 r0;  .reg .pred p;  shfl.sync.up.b32 r0|p, %r249, %r257, %r258, %r260;  @p add.s32 r0, r0, %r249;  mov.s32 %r255, r0;}
	// end inline asm
	setp.ne.s32 	%p24, %r227, 31;
	@%p24 bra 	$L__BB4_74;
	shl.b32 	%r278, %r122, 2;
	mov.u32 	%r279, _ZZN3cub18CUB_300001_SM_10006detail4scan16DeviceScanKernelINS2_10policy_hubIiiimN4cuda3std3__44plusIvEEE10Policy1000EN6thrust24THRUST_300001_SM_1000_NS10device_ptrIiEESF_NS0_13ScanTileStateIiLb1EEES9_NS1_10InputValueIiPiEEmiLb0EiEEvT0_T1_T2_iT3_T4_T5_E12temp_storage;
	add.s32 	%r280, %r279, %r278;
	st.shared.u32 	[%r280+16], %r255;
$L__BB4_74:
	sub.s32 	%r281, %r255, %r235;
	bar.sync 	0;
	ld.shared.v4.u32 	{%r282, %r283, %r284, %r285}, [_ZZN3cub18CUB_300001_SM_10006detail4scan16DeviceScanKernelINS2_10policy_hubIiiimN4cuda3std3__44plusIvEEE10Policy1000EN6thrust24THRUST_300001_SM_1000_NS10device_ptrIiEESF_NS0_13ScanTileStateIiLb1EEES9_NS1_10InputValueIiPiEEmiLb0EiEEvT0_T1_T2_iT3_T4_T5_E12temp_storage+16];
	add.s32 	%r286, %r283, %r282;
	setp.eq.s32 	%p25, %r122, 2;
	selp.b32 	%r287, %r286, %r282, %p25;
	add.s32 	%r288, %r286, %r284;
	setp.eq.s32 	%p26, %r122, 3;
	selp.b32 	%r289, %r288, %r287, %p26;
	add.s32 	%r290, %r288, %r285;
	setp.eq.s32 	%p27, %r122, 4;
	selp.b32 	%r291, %r290, %r289, %p27;
	ld.shared.v4.u32 	{%r292, %r293, %r294, %r295}, [_ZZN3cub18CUB_300001_SM_10006detail4scan16DeviceScanKernelINS2_10policy_hubIiiimN4cuda3std3__44plusIvEEE10Policy1000EN6thrust24THRUST_300001_SM_1000_NS10device_ptrIiEESF_NS0_13ScanTileStateIiLb1EEES9_NS1_10InputValueIiPiEEmiLb0EiEEvT0_T1_T2_iT3_T4_T5_E12temp_storage+32];
	add.s32 	%r296, %r290, %r292;
	setp.eq.s32 	%p28, %r122, 5;
	selp.b32 	%r297, %r296, %r291, %p28;
	add.s32 	%r298, %r296, %r293;
	setp.eq.s32 	%p29, %r122, 6;
	selp.b32 	%r299, %r298, %r297, %p29;
	add.s32 	%r300, %r298, %r294;
	setp.eq.s32 	%p30, %r122, 7;
	selp.b32 	%r301, %r300, %r299, %p30;
	add.s32 	%r302, %r300, %r295;
	setp.eq.s32 	%p31, %r122, 8;
	selp.b32 	%r303, %r302, %r301, %p31;
	ld.shared.v4.u32 	{%r304, %r305, %r306, %r307}, [_ZZN3cub18CUB_300001_SM_10006detail4scan16DeviceScanKernelINS2_10policy_hubIiiimN4cuda3std3__44plusIvEEE10Policy1000EN6thrust24THRUST_300001_SM_1000_NS10device_ptrIiEESF_NS0_13ScanTileStateIiLb1EEES9_NS1_10InputValueIiPiEEmiLb0EiEEvT0_T1_T2_iT3_T4_T5_E12temp_storage+48];
	add.s32 	%r308, %r302, %r304;
	setp.eq.s32 	%p32, %r122, 9;
	selp.b32 	%r309, %r308, %r303, %p32;
	add.s32 	%r310, %r308, %r305;
	setp.eq.s32 	%p33, %r122, 10;
	selp.b32 	%r311, %r310, %r309, %p33;
	add.s32 	%r312, %r310, %r306;
	setp.eq.s32 	%p34, %r122, 11;
	selp.b32 	%r313, %r312, %r311, %p34;
	add.s32 	%r314, %r312, %r307;
	setp.eq.s32 	%p35, %r122, 12;
	selp.b32 	%r315, %r314, %r313, %p35;
	ld.shared.u32 	%r316, [_ZZN3cub18CUB_300001_SM_10006detail4scan16DeviceScanKernelINS2_10policy_hubIiiimN4cuda3std3__44plusIvEEE10Policy1000EN6thrust24THRUST_300001_SM_1000_NS10device_ptrIiEESF_NS0_13ScanTileStateIiLb1EEES9_NS1_10InputValueIiPiEEmiLb0EiEEvT0_T1_T2_iT3_T4_T5_E12temp_storage+64];
	add.s32 	%r149, %r314, %r316;
	setp.gt.u32 	%p36, %r76, 31;
	setp.lt.u32 	%p37, %r76, 32;
	setp.eq.s32 	%p38, %r227, 0;
	selp.b32 	%r317, 0, %r281, %p38;
	add.s32 	%r1001, %r315, %r317;
	selp.b32 	%r151, %r281, %r1001, %p37;
	@%p36 bra 	$L__BB4_90;
	setp.ne.s32 	%p39, %r76, 0;
	mul.wide.s32 	%rd24, %r4, 8;
	add.s64 	%rd13, %rd18, %rd24;
	@%p39 bra 	$L__BB4_77;
	st.shared.u32 	[_ZZN3cub18CUB_300001_SM_10006detail4scan16DeviceScanKernelINS2_10policy_hubIiiimN4cuda3std3__44plusIvEEE10Policy1000EN6thrust24THRUST_300001_SM_1000_NS10device_ptrIiEESF_NS0_13ScanTileStateIiLb1EEES9_NS1_10InputValueIiPiEEmiLb0EiEEvT0_T1_T2_iT3_T4_T5_E12temp_storage+12], %r149;
	add.s64 	%rd25, %rd13, 256;
	mov.b32 	%r318, 100;
	// begin inline asm
	st.relaxed.gpu.v2.u32 [%rd25], {%r318, %r149};
	// end inline asm
$L__BB4_77:
	not.b32 	%r324, %r76;
	add.s32 	%r997, %r4, %r324;
	mov.b32 	%r320, 550;
	// begin inline asm
	nanosleep.u32 %r320;
	// end inline asm
	mul.wide.s32 	%rd27, %r997, 8;
	add.s64 	%rd28, %rd18, %rd27;
	add.s64 	%rd26, %rd28, 256;
	// begin inline asm
	ld.relaxed.gpu.v2.u32 {%r998, %r992}, [%rd26];
	// end inline asm
	mov.b32 	%r993, 478;
$L__BB4_78:
	setp.eq.s32 	%p40, %r998, 99;
	mov.b32 	%r325, -1;
	vote.sync.any.pred 	%p41, %p40, %r325;
	not.pred 	%p42, %p41;
	@%p42 bra 	$L__BB4_80;
	// begin inline asm
	nanosleep.u32 %r993;
	// end inline asm
	shr.u32 	%r993, %r993, 1;
	// begin inline asm
	ld.relaxed.gpu.v2.u32 {%r998, %r992}, [%rd26];
	// end inline asm
	bra.uni 	$L__BB4_78;
$L__BB4_80:
	setp.eq.s32 	%p43, %r998, 101;
	mov.b32 	%r352, -1;
	vote.sync.ballot.b32 	%r354, %p43, %r352;
	// begin inline asm
	mov.u32 %r327, %lanemask_ge;
	// end inline asm
	and.b32  	%r355, %r354, %r327;
	or.b32  	%r356, %r355, -2147483648;
	add.s32 	%r357, %r356, -1;
	not.b32 	%r358, %r356;
	and.b32  	%r359, %r358, %r357;
	popc.b32 	%r331, %r359;
	mov.b32 	%r330, 1;
	// begin inline asm
	shfl.sync.down.b32 %r328, %r992, %r330, %r331, %r352;
	// end inline asm
	setp.lt.s32 	%p45, %r227, %r331;
	selp.b32 	%r360, %r328, 0, %p45;
	add.s32 	%r334, %r360, %r992;
	mov.b32 	%r335, 2;
	// begin inline asm
	shfl.sync.down.b32 %r333, %r334, %r335, %r331, %r352;
	// end inline asm
	add.s32 	%r361, %r227, 2;
	setp.gt.s32 	%p46, %r361, %r331;
	selp.b32 	%r362, 0, %r333, %p46;
	add.s32 	%r339, %r334, %r362;
	mov.b32 	%r340, 4;
	// begin inline asm
	shfl.sync.down.b32 %r338, %r339, %r340, %r331, %r352;
	// end inline asm
	add.s32 	%r363, %r227, 4;
	setp.gt.s32 	%p47, %r363, %r331;
	selp.b32 	%r364, 0, %r338, %p47;
	add.s32 	%r344, %r339, %r364;
	mov.b32 	%r345, 8;
	// begin inline asm
	shfl.sync.down.b32 %r343, %r344, %r345, %r331, %r352;
	// end inline asm
	add.s32 	%r365, %r227, 8;
	setp.gt.s32 	%p48, %r365, %r331;
	selp.b32 	%r366, 0, %r343, %p48;
	add.s32 	%r349, %r344, %r366;
	mov.b32 	%r350, 16;
	// begin inline asm
	shfl.sync.down.b32 %r348, %r349, %r350, %r331, %r352;
	// end inline asm
	add.s32 	%r367, %r227, 16;
	setp.gt.s32 	%p49, %r367, %r331;
	selp.b32 	%r368, 0, %r348, %p49;
	add.s32 	%r994, %r349, %r368;
	add.s64 	%rd14, %rd18, 256;
	mov.b32 	%r995, 478;
$L__BB4_81:
	setp.ne.s32 	%p50, %r998, 101;
	mov.b32 	%r369, -1;
	vote.sync.all.pred 	%p51, %p50, %r369;
	not.pred 	%p52, %p51;
	@%p52 bra 	$L__BB4_86;
	shr.u32 	%r995, %r995, 1;
	mul.wide.s32 	%rd31, %r997, 8;
	add.s64 	%rd32, %rd14, %rd31;
	add.s64 	%rd30, %rd32, -256;
	// begin inline asm
	ld.relaxed.gpu.v2.u32 {%r998, %r999}, [%rd30];
	// end inline asm
	mov.u32 	%r1000, %r995;
$L__BB4_83:
	setp.eq.s32 	%p56, %r998, 99;
	mov.b32 	%r377, -1;
	vote.sync.any.pred 	%p57, %p56, %r377;
	not.pred 	%p58, %p57;
	@%p58 bra 	$L__BB4_85;
	// begin inline asm
	nanosleep.u32 %r1000;
	// end inline asm
	shr.u32 	%r1000, %r1000, 1;
	// begin inline asm
	ld.relaxed.gpu.v2.u32 {%r998, %r999}, [%rd30];
	// end inline asm
	bra.uni 	$L__BB4_83;
$L__BB4_85:
	setp.eq.s32 	%p59, %r998, 101;
	mov.b32 	%r403, -1;
	vote.sync.ballot.b32 	%r404, %p59, %r403;
	and.b32  	%r405, %r404, %r327;
	or.b32  	%r406, %r405, -2147483648;
	add.s32 	%r407, %r406, -1;
	not.b32 	%r408, %r406;
	and.b32  	%r409, %r408, %r407;
	popc.b32 	%r382, %r409;
	mov.b32 	%r381, 1;
	// begin inline asm
	shfl.sync.down.b32 %r379, %r999, %r381, %r382, %r403;
	// end inline asm
	setp.lt.s32 	%p61, %r227, %r382;
	selp.b32 	%r410, %r379, 0, %p61;
	add.s32 	%r385, %r410, %r999;
	mov.b32 	%r386, 2;
	// begin inline asm
	shfl.sync.down.b32 %r384, %r385, %r386, %r382, %r403;
	// end inline asm
	add.s32 	%r411, %r227, 2;
	setp.gt.s32 	%p62, %r411, %r382;
	selp.b32 	%r412, 0, %r384, %p62;
	add.s32 	%r390, %r385, %r412;
	mov.b32 	%r391, 4;
	// begin inline asm
	shfl.sync.down.b32 %r389, %r390, %r391, %r382, %r403;
	// end inline asm
	add.s32 	%r413, %r227, 4;
	setp.gt.s32 	%p63, %r413, %r382;
	selp.b32 	%r414, 0, %r389, %p63;
	add.s32 	%r395, %r390, %r414;
	mov.b32 	%r396, 8;
	// begin inline asm
	shfl.sync.down.b32 %r394, %r395, %r396, %r382, %r403;
	// end inline asm
	add.s32 	%r415, %r227, 8;
	setp.gt.s32 	%p64, %r415, %r382;
	selp.b32 	%r416, 0, %r394, %p64;
	add.s32 	%r400, %r395, %r416;
	mov.b32 	%r401, 16;
	// begin inline asm
	shfl.sync.down.b32 %r399, %r400, %r401, %r382, %r403;
	// end inline asm
	add.s32 	%r417, %r227, 16;
	setp.gt.s32 	%p65, %r417, %r382;
	selp.b32 	%r418, 0, %r399, %p65;
	add.s32 	%r419, %r418, %r994;
	add.s32 	%r994, %r419, %r400;
	add.s32 	%r997, %r997, -32;
	bra.uni 	$L__BB4_81;
$L__BB4_86:
	@%p39 bra 	$L__BB4_88;
	add.s32 	%r372, %r994, %r149;
	add.s64 	%rd29, %rd13, 256;
	mov.b32 	%r371, 101;
	// begin inline asm
	st.relaxed.gpu.v2.u32 [%rd29], {%r371, %r372};
	// end inline asm
	st.shared.u32 	[_ZZN3cub18CUB_300001_SM_10006detail4scan16DeviceScanKernelINS2_10policy_hubIiiimN4cuda3std3__44plusIvEEE10Policy1000EN6thrust24THRUST_300001_SM_1000_NS10device_ptrIiEESF_NS0_13ScanTileStateIiLb1EEES9_NS1_10InputValueIiPiEEmiLb0EiEEvT0_T1_T2_iT3_T4_T5_E12temp_storage+4], %r994;
	st.shared.u32 	[_ZZN3cub18CUB_300001_SM_10006detail4scan16DeviceScanKernelINS2_10policy_hubIiiimN4cuda3std3__44plusIvEEE10Policy1000EN6thrust24THRUST_300001_SM_1000_NS10device_ptrIiEESF_NS0_13ScanTileStateIiLb1EEES9_NS1_10InputValueIiPiEEmiLb0EiEEvT0_T1_T2_iT3_T4_T5_E12temp_storage+8], %r372;
$L__BB4_88:
	setp.ne.s32 	%p54, %r227, 0;
	mov.u32 	%r1001, %r151;
	@%p54 bra 	$L__BB4_90;
	st.shared.u32 	[_ZZN3cub18CUB_300001_SM_10006detail4scan16DeviceScanKernelINS2_10policy_hubIiiimN4cuda3std3__44plusIvEEE10Policy1000EN6thrust24THRUST_300001_SM_1000_NS10device_ptrIiEESF_NS0_13ScanTileStateIiLb1EEES9_NS1_10InputValueIiPiEEmiLb0EiEEvT0_T1_T2_iT3_T4_T5_E12temp_storage+84], %r994;
	mov.u32 	%r1001, %r994;
$L__BB4_90:
	bar.sync 	0;
	setp.eq.s32 	%p55, %r76, 0;
	ld.shared.u32 	%r373, [_ZZN3cub18CUB_300001_SM_10006detail4scan16DeviceScanKernelINS2_10policy_hubIiiimN4cuda3std3__44plusIvEEE10Policy1000EN6thrust24THRUST_300001_SM_1000_NS10device_ptrIiEESF_NS0_13ScanTileStateIiLb1EEES9_NS1_10InputValueIiPiEEmiLb0EiEEvT0_T1_T2_iT3_T4_T5_E12temp_storage+84];
	selp.b32 	%r374, 0, %r373, %p55;
	add.s32 	%r1002, %r374, %r1001;
$L__BB4_91:
	add.s32 	%r514, %r1002, %r125;
	add.s32 	%r515, %r126, %r514;
	add.s32 	%r516, %r127, %r515;
	add.s32 	%r517, %r128, %r516;
	add.s32 	%r518, %r129, %r517;
	add.s32 	%r519, %r130, %r518;
	add.s32 	%r520, %r131, %r519;
	add.s32 	%r521, %r132, %r520;
	add.s32 	%r522, %r133, %r521;
	add.s32 	%r523, %r134, %r522;
	add.s32 	%r524, %r135, %r523;
	add.s32 	%r525, %r136, %r524;
	add.s32 	%r526, %r137, %r525;
	add.s32 	%r527, %r138, %r526;
	add.s32 	%r528, %r139, %r527;
	add.s32 	%r529, %r140, %r528;
	add.s32 	%r530, %r141, %r529;
	add.s32 	%r531, %r142, %r530;
	bar.sync 	0;
	st.shared.u32 	[%r124], %r1002;
	st.shared.u32 	[%r124+4], %r514;
	st.shared.u32 	[%r124+8], %r515;
	st.shared.u32 	[%r124+12], %r516;
	st.shared.u32 	[%r124+16], %r517;
	st.shared.u32 	[%r124+20], %r518;
	st.shared.u32 	[%r124+24], %r519;
	st.shared.u32 	[%r124+28], %r520;
	st.shared.u32 	[%r124+32], %r521;
	st.shared.u32 	[%r124+36], %r522;
	st.shared.u32 	[%r124+40], %r523;
	st.shared.u32 	[%r124+44], %r524;
	st.shared.u32 	[%r124+48], %r525;
	st.shared.u32 	[%r124+52], %r526;
	st.shared.u32 	[%r124+56], %r527;
	st.shared.u32 	[%r124+60], %r528;
	st.shared.u32 	[%r124+64], %r529;
	st.shared.u32 	[%r124+68], %r530;
	st.shared.u32 	[%r124+72], %r531;
	bar.warp.sync 	-1;
	ld.shared.u32 	%r185, [%r123];
	ld.shared.u32 	%r186, [%r123+128];
	ld.shared.u32 	%r187, [%r123+256];
	ld.shared.u32 	%r188, [%r123+384];
	ld.shared.u32 	%r189, [%r123+512];
	ld.shared.u32 	%r190, [%r123+640];
	ld.shared.u32 	%r191, [%r123+768];
	ld.shared.u32 	%r192, [%r123+896];
	ld.shared.u32 	%r193, [%r123+1024];
	ld.shared.u32 	%r194, [%r123+1152];
	ld.shared.u32 	%r195, [%r123+1280];
	ld.shared.u32 	%r196, [%r123+1408];
	ld.shared.u32 	%r197, [%r123+1536];
	ld.shared.u32 	%r198, [%r123+1664];
	ld.shared.u32 	%r199, [%r123+1792];
	ld.shared.u32 	%r200, [%r123+1920];
	ld.shared.u32 	%r201, [%r123+2048];
	ld.shared.u32 	%r202, [%r123+2176];
	ld.shared.u32 	%r203, [%r123+2304];
	setp.ne.s32 	%p80, %r76, 0;
	@%p80 bra 	$L__BB4_93;
	st.volatile.shared.u32 	[_ZZN3cub18CUB_300001_SM_10006detail4scan16DeviceScanKernelINS2_10policy_hubIiiimN4cuda3std3__44plusIvEEE10Policy1000EN6thrust24THRUST_300001_SM_1000_NS10device_ptrIiEESF_NS0_13ScanTileStateIiLb1EEES9_NS1_10InputValueIiPiEEmiLb0EiEEvT0_T1_T2_iT3_T4_T5_E12temp_storage+31616], %r75;
$L__BB4_93:
	bar.sync 	0;
	ld.volatile.shared.u32 	%r204, [_ZZN3cub18CUB_300001_SM_10006detail4scan16DeviceScanKernelINS2_10policy_hubIiiimN4cuda3std3__44plusIvEEE10Policy1000EN6thrust24THRUST_300001_SM_1000_NS10device_ptrIiEESF_NS0_13ScanTileStateIiLb1EEES9_NS1_10InputValueIiPiEEmiLb0EiEEvT0_T1_T2_iT3_T4_T5_E12temp_storage+31616];
	cvt.u64.u32 	%rd39, %r78;
	add.s64 	%rd40, %rd5, %rd39;
	setp.ge.s32 	%p81, %r78, %r204;
	shl.b64 	%rd41, %rd40, 2;
	add.s64 	%rd15, %rd4, %rd41;
	@%p81 bra 	$L__BB4_95;
	st.global.u32 	[%rd15], %r185;
$L__BB4_95:
	mov.u32 	%r532, %tid.x;
	and.b32  	%r533, %r532, 992;
	mul.lo.s32 	%r534, %r533, 19;
	and.b32  	%r535, %r532, 31;
	or.b32  	%r536, %r534, %r535;
	add.s32 	%r537, %r536, 32;
	setp.ge.s32 	%p82, %r537, %r204;
	@%p82 bra 	$L__BB4_97;
	st.global.u32 	[%rd15+128], %r186;
$L__BB4_97:
	add.s32 	%r543, %r536, 64;
	setp.ge.s32 	%p83, %r543, %r204;
	@%p83 bra 	$L__BB4_99;
	st.global.u32 	[%rd15+256], %r187;
$L__BB4_99:
	add.s32 	%r549, %r536, 96;
	setp.ge.s32 	%p84, %r549, %r204;
	@%p84 bra 	$L__BB4_101;
	st.global.u32 	[%rd15+384], %r188;
$L__BB4_101:
	add.s32 	%r555, %r536, 128;
	setp.ge.s32 	%p85, %r555, %r204;
	@%p85 bra 	$L__BB4_103;
	st.global.u32 	[%rd15+512], %r189;
$L__BB4_103:
	add.s32 	%r561, %r536, 160;
	setp.ge.s32 	%p86, %r561, %r204;
	@%p86 bra 	$L__BB4_105;
	st.global.u32 	[%rd15+640], %r190;
$L__BB4_105:
	add.s32 	%r567, %r536, 192;
	setp.ge.s32 	%p87, %r567, %r204;
	@%p87 bra 	$L__BB4_107;
	st.global.u32 	[%rd15+768], %r191;
$L__BB4_107:
	add.s32 	%r573, %r536, 224;
	setp.ge.s32 	%p88, %r573, %r204;
	@%p88 bra 	$L__BB4_109;
	st.global.u32 	[%rd15+896], %r192;
$L__BB4_109:
	setp.ge.s32 	%p89, %r95, %r204;
	@%p89 bra 	$L__BB4_111;
	st.global.u32 	[%rd15+1024], %r193;
$L__BB4_111:
	setp.ge.s32 	%p90, %r98, %r204;
	@%p90 bra 	$L__BB4_113;
	st.global.u32 	[%rd15+1152], %r194;
$L__BB4_113:
	add.s32 	%r579, %r536, 320;
	setp.ge.s32 	%p91, %r579, %r204;
	@%p91 bra 	$L__BB4_115;
	st.global.u32 	[%rd15+1280], %r195;
$L__BB4_115:
	add.s32 	%r585, %r536, 352;
	setp.ge.s32 	%p92, %r585, %r204;
	@%p92 bra 	$L__BB4_117;
	st.global.u32 	[%rd15+1408], %r196;
$L__BB4_117:
	add.s32 	%r591, %r536, 384;
	setp.ge.s32 	%p93, %r591, %r204;
	@%p93 bra 	$L__BB4_119;
	st.global.u32 	[%rd15+1536], %r197;
$L__BB4_119:
	add.s32 	%r597, %r536, 416;
	setp.ge.s32 	%p94, %r597, %r204;
	@%p94 bra 	$L__BB4_121;
	st.global.u32 	[%rd15+1664], %r198;
$L__BB4_121:
	add.s32 	%r603, %r536, 448;
	setp.ge.s32 	%p95, %r603, %r204;
	@%p95 bra 	$L__BB4_123;
	st.global.u32 	[%rd15+1792], %r199;
$L__BB4_123:
	add.s32 	%r609, %r536, 480;
	setp.ge.s32 	%p96, %r609, %r204;
	@%p96 bra 	$L__BB4_125;
	st.global.u32 	[%rd15+1920], %r200;
$L__BB4_125:
	add.s32 	%r615, %r536, 512;
	setp.ge.s32 	%p97, %r615, %r204;
	@%p97 bra 	$L__BB4_127;
	st.global.u32 	[%rd15+2048], %r201;
$L__BB4_127:
	setp.ge.s32 	%p98, %r115, %r204;
	@%p98 bra 	$L__BB4_129;
	st.global.u32 	[%rd15+2176], %r202;
$L__BB4_129:
	setp.ge.s32 	%p99, %r118, %r204;
	@%p99 bra 	$L__BB4_131;
	st.global.u32 	[%rd15+2304], %r203;
$L__BB4_131:
	ret;

}
	// .globl	_ZN3cub18CUB_300001_SM_10006detail4scan16DeviceScanKernelINS2_10policy_hubIiiijN4cuda3std3__44plusIvEEE10Policy1000EPiSC_NS0_13ScanTileStateIiLb1EEES9_NS1_10InputValueIiSC_EEjiLb0EiEEvT0_T1_T2_iT3_T4_T5_
.visible .entry _ZN3cub18CUB_300001_SM_10006detail4scan16DeviceScanKernelINS2_10policy_hubIiiijN4cuda3std3__44plusIvEEE10Policy1000EPiSC_NS0_13ScanTileStateIiLb1EEES9_NS1_10InputValueIiSC_EEjiLb0EiEEvT0_T1_T2_iT3_T4_T5_(
	.param .u64 .ptr .align 1 _ZN3cub18CUB_300001_SM_10006detail4scan16DeviceScanKernelINS2_10policy_hubIiiijN4cuda3std3__44plusIvEEE10Policy1000EPiSC_NS0_13ScanTileStateIiLb1EEES9_NS1_10InputValueIiSC_EEjiLb0EiEEvT0_T1_T2_iT3_T4_T5__param_0,
	.param .u64 .ptr .align 1 _ZN3cub18CUB_300001_SM_10006detail4scan16DeviceScanKernelINS2_10policy_hubIiiijN4cuda3std3__44plusIvEEE10Policy1000EPiSC_NS0_13ScanTileStateIiLb1EEES9_NS1_10InputValueIiSC_EEjiLb0EiEEvT0_T1_T2_iT3_T4_T5__param_1,
	.param .align 8 .b8 _ZN3cub18CUB_300001_SM_10006detail4scan16DeviceScanKernelINS2_10policy_hubIiiijN4cuda3std3__44plusIvEEE10Policy1000EPiSC_NS0_13ScanTileStateIiLb1EEES9_NS1_10InputValueIiSC_EEjiLb0EiEEvT0_T1_T2_iT3_T4_T5__param_2[8],
	.param .u32 _ZN3cub18CUB_300001_SM_10006detail4scan16DeviceScanKernelINS2_10policy_hubIiiijN4cuda3std3__44plusIvEEE10Policy1000EPiSC_NS0_13ScanTileStateIiLb1EEES9_NS1_10InputValueIiSC_EEjiLb0EiEEvT0_T1_T2_iT3_T4_T5__param_3,
	.param .align 1 .b8 _ZN3cub18CUB_300001_SM_10006detail4scan16DeviceScanKernelINS2_10policy_hubIiiijN4cuda3std3__44plusIvEEE10Policy1000EPiSC_NS0_13ScanTileStateIiLb1EEES9_NS1_10InputValueIiSC_EEjiLb0EiEEvT0_T1_T2_iT3_T4_T5__param_4[1],
	.param .align 8 .b8 _ZN3cub18CUB_300001_SM_10006detail4scan16DeviceScanKernelINS2_10policy_hubIiiijN4cuda3std3__44plusIvEEE10Policy1000EPiSC_NS0_13ScanTileStateIiLb1EEES9_NS1_10InputValueIiSC_EEjiLb0EiEEvT0_T1_T2_iT3_T4_T5__param_5[16],
	.param .u32 _ZN3cub18CUB_300001_SM_10006detail4scan16DeviceScanKernelINS2_10policy_hubIiiijN4cuda3std3__44plusIvEEE10Policy1000EPiSC_NS0_13ScanTileStateIiLb1EEES9_NS1_10InputValueIiSC_EEjiLb0EiEEvT0_T1_T2_iT3_T4_T5__param_6
)
.maxntid 384
{
	.reg .pred 	%p<160>;
	.reg .b16 	%rs<3>;
	.reg .b32 	%r<1038>;
	.reg .b64 	%rd<61>;
	// demoted variable
	.shared .align 16 .b8 _ZZN3cub18CUB_300001_SM_10006detail4scan16DeviceScanKernelINS2_10policy_hubIiiijN4cuda3std3__44plusIvEEE10Policy1000EPiSC_NS0_13ScanTileStateIiLb1EEES9_NS1_10InputValueIiSC_EEjiLb0EiEEvT0_T1_T2_iT3_T4_T5_E12temp_storage[33808];
	ld.param.u32 	%r241, [_ZN3cub18CUB_300001_SM_10006detail4scan16DeviceScanKernelINS2_10policy_hubIiiijN4cuda3std3__44plusIvEEE10Policy1000EPiSC_NS0_13ScanTileStateIiLb1EEES9_NS1_10InputValueIiSC_EEjiLb0EiEEvT0_T1_T2_iT3_T4_T5__param_5];
	bfe.u32 	%r242, %r241, 0, 8;
	cvt.u16.u32 	%rs1, %r242;
	and.b16  	%rs2, %rs1, 255;
	ld.param.u64 	%rd14, [_ZN3cub18CUB_300001_SM_10006detail4scan16DeviceScanKernelINS2_10policy_hubIiiijN4cuda3std3__44plusIvEEE10Policy1000EPiSC_NS0_13ScanTileStateIiLb1EEES9_NS1_10InputValueIiSC_EEjiLb0EiEEvT0_T1_T2_iT3_T4_T5__param_2];
	ld.param.u64 	%rd2, [_ZN3cub18CUB_300001_SM_10006detail4scan16DeviceScanKernelINS2_10policy_hubIiiijN4cuda3std3__44plusIvEEE10Policy1000EPiSC_NS0_13ScanTileStateIiLb1EEES9_NS1_10InputValueIiSC_EEjiLb0EiEEvT0_T1_T2_iT3_T4_T5__param_5+8];
	ld.param.u64 	%rd15, [_ZN3cub18CUB_300001_SM_10006detail4scan16DeviceScanKernelINS2_10policy_hubIiiijN4cuda3std3__44plusIvEEE10Policy1000EPiSC_NS0_13ScanTileStateIiLb1EEES9_NS1_10InputValueIiSC_EEjiLb0EiEEvT0_T1_T2_iT3_T4_T5__param_0];
	ld.param.u32 	%r240, [_ZN3cub18CUB_300001_SM_10006detail4scan16DeviceScanKernelINS2_10policy_hubIiiijN4cuda3std3__44plusIvEEE10Policy1000EPiSC_NS0_13ScanTileStateIiLb1EEES9_NS1_10InputValueIiSC_EEjiLb0EiEEvT0_T1_T2_iT3_T4_T5__param_6];
	cvta.to.global.u64 	%rd1, %rd15;
	setp.eq.s16 	%p1, %rs2, 0;
	@%p1 bra 	$L__BB5_2;
	cvta.to.global.u64 	%rd16, %rd2;
	ld.global.u32 	%r985, [%rd16];
	bra.uni 	$L__BB5_3;
$L__BB5_2:
	cvt.u32.u64 	%r985, %rd2;
$L__BB5_3:
	ld.param.u32 	%r983, [_ZN3cub18CUB_300001_SM_10006detail4scan16DeviceScanKernelINS2_10policy_hubIiiijN4cuda3std3__44plusIvEEE10Policy1000EPiSC_NS0_13ScanTileStateIiLb1EEES9_NS1_10InputValueIiSC_EEjiLb0EiEEvT0_T1_T2_iT3_T4_T5__param_3];
	mov.u32 	%r243, %ctaid.x;
	add.s32 	%r986, %r983, %r243;
	mul.lo.s32 	%r5, %r986, 8448;
	sub.s32 	%r6, %r240, %r5;
	setp.lt.u32 	%p2, %r6, 8449;
	@%p2 bra 	$L__BB5_29;
	cvt.u64.u32 	%rd40, %r5;
	mov.u32 	%r7, %tid.x;
	and.b32  	%r628, %r7, 31;
	and.b32  	%r629, %r7, 992;
	mul.lo.s32 	%r630, %r629, 22;
	or.b32  	%r631, %r630, %r628;
	cvt.u64.u32 	%rd41, %r631;
	add.s64 	%rd4, %rd41, %rd40;
	shl.b64 	%rd42, %rd4, 2;
	add.s64 	%rd43, %rd1, %rd42;
	ld.global.u32 	%r632, [%rd43];
	ld.global.u32 	%r633, [%rd43+128];
	ld.global.u32 	%r634, [%rd43+256];
	ld.global.u32 	%r635, [%rd43+384];
	ld.global.u32 	%r636, [%rd43+512];
	ld.global.u32 	%r637, [%rd43+640];
	ld.global.u32 	%r638, [%rd43+768];
	ld.global.u32 	%r639, [%rd43+896];
	ld.global.u32 	%r640, [%rd43+1024];
	ld.global.u32 	%r641, [%rd43+1152];
	ld.global.u32 	%r642, [%rd43+1280];
	ld.global.u32 	%r643, [%rd43+1408];
	ld.global.u32 	%r644, [%rd43+1536];
	ld.global.u32 	%r645, [%rd43+1664];
	ld.global.u32 	%r646, [%rd43+1792];
	ld.global.u32 	%r647, [%rd43+1920];
	ld.global.u32 	%r648, [%rd43+2048];
	ld.global.u32 	%r649, [%rd43+2176];
	ld.global.u32 	%r650, [%rd43+2304];
	ld.global.u32 	%r651, [%rd43+2432];
	ld.global.u32 	%r652, [%rd43+2560];
	ld.global.u32 	%r653, [%rd43+2688];
	// begin inline asm
	mov.u32 %r627, %laneid;
	// end inline asm
	shr.u32 	%r9, %r7, 5;
	mad.lo.s32 	%r654, %r9, 704, %r627;
	shl.b32 	%r655, %r654, 2;
	mov.u32 	%r656, _ZZN3cub18CUB_300001_SM_10006detail4scan16DeviceScanKernelINS2_10policy_hubIiiijN4cuda3std3__44plusIvEEE10Policy1000EPiSC_NS0_13ScanTileStateIiLb1EEES9_NS1_10InputValueIiSC_EEjiLb0EiEEvT0_T1_T2_iT3_T4_T5_E12temp_storage;
	add.s32 	%r10, %r656, %r655;
	st.shared.u32 	[%r10], %r632;
	st.shared.u32 	[%r10+128], %r633;
	st.shared.u32 	[%r10+256], %r634;
	st.shared.u32 	[%r10+384], %r635;
	st.shared.u32 	[%r10+512], %r636;
	st.shared.u32 	[%r10+640], %r637;
	st.shared.u32 	[%r10+768], %r638;
	st.shared.u32 	[%r10+896], %r639;
	st.shared.u32 	[%r10+1024], %r640;
	st.shared.u32 	[%r10+1152], %r641;
	st.shared.u32 	[%r10+1280], %r642;
	st.shared.u32 	[%r10+1408], %r643;
	st.shared.u32 	[%r10+1536], %r644;
	st.shared.u32 	[%r10+1664], %r645;
	st.shared.u32 	[%r10+1792], %r646;
	st.shared.u32 	[%r10+1920], %r647;
	st.shared.u32 	[%r10+2048], %r648;
	st.shared.u32 	[%r10+2176], %r649;
	st.shared.u32 	[%r10+2304], %r650;
	st.shared.u32 	[%r10+2432], %r651;
	st.shared.u32 	[%r10+2560], %r652;
	st.shared.u32 	[%r10+2688], %r653;
	bar.warp.sync 	-1;
	mad.lo.s32 	%r11, %r627, 84, %r10;
	ld.shared.v2.u32 	{%r12, %r13}, [%r11];
	ld.shared.v2.u32 	{%r14, %r15}, [%r11+8];
	ld.shared.v2.u32 	{%r16, %r17}, [%r11+16];
	ld.shared.v2.u32 	{%r18, %r19}, [%r11+24];
	ld.shared.v2.u32 	{%r20, %r21}, [%r11+32];
	ld.shared.v2.u32 	{%r22, %r23}, [%r11+40];
	ld.shared.v2.u32 	{%r24, %r25}, [%r11+48];
	ld.shared.v2.u32 	{%r26, %r27}, [%r11+56];
	ld.shared.v2.u32 	{%r28, %r29}, [%r11+64];
	ld.shared.v2.u32 	{%r30, %r31}, [%r11+72];
	ld.shared.v2.u32 	{%r32, %r33}, [%r11+80];
	bar.sync 	0;
	setp.ne.s32 	%p104, %r986, 0;
	@%p104 bra 	$L__BB5_9;
	add.s32 	%r878, %r13, %r12;
	add.s32 	%r879, %r14, %r878;
	add.s32 	%r880, %r15, %r879;
	add.s32 	%r881, %r16, %r880;
	add.s32 	%r882, %r17, %r881;
	add.s32 	%r883, %r18, %r882;
	add.s32 	%r884, %r19, %r883;
	add.s32 	%r885, %r20, %r884;
	add.s32 	%r886, %r21, %r885;
	add.s32 	%r887, %r22, %r886;
	add.s32 	%r888, %r23, %r887;
	add.s32 	%r889, %r24, %r888;
	add.s32 	%r890, %r25, %r889;
	add.s32 	%r891, %r26, %r890;
	add.s32 	%r892, %r27, %r891;
	add.s32 	%r893, %r28, %r892;
	add.s32 	%r894, %r29, %r893;
	add.s32 	%r895, %r30, %r894;
	add.s32 	%r896, %r31, %r895;
	add.s32 	%r897, %r32, %r896;
	add.s32 	%r852, %r33, %r897;
	mov.b32 	%r850, 1;
	mov.b32 	%r875, 0;
	mov.b32 	%r877, -1;
	// begin inline asm
	{  .reg .s32 r0;  .reg .pred p;  shfl.sync.up.b32 r0|p, %r852, %r850, %r875, %r877;  @p add.s32 r0, r0, %r852;  mov.s32 %r848, r0;}
	// end inline asm
	mov.b32 	%r856, 2;
	// begin inline asm
	{  .reg .s32 r0;  .reg .pred p;  shfl.sync.up.b32 r0|p, %r848, %r856, %r875, %r877;  @p add.s32 r0, r0, %r848;  mov.s32 %r854, r0;}
	// end inline asm
	mov.b32 	%r862, 4;
	// begin inline asm
	{  .reg .s32 r0;  .reg .pred p;  shfl.sync.up.b32 r0|p, %r854, %r862, %r875, %r877;  @p add.s32 r0, r0, %r854;  mov.s32 %r860, r0;}
	// end inline asm
	mov.b32 	%r868, 8;
	// begin inline asm
	{  .reg .s32 r0;  .reg .pred p;  shfl.sync.up.b32 r0|p, %r860, %r868, %r875, %r877;  @p add.s32 r0, r0, %r860;  mov.s32 %r866, r0;}
	// end inline asm
	mov.b32 	%r874, 16;
	// begin inline asm
	{  .reg .s32 r0;  .reg .pred p;  shfl.sync.up.b32 r0|p, %r866, %r874, %r875, %r877;  @p add.s32 r0, r0, %r866;  mov.s32 %r872, r0;}
	// end inline asm
	setp.ne.s32 	%p146, %r627, 31;
	@%p146 bra 	$L__BB5_7;
	shl.b32 	%r898, %r9, 2;
	add.s32 	%r900, %r656, %r898;
	st.shared.u32 	[%r900+16], %r872;
$L__BB5_7:
	bar.sync 	0;
	ld.shared.v4.u32 	{%r901, %r902, %r903, %r904}, [_ZZN3cub18CUB_300001_SM_10006detail4scan16DeviceScanKernelINS2_10policy_hubIiiijN4cuda3std3__44plusIvEEE10Policy1000EPiSC_NS0_13ScanTileStateIiLb1EEES9_NS1_10InputValueIiSC_EEjiLb0EiEEvT0_T1_T2_iT3_T4_T5_E12temp_storage+16];
	add.s32 	%r905, %r902, %r901;
	setp.eq.s32 	%p147, %r9, 2;
	selp.b32 	%r906, %r905, %r901, %p147;
	add.s32 	%r907, %r905, %r903;
	setp.eq.s32 	%p148, %r9, 3;
	selp.b32 	%r908, %r907, %r906, %p148;
	add.s32 	%r909, %r907, %r904;
	setp.eq.s32 	%p149, %r9, 4;
	selp.b32 	%r910, %r909, %r908, %p149;
	ld.shared.v4.u32 	{%r911, %r912, %r913, %r914}, [_ZZN3cub18CUB_300001_SM_10006detail4scan16DeviceScanKernelINS2_10policy_hubIiiijN4cuda3std3__44plusIvEEE10Policy1000EPiSC_NS0_13ScanTileStateIiLb1EEES9_NS1_10InputValueIiSC_EEjiLb0EiEEvT0_T1_T2_iT3_T4_T5_E12temp_storage+32];
	add.s32 	%r915, %r909, %r911;
	setp.eq.s32 	%p150, %r9, 5;
	selp.b32 	%r916, %r915, %r910, %p150;
	add.s32 	%r917, %r915, %r912;
	setp.eq.s32 	%p151, %r9, 6;
	selp.b32 	%r918, %r917, %r916, %p151;
	add.s32 	%r919, %r917, %r913;
	setp.eq.s32 	%p152, %r9, 7;
	selp.b32 	%r920, %r919, %r918, %p152;
	add.s32 	%r921, %r919, %r914;
	setp.eq.s32 	%p153, %r9, 8;
	selp.b32 	%r922, %r921, %r920, %p153;
	ld.shared.v4.u32 	{%r923, %r924, %r925, %r926}, [_ZZN3cub18CUB_300001_SM_10006detail4scan16DeviceScanKernelINS2_10policy_hubIiiijN4cuda3std3__44plusIvEEE10Policy1000EPiSC_NS0_13ScanTileStateIiLb1EEES9_NS1_10InputValueIiSC_EEjiLb0EiEEvT0_T1_T2_iT3_T4_T5_E12temp_storage+48];
	add.s32 	%r927, %r921, %r923;
	setp.eq.s32 	%p154, %r9, 9;
	selp.b32 	%r928, %r927, %r922, %p154;
	add.s32 	%r929, %r927, %r924;
	setp.eq.s32 	%p155, %r9, 10;
	selp.b32 	%r930, %r929, %r928, %p155;
	add.s32 	%r931, %r929, %r925;
	setp.eq.s32 	%p156, %r9, 11;
	selp.b32 	%r932, %r931, %r930, %p156;
	setp.lt.u32 	%p157, %r7, 32;
	selp.b32 	%r933, 0, %r932, %p157;
	setp.eq.s32 	%p158, %r627, 0;
	sub.s32 	%r934, %r872, %r852;
	selp.b32 	%r935, 0, %r934, %p158;
	add.s32 	%r936, %r935, %r985;
	add.s32 	%r1000, %r936, %r933;
	add.s32 	%r937, %r926, %r985;
	add.s32 	%r37, %r937, %r931;
	setp.ne.s32 	%p159, %r7, 0;
	@%p159 bra 	$L__BB5_28;
	add.s64 	%rd55, %rd14, 256;
	mov.b32 	%r938, 101;
	// begin inline asm
	st.relaxed.gpu.v2.u32 [%rd55], {%r938, %r37};
	// end inline asm
	bra.uni 	$L__BB5_28;
$L__BB5_9:
	add.s32 	%r687, %r13, %r12;
	add.s32 	%r688, %r14, %r687;
	add.s32 	%r689, %r15, %r688;
	add.s32 	%r690, %r16, %r689;
	add.s32 	%r691, %r17, %r690;
	add.s32 	%r692, %r18, %r691;
	add.s32 	%r693, %r19, %r692;
	add.s32 	%r694, %r20, %r693;
	add.s32 	%r695, %r21, %r694;
	add.s32 	%r696, %r22, %r695;
	add.s32 	%r697, %r23, %r696;
	add.s32 	%r698, %r24, %r697;
	add.s32 	%r699, %r25, %r698;
	add.s32 	%r700, %r26, %r699;
	add.s32 	%r701, %r27, %r700;
	add.s32 	%r702, %r28, %r701;
	add.s32 	%r703, %r29, %r702;
	add.s32 	%r704, %r30, %r703;
	add.s32 	%r705, %r31, %r704;
	add.s32 	%r706, %r32, %r705;
	add.s32 	%r661, %r33, %r706;
	mov.b32 	%r659, 1;
	mov.b32 	%r684, 0;
	mov.b32 	%r686, -1;
	// begin inline asm
	{  .reg .s32 r0;  .reg .pred p;  shfl.sync.up.b32 r0|p, %r661, %r659, %r684, %r686;  @p add.s32 r0, r0, %r661;  mov.s32 %r657, r0;}
	// end inline asm
	mov.b32 	%r665, 2;
	// begin inline asm
	{  .reg .s32 r0;  .reg .pred p;  shfl.sync.up.b32 r0|p, %r657, %r665, %r684, %r686;  @p add.s32 r0, r0, %r657;  mov.s32 %r663, r0;}
	// end inline asm
	mov.b32 	%r671, 4;
	// begin inline asm
	{  .reg .s32 r0;  .reg .pred p;  shfl.sync.up.b32 r0|p, %r663, %r671, %r684, %r686;  @p add.s32 r0, r0, %r663;  mov.s32 %r669, r0;}
	// end inline asm
	mov.b32 	%r677, 8;
	// begin inline asm
	{  .reg .s32 r0;  .reg .pred p;  shfl.sync.up.b32 r0|p, %r669, %r677, %r684, %r686;  @p add.s32 r0, r0, %r669;  mov.s32 %r675, r0;}
	// end inline asm
	mov.b32 	%r683, 16;
	// begin inline asm
	{  .reg .s32 r0;  .reg .pred p;  shfl.sync.up.b32 r0|p, %r675, %r683, %r684, %r686;  @p add.s32 r0, r0, %r675;  mov.s32 %r681, r0;}
	// end inline asm
	setp.ne.s32 	%p105, %r627, 31;
	@%p105 bra 	$L__BB5_11;
	shl.b32 	%r707, %r9, 2;
	add.s32 	%r709, %r656, %r707;
	st.shared.u32 	[%r709+16], %r681;
$L__BB5_11:
	sub.s32 	%r710, %r681, %r661;
	bar.sync 	0;
	ld.shared.v4.u32 	{%r711, %r712, %r713, %r714}, [_ZZN3cub18CUB_300001_SM_10006detail4scan16DeviceScanKernelINS2_10policy_hubIiiijN4cuda3std3__44plusIvEEE10Policy1000EPiSC_NS0_13ScanTileStateIiLb1EEES9_NS1_10InputValueIiSC_EEjiLb0EiEEvT0_T1_T2_iT3_T4_T5_E12temp_storage+16];
	add.s32 	%r715, %r712, %r711;
	setp.eq.s32 	%p106, %r9, 2;
	selp.b32 	%r716, %r715, %r711, %p106;
	add.s32 	%r717, %r715, %r713;
	setp.eq.s32 	%p107, %r9, 3;
	selp.b32 	%r718, %r717, %r716, %p107;
	add.s32 	%r719, %r717, %r714;
	setp.eq.s32 	%p108, %r9, 4;
	selp.b32 	%r720, %r719, %r718, %p108;
	ld.shared.v4.u32 	{%r721, %r722, %r723, %r724}, [_ZZN3cub18CUB_300001_SM_10006detail4scan16DeviceScanKernelINS2_10policy_hubIiiijN4cuda3std3__44plusIvEEE10Policy1000EPiSC_NS0_13ScanTileStateIiLb1EEES9_NS1_10InputValueIiSC_EEjiLb0EiEEvT0_T1_T2_iT3_T4_T5_E12temp_storage+32];
	add.s32 	%r725, %r719, %r721;
	setp.eq.s32 	%p109, %r9, 5;
	selp.b32 	%r726, %r725, %r720, %p109;
	add.s32 	%r727, %r725, %r722;
	setp.eq.s32 	%p110, %r9, 6;
	selp.b32 	%r728, %r727, %r726, %p110;
	add.s32 	%r729, %r727, %r723;
	setp.eq.s32 	%p111, %r9, 7;
	selp.b32 	%r730, %r729, %r728, %p111;
	add.s32 	%r731, %r729, %r724;
	setp.eq.s32 	%p112, %r9, 8;
	selp.b32 	%r732, %r731, %r730, %p112;
	ld.shared.v4.u32 	{%r733, %r734, %r735, %r736}, [_ZZN3cub18CUB_300001_SM_10006detail4scan16DeviceScanKernelINS2_10policy_hubIiiijN4cuda3std3__44plusIvEEE10Policy1000EPiSC_NS0_13ScanTileStateIiLb1EEES9_NS1_10InputValueIiSC_EEjiLb0EiEEvT0_T1_T2_iT3_T4_T5_E12temp_storage+48];
	add.s32 	%r737, %r731, %r733;
	setp.eq.s32 	%p113, %r9, 9;
	selp.b32 	%r738, %r737, %r732, %p113;
	add.s32 	%r739, %r737, %r734;
	setp.eq.s32 	%p114, %r9, 10;
	selp.b32 	%r740, %r739, %r738, %p114;
	add.s32 	%r741, %r739, %r735;
	setp.eq.s32 	%p115, %r9, 11;
	selp.b32 	%r742, %r741, %r740, %p115;
	add.s32 	%r40, %r741, %r736;
	setp.gt.u32 	%p116, %r7, 31;
	setp.lt.u32 	%p117, %r7, 32;
	setp.eq.s32 	%p118, %r627, 0;
	selp.b32 	%r743, 0, %r710, %p118;
	add.s32 	%r999, %r742, %r743;
	selp.b32 	%r42, %r710, %r999, %p117;
	@%p116 bra 	$L__BB5_27;
	setp.ne.s32 	%p119, %r7, 0;
	mul.wide.s32 	%rd44, %r986, 8;
	add.s64 	%rd5, %rd14, %rd44;
	@%p119 bra 	$L__BB5_14;
	st.shared.u32 	[_ZZN3cub18CUB_300001_SM_10006detail4scan16DeviceScanKernelINS2_10policy_hubIiiijN4cuda3std3__44plusIvEEE10Policy1000EPiSC_NS0_13ScanTileStateIiLb1EEES9_NS1_10InputValueIiSC_EEjiLb0EiEEvT0_T1_T2_iT3_T4_T5_E12temp_storage+12], %r40;
	add.s64 	%rd45, %rd5, 256;
	mov.b32 	%r744, 100;
	// begin inline asm
	st.relaxed.gpu.v2.u32 [%rd45], {%r744, %r40};
	// end inline asm
$L__BB5_14:
	not.b32 	%r750, %r7;
	add.s32 	%r994, %r986, %r750;
	mov.b32 	%r746, 830;
	// begin inline asm
	nanosleep.u32 %r746;
	// end inline asm
	mul.wide.s32 	%rd47, %r994, 8;
	add.s64 	%rd48, %rd14, %rd47;
	add.s64 	%rd46, %rd48, 256;
	// begin inline asm
	ld.relaxed.gpu.v2.u32 {%r996, %r988}, [%rd46];
	// end inline asm
	mov.b32 	%r989, 952;
$L__BB5_15:
	setp.eq.s32 	%p120, %r996, 99;
	mov.b32 	%r751, -1;
	vote.sync.any.pred 	%p121, %p120, %r751;
	not.pred 	%p122, %p121;
	@%p122 bra 	$L__BB5_17;
	mul.lo.s32 	%r846, %r986, 16807;
	and.b32  	%r986, %r846, 2147483647;
	add.s32 	%r847, %r989, 1;
	rem.u32 	%r843, %r986, %r847;
	// begin inline asm
	nanosleep.u32 %r843;
	// end inline asm
	shr.u32 	%r989, %r989, 1;
	// begin inline asm
	ld.relaxed.gpu.v2.u32 {%r996, %r988}, [%rd46];
	// end inline asm
	bra.uni 	$L__BB5_15;
$L__BB5_17:
	setp.eq.s32 	%p123, %r996, 101;
	mov.b32 	%r778, -1;
	vote.sync.ballot.b32 	%r780, %p123, %r778;
	// begin inline asm
	mov.u32 %r753, %lanemask_ge;
	// end inline asm
	and.b32  	%r781, %r780, %r753;
	or.b32  	%r782, %r781, -2147483648;
	add.s32 	%r783, %r782, -1;
	not.b32 	%r784, %r782;
	and.b32  	%r785, %r784, %r783;
	popc.b32 	%r757, %r785;
	mov.b32 	%r756, 1;
	// begin inline asm
	shfl.sync.down.b32 %r754, %r988, %r756, %r757, %r778;
	// end inline asm
	setp.lt.s32 	%p125, %r627, %r757;
	selp.b32 	%r786, %r754, 0, %p125;
	add.s32 	%r760, %r786, %r988;
	mov.b32 	%r761, 2;
	// begin inline asm
	shfl.sync.down.b32 %r759, %r760, %r761, %r757, %r778;
	// end inline asm
	add.s32 	%r57, %r627, 2;
	setp.gt.s32 	%p126, %r57, %r757;
	selp.b32 	%r787, 0, %r759, %p126;
	add.s32 	%r765, %r760, %r787;
	mov.b32 	%r766, 4;
	// begin inline asm
	shfl.sync.down.b32 %r764, %r765, %r766, %r757, %r778;
	// end inline asm
	add.s32 	%r58, %r627, 4;
	setp.gt.s32 	%p127, %r58, %r757;
	selp.b32 	%r788, 0, %r764, %p127;
	add.s32 	%r770, %r765, %r788;
	mov.b32 	%r771, 8;
	// begin inline asm
	shfl.sync.down.b32 %r769, %r770, %r771, %r757, %r778;
	// end inline asm
	add.s32 	%r59, %r627, 8;
	setp.gt.s32 	%p128, %r59, %r757;
	selp.b32 	%r789, 0, %r769, %p128;
	add.s32 	%r775, %r770, %r789;
	mov.b32 	%r776, 16;
	// begin inline asm
	shfl.sync.down.b32 %r774, %r775, %r776, %r757, %r778;
	// end inline asm
	add.s32 	%r60, %r627, 16;
	setp.gt.s32 	%p129, %r60, %r757;
	selp.b32 	%r790, 0, %r774, %p129;
	add.s32 	%r993, %r775, %r790;
	add.s64 	%rd7, %rd14, 256;
	mov.b32 	%r990, 952;
$L__BB5_18:
	setp.ne.s32 	%p130, %r996, 101;
	mov.b32 	%r791, -1;
	vote.sync.all.pred 	%p131, %p130, %r791;
	not.pred 	%p132, %p131;
	@%p132 bra 	$L__BB5_23;
	shr.u32 	%r990, %r990, 1;
	mul.wide.s32 	%rd51, %r994, 8;
	add.s64 	%rd52, %rd7, %rd51;
	add.s64 	%rd50, %rd52, -256;
	// begin inline asm
	ld.relaxed.gpu.v2.u32 {%r996, %r997}, [%rd50];
	// end inline asm
	mov.u32 	%r998, %r990;
$L__BB5_20:
	setp.eq.s32 	%p136, %r996, 99;
	mov.b32 	%r799, -1;
	vote.sync.any.pred 	%p137, %p136, %r799;
	not.pred 	%p138, %p137;
	@%p138 bra 	$L__BB5_22;
	mul.lo.s32 	%r841, %r986, 16807;
	and.b32  	%r986, %r841, 2147483647;
	add.s32 	%r842, %r998, 1;
	rem.u32 	%r838, %r986, %r842;
	// begin inline asm
	nanosleep.u32 %r838;
	// end inline asm
	shr.u32 	%r998, %r998, 1;
	// begin inline asm
	ld.relaxed.gpu.v2.u32 {%r996, %r997}, [%rd50];
	// end inline asm
	bra.uni 	$L__BB5_20;
$L__BB5_22:
	setp.eq.s32 	%p139, %r996, 101;
	mov.b32 	%r825, -1;
	vote.sync.ballot.b32 	%r826, %p139, %r825;
	and.b32  	%r827, %r826, %r753;
	or.b32  	%r828, %r827, -2147483648;
	add.s32 	%r829, %r828, -1;
	not.b32 	%r830, %r828;
	and.b32  	%r831, %r830, %r829;
	popc.b32 	%r804, %r831;
	mov.b32 	%r803, 1;
	// begin inline asm
	shfl.sync.down.b32 %r801, %r997, %r803, %r804, %r825;
	// end inline asm
	setp.lt.s32 	%p141, %r627, %r804;
	selp.b32 	%r832, %r801, 0, %p141;
	add.s32 	%r807, %r832, %r997;
	mov.b32 	%r808, 2;
	// begin inline asm
	shfl.sync.down.b32 %r806, %r807, %r808, %r804, %r825;
	// end inline asm
	setp.gt.s32 	%p142, %r57, %r804;
	selp.b32 	%r833, 0, %r806, %p142;
	add.s32 	%r812, %r807, %r833;
	mov.b32 	%r813, 4;
	// begin inline asm
	shfl.sync.down.b32 %r811, %r812, %r813, %r804, %r825;
	// end inline asm
	setp.gt.s32 	%p143, %r58, %r804;
	selp.b32 	%r834, 0, %r811, %p143;
	add.s32 	%r817, %r812, %r834;
	mov.b32 	%r818, 8;
	// begin inline asm
	shfl.sync.down.b32 %r816, %r817, %r818, %r804, %r825;
	// end inline asm
	setp.gt.s32 	%p144, %r59, %r804;
	selp.b32 	%r835, 0, %r816, %p144;
	add.s32 	%r822, %r817, %r835;
	mov.b32 	%r823, 16;
	// begin inline asm
	shfl.sync.down.b32 %r821, %r822, %r823, %r804, %r825;
	// end inline asm
	setp.gt.s32 	%p145, %r60, %r804;
	selp.b32 	%r836, 0, %r821, %p145;
	add.s32 	%r837, %r836, %r993;
	add.s32 	%r993, %r837, %r822;
	add.s32 	%r994, %r994, -32;
	bra.uni 	$L__BB5_18;
$L__BB5_23:
	@%p119 bra 	$L__BB5_25;
	add.s32 	%r794, %r993, %r40;
	add.s64 	%rd49, %rd5, 256;
	mov.b32 	%r793, 101;
	// begin inline asm
	st.relaxed.gpu.v2.u32 [%rd49], {%r793, %r794};
	// end inline asm
	st.shared.u32 	[_ZZN3cub18CUB_300001_SM_10006detail4scan16DeviceScanKernelINS2_10policy_hubIiiijN4cuda3std3__44plusIvEEE10Policy1000EPiSC_NS0_13ScanTileStateIiLb1EEES9_NS1_10InputValueIiSC_EEjiLb0EiEEvT0_T1_T2_iT3_T4_T5_E12temp_storage+4], %r993;
	st.shared.u32 	[_ZZN3cub18CUB_300001_SM_10006detail4scan16DeviceScanKernelINS2_10policy_hubIiiijN4cuda3std3__44plusIvEEE10Policy1000EPiSC_NS0_13ScanTileStateIiLb1EEES9_NS1_10InputValueIiSC_EEjiLb0EiEEvT0_T1_T2_iT3_T4_T5_E12temp_storage+8], %r794;
$L__BB5_25:
	setp.ne.s32 	%p134, %r627, 0;
	mov.u32 	%r999, %r42;
	@%p134 bra 	$L__BB5_27;
	st.shared.u32 	[_ZZN3cub18CUB_300001_SM_10006detail4scan16DeviceScanKernelINS2_10policy_hubIiiijN4cuda3std3__44plusIvEEE10Policy1000EPiSC_NS0_13ScanTileStateIiLb1EEES9_NS1_10InputValueIiSC_EEjiLb0EiEEvT0_T1_T2_iT3_T4_T5_E12temp_storage+76], %r993;
	mov.u32 	%r999, %r993;
$L__BB5_27:
	bar.sync 	0;
	setp.eq.s32 	%p135, %r7, 0;
	ld.shared.u32 	%r795, [_ZZN3cub18CUB_300001_SM_10006detail4scan16DeviceScanKernelINS2_10policy_hubIiiijN4cuda3std3__44plusIvEEE10Policy1000EPiSC_NS0_13ScanTileStateIiLb1EEES9_NS1_10InputValueIiSC_EEjiLb0EiEEvT0_T1_T2_iT3_T4_T5_E12temp_storage+76];
	selp.b32 	%r796, 0, %r795, %p135;
	add.s32 	%r1000, %r796, %r999;
$L__BB5_28:
	ld.param.u64 	%rd60, [_ZN3cub18CUB_300001_SM_10006detail4scan16DeviceScanKernelINS2_10policy_hubIiiijN4cuda3std3__44plusIvEEE10Policy1000EPiSC_NS0_13ScanTileStateIiLb1EEES9_NS1_10InputValueIiSC_EEjiLb0EiEEvT0_T1_T2_iT3_T4_T5__param_1];
	add.s32 	%r940, %r1000, %r12;
	add.s32 	%r941, %r13, %r940;
	add.s32 	%r942, %r14, %r941;
	add.s32 	%r943, %r15, %r942;
	add.s32 	%r944, %r16, %r943;
	add.s32 	%r945, %r17, %r944;
	add.s32 	%r946, %r18, %r945;
	add.s32 	%r947, %r19, %r946;
	add.s32 	%r948, %r20, %r947;
	add.s32 	%r949, %r21, %r948;
	add.s32 	%r950, %r22, %r949;
	add.s32 	%r951, %r23, %r950;
	add.s32 	%r952, %r24, %r951;
	add.s32 	%r953, %r25, %r952;
	add.s32 	%r954, %r26, %r953;
	add.s32 	%r955, %r27, %r954;
	add.s32 	%r956, %r28, %r955;
	add.s32 	%r957, %r29, %r956;
	add.s32 	%r958, %r30, %r957;
	add.s32 	%r959, %r31, %r958;
	add.s32 	%r960, %r32, %r959;
	bar.sync 	0;
	st.shared.v2.u32 	[%r11], {%r1000, %r940};
	st.shared.v2.u32 	[%r11+8], {%r941, %r942};
	st.shared.v2.u32 	[%r11+16], {%r943, %r944};
	st.shared.v2.u32 	[%r11+24], {%r945, %r946};
	st.shared.v2.u32 	[%r11+32], {%r947, %r948};
	st.shared.v2.u32 	[%r11+40], {%r949, %r950};
	st.shared.v2.u32 	[%r11+48], {%r951, %r952};
	st.shared.v2.u32 	[%r11+56], {%r953, %r954};
	st.shared.v2.u32 	[%r11+64], {%r955, %r956};
	st.shared.v2.u32 	[%r11+72], {%r957, %r958};
	st.shared.v2.u32 	[%r11+80], {%r959, %r960};
	bar.warp.sync 	-1;
	ld.shared.u32 	%r961, [%r10];
	ld.shared.u32 	%r962, [%r10+128];
	ld.shared.u32 	%r963, [%r10+256];
	ld.shared.u32 	%r964, [%r10+384];
	ld.shared.u32 	%r965, [%r10+512];
	ld.shared.u32 	%r966, [%r10+640];
	ld.shared.u32 	%r967, [%r10+768];
	ld.shared.u32 	%r968, [%r10+896];
	ld.shared.u32 	%r969, [%r10+1024];
	ld.shared.u32 	%r970, [%r10+1152];
	ld.shared.u32 	%r971, [%r10+1280];
	ld.shared.u32 	%r972, [%r10+1408];
	ld.shared.u32 	%r973, [%r10+1536];
	ld.shared.u32 	%r974, [%r10+1664];
	ld.shared.u32 	%r975, [%r10+1792];
	ld.shared.u32 	%r976, [%r10+1920];
	ld.shared.u32 	%r977, [%r10+2048];
	ld.shared.u32 	%r978, [%r10+2176];
	ld.shared.u32 	%r979, [%r10+2304];
	ld.shared.u32 	%r980, [%r10+2432];
	ld.shared.u32 	%r981, [%r10+2560];
	ld.shared.u32 	%r982, [%r10+2688];
	cvta.to.global.u64 	%rd56, %rd60;
	add.s64 	%rd58, %rd56, %rd42;
	st.global.u32 	[%rd58], %r961;
	st.global.u32 	[%rd58+128], %r962;
	st.global.u32 	[%rd58+256], %r963;
	st.global.u32 	[%rd58+384], %r964;
	st.global.u32 	[%rd58+512], %r965;
	st.global.u32 	[%rd58+640], %r966;
	st.global.u32 	[%rd58+768], %r967;
	st.global.u32 	[%rd58+896], %r968;
	st.global.u32 	[%rd58+1024], %r969;
	st.global.u32 	[%rd58+1152], %r970;
	st.global.u32 	[%rd58+1280], %r971;
	st.global.u32 	[%rd58+1408], %r972;
	st.global.u32 	[%rd58+1536], %r973;
	st.global.u32 	[%rd58+1664], %r974;
	st.global.u32 	[%rd58+1792], %r975;
	st.global.u32 	[%rd58+1920], %r976;
	st.global.u32 	[%rd58+2048], %r977;
	st.global.u32 	[%rd58+2176], %r978;
	st.global.u32 	[%rd58+2304], %r979;
	st.global.u32 	[%rd58+2432], %r980;
	st.global.u32 	[%rd58+2560], %r981;
	st.global.u32 	[%rd58+2688], %r982;
	bra.uni 	$L__BB5_143;
$L__BB5_29:
	setp.eq.s32 	%p3, %r6, 0;
	@%p3 bra 	$L__BB5_143;
	mul.wide.u32 	%rd17, %r5, 4;
	add.s64 	%rd18, %rd1, %rd17;
	mov.u32 	%r85, %tid.x;
	ld.global.u32 	%r1022, [%rd18];
	and.b32  	%r244, %r85, 31;
	and.b32  	%r245, %r85, 992;
	mul.lo.s32 	%r246, %r245, 22;
	or.b32  	%r87, %r246, %r244;
	setp.ge.u32 	%p4, %r87, %r6;
	shl.b32 	%r247, %r87, 2;
	cvt.u64.u32 	%rd19, %r247;
	add.s64 	%rd9, %rd18, %rd19;
	mov.u32 	%r1001, %r1022;
	@%p4 bra 	$L__BB5_32;
	ld.global.u32 	%r1001, [%rd9];
$L__BB5_32:
	add.s32 	%r90, %r87, 32;
	setp.ge.u32 	%p5, %r90, %r6;
	mov.u32 	%r1002, %r1022;
	@%p5 bra 	$L__BB5_34;
	ld.global.u32 	%r1002, [%rd9+128];
$L__BB5_34:
	add.s32 	%r93, %r87, 64;
	setp.ge.u32 	%p6, %r93, %r6;
	mov.u32 	%r1003, %r1022;
	@%p6 bra 	$L__BB5_36;
	ld.global.u32 	%r1003, [%rd9+256];
$L__BB5_36:
	add.s32 	%r96, %r87, 96;
	setp.ge.u32 	%p7, %r96, %r6;
	mov.u32 	%r1004, %r1022;
	@%p7 bra 	$L__BB5_38;
	ld.global.u32 	%r1004, [%rd9+384];
$L__BB5_38:
	add.s32 	%r248, %r87, 128;
	setp.ge.u32 	%p8, %r248, %r6;
	mov.u32 	%r1005, %r1022;
	@%p8 bra 	$L__BB5_40;
	ld.global.u32 	%r1005, [%rd9+512];
$L__BB5_40:
	add.s32 	%r249, %r87, 160;
	setp.ge.u32 	%p9, %r249, %r6;
	mov.u32 	%r1006, %r1022;
	@%p9 bra 	$L__BB5_42;
	ld.global.u32 	%r1006, [%rd9+640];
$L__BB5_42:
	add.s32 	%r103, %r87, 192;
	setp.ge.u32 	%p10, %r103, %r6;
	mov.u32 	%r1007, %r1022;
	@%p10 bra 	$L__BB5_44;
	ld.global.u32 	%r1007, [%rd9+768];
$L__BB5_44:
	add.s32 	%r250, %r87, 224;
	setp.ge.u32 	%p11, %r250, %r6;
	mov.u32 	%r1008, %r1022;
	@%p11 bra 	$L__BB5_46;
	ld.global.u32 	%r1008, [%rd9+896];
$L__BB5_46:
	add.s32 	%r108, %r87, 256;
	setp.ge.u32 	%p12, %r108, %r6;
	mov.u32 	%r1009, %r1022;
	@%p12 bra 	$L__BB5_48;
	ld.global.u32 	%r1009, [%rd9+1024];
$L__BB5_48:
	add.s32 	%r251, %r87, 288;
	setp.ge.u32 	%p13, %r251, %r6;
	mov.u32 	%r1010, %r1022;
	@%p13 bra 	$L__BB5_50;
	ld.global.u32 	%r1010, [%rd9+1152];
$L__BB5_50:
	add.s32 	%r113, %r87, 320;
	setp.ge.u32 	%p14, %r113, %r6;
	mov.u32 	%r1011, %r1022;
	@%p14 bra 	$L__BB5_52;
	ld.global.u32 	%r1011, [%rd9+1280];
$L__BB5_52:
	add.s32 	%r116, %r87, 352;
	setp.ge.u32 	%p15, %r116, %r6;
	mov.u32 	%r1012, %r1022;
	@%p15 bra 	$L__BB5_54;
	ld.global.u32 	%r1012, [%rd9+1408];
$L__BB5_54:
	add.s32 	%r119, %r87, 384;
	setp.ge.u32 	%p16, %r119, %r6;
	mov.u32 	%r1013, %r1022;
	@%p16 bra 	$L__BB5_56;
	ld.global.u32 	%r1013, [%rd9+1536];
$L__BB5_56:
	add.s32 	%r122, %r87, 416;
	setp.ge.u32 	%p17, %r122, %r6;
	mov.u32 	%r1014, %r1022;
	@%p17 bra 	$L__BB5_58;
	ld.global.u32 	%r1014, [%rd9+1664];
$L__BB5_58:
	add.s32 	%r252, %r87, 448;
	setp.ge.u32 	%p18, %r252, %r6;
	mov.u32 	%r1015, %r1022;
	@%p18 bra 	$L__BB5_60;
	ld.global.u32 	%r1015, [%rd9+1792];
$L__BB5_60:
	add.s32 	%r127, %r87, 480;
	setp.ge.u32 	%p19, %r127, %r6;
	mov.u32 	%r1016, %r1022;
	@%p19 bra 	$L__BB5_62;
	ld.global.u32 	%r1016, [%rd9+1920];
$L__BB5_62:
	add.s32 	%r253, %r87, 512;
	setp.ge.u32 	%p20, %r253, %r6;
	mov.u32 	%r1017, %r1022;
	@%p20 bra 	$L__BB5_64;
	ld.global.u32 	%r1017, [%rd9+2048];
$L__BB5_64:
	add.s32 	%r254, %r87, 544;
	setp.ge.u32 	%p21, %r254, %r6;
	mov.u32 	%r1018, %r1022;
	@%p21 bra 	$L__BB5_66;
	ld.global.u32 	%r1018, [%rd9+2176];
$L__BB5_66:
	add.s32 	%r134, %r87, 576;
	setp.ge.u32 	%p22, %r134, %r6;
	mov.u32 	%r1019, %r1022;
	@%p22 bra 	$L__BB5_68;
	ld.global.u32 	%r1019, [%rd9+2304];
$L__BB5_68:
	add.s32 	%r255, %r87, 608;
	setp.ge.u32 	%p23, %r255, %r6;
	mov.u32 	%r1020, %r1022;
	@%p23 bra 	$L__BB5_70;
	ld.global.u32 	%r1020, [%rd9+2432];
$L__BB5_70:
	add.s32 	%r256, %r87, 640;
	setp.ge.u32 	%p24, %r256, %r6;
	mov.u32 	%r1021, %r1022;
	@%p24 bra 	$L__BB5_72;
	ld.global.u32 	%r1021, [%rd9+2560];
$L__BB5_72:
	add.s32 	%r141, %r87, 672;
	setp.ge.u32 	%p25, %r141, %r6;
	@%p25 bra 	$L__BB5_74;
	ld.global.u32 	%r1022, [%rd9+2688];
$L__BB5_74:
	// begin inline asm
	mov.u32 %r257, %laneid;
	// end inline asm
	shr.u32 	%r145, %r85, 5;
	mad.lo.s32 	%r258, %r145, 704, %r257;
	shl.b32 	%r259, %r258, 2;
	mov.u32 	%r260, _ZZN3cub18CUB_300001_SM_10006detail4scan16DeviceScanKernelINS2_10policy_hubIiiijN4cuda3std3__44plusIvEEE10Policy1000EPiSC_NS0_13ScanTileStateIiLb1EEES9_NS1_10InputValueIiSC_EEjiLb0EiEEvT0_T1_T2_iT3_T4_T5_E12temp_storage;
	add.s32 	%r146, %r260, %r259;
	st.shared.u32 	[%r146], %r1001;
	st.shared.u32 	[%r146+128], %r1002;
	st.shared.u32 	[%r146+256], %r1003;
	st.shared.u32 	[%r146+384], %r1004;
	st.shared.u32 	[%r146+512], %r1005;
	st.shared.u32 	[%r146+640], %r1006;
	st.shared.u32 	[%r146+768], %r1007;
	st.shared.u32 	[%r146+896], %r1008;
	st.shared.u32 	[%r146+1024], %r1009;
	st.shared.u32 	[%r146+1152], %r1010;
	st.shared.u32 	[%r146+1280], %r1011;
	st.shared.u32 	[%r146+1408], %r1012;
	st.shared.u32 	[%r146+1536], %r1013;
	st.shared.u32 	[%r146+1664], %r1014;
	st.shared.u32 	[%r146+1792], %r1015;
	st.shared.u32 	[%r146+1920], %r1016;
	st.shared.u32 	[%r146+2048], %r1017;
	st.shared.u32 	[%r146+2176], %r1018;
	st.shared.u32 	[%r146+2304], %r1019;
	st.shared.u32 	[%r146+2432], %r1020;
	st.shared.u32 	[%r146+2560], %r1021;
	st.shared.u32 	[%r146+2688], %r1022;
	bar.warp.sync 	-1;
	mad.lo.s32 	%r147, %r257, 84, %r146;
	ld.shared.v2.u32 	{%r148, %r149}, [%r147];
	ld.shared.v2.u32 	{%r150, %r151}, [%r147+8];
	ld.shared.v2.u32 	{%r152, %r153}, [%r147+16];
	ld.shared.v2.u32 	{%r154, %r155}, [%r147+24];
	ld.shared.v2.u32 	{%r156, %r157}, [%r147+32];
	ld.shared.v2.u32 	{%r158, %r159}, [%r147+40];
	ld.shared.v2.u32 	{%r160, %r161}, [%r147+48];
	ld.shared.v2.u32 	{%r162, %r163}, [%r147+56];
	ld.shared.v2.u32 	{%r164, %r165}, [%r147+64];
	ld.shared.v2.u32 	{%r166, %r167}, [%r147+72];
	ld.shared.v2.u32 	{%r168, %r169}, [%r147+80];
	bar.sync 	0;
	setp.ne.s32 	%p26, %r986, 0;
	@%p26 bra 	$L__BB5_78;
	add.s32 	%r490, %r149, %r148;
	add.s32 	%r491, %r150, %r490;
	add.s32 	%r492, %r151, %r491;
	add.s32 	%r493, %r152, %r492;
	add.s32 	%r494, %r153, %r493;
	add.s32 	%r495, %r154, %r494;
	add.s32 	%r496, %r155, %r495;
	add.s32 	%r497, %r156, %r496;
	add.s32 	%r498, %r157, %r497;
	add.s32 	%r499, %r158, %r498;
	add.s32 	%r500, %r159, %r499;
	add.s32 	%r501, %r160, %r500;
	add.s32 	%r502, %r161, %r501;
	add.s32 	%r503, %r162, %r502;
	add.s32 	%r504, %r163, %r503;
	add.s32 	%r505, %r164, %r504;
	add.s32 	%r506, %r165, %r505;
	add.s32 	%r507, %r166, %r506;
	add.s32 	%r508, %r167, %r507;
	add.s32 	%r509, %r168, %r508;
	add.s32 	%r464, %r169, %r509;
	mov.b32 	%r462, 1;
	mov.b32 	%r487, 0;
	mov.b32 	%r489, -1;
	// begin inline asm
	{  .reg .s32 r0;  .reg .pred p;  shfl.sync.up.b32 r0|p, %r464, %r462, %r487, %r489;  @p add.s32 r0, r0, %r464;  mov.s32 %r460, r0;}
	// end inline asm
	mov.b32 	%r468, 2;
	// begin inline asm
	{  .reg .s32 r0;  .reg .pred p;  shfl.sync.up.b32 r0|p, %r460, %r468, %r487, %r489;  @p add.s32 r0, r0, %r460;  mov.s32 %r466, r0;}
	// end inline asm
	mov.b32 	%r474, 4;
	// begin inline asm
	{  .reg .s32 r0;  .reg .pred p;  shfl.sync.up.b32 r0|p, %r466, %r474, %r487, %r489;  @p add.s32 r0, r0, %r466;  mov.s32 %r472, r0;}
	// end inline asm
	mov.b32 	%r480, 8;
	// begin inline asm
	{  .reg .s32 r0;  .reg .pred p;  shfl.sync.up.b32 r0|p, %r472, %r480, %r487, %r489;  @p add.s32 r0, r0, %r472;  mov.s32 %r478, r0;}
	// end inline asm
	mov.b32 	%r486, 16;
	// begin inline asm
	{  .reg .s32 r0;  .reg .pred p;  shfl.sync.up.b32 r0|p, %r478, %r486, %r487, %r489;  @p add.s32 r0, r0, %r478;  mov.s32 %r484, r0;}
	// end inline asm
	setp.ne.s32 	%p68, %r257, 31;
	@%p68 bra 	$L__BB5_77;
	shl.b32 	%r510, %r145, 2;
	mov.u32 	%r511, _ZZN3cub18CUB_300001_SM_10006detail4scan16DeviceScanKernelINS2_10policy_hubIiiijN4cuda3std3__44plusIvEEE10Policy1000EPiSC_NS0_13ScanTileStateIiLb1EEES9_NS1_10InputValueIiSC_EEjiLb0EiEEvT0_T1_T2_iT3_T4_T5_E12temp_storage;
	add.s32 	%r512, %r511, %r510;
	st.shared.u32 	[%r512+16], %r484;
$L__BB5_77:
	bar.sync 	0;
	ld.shared.v4.u32 	{%r513, %r514, %r515, %r516}, [_ZZN3cub18CUB_300001_SM_10006detail4scan16DeviceScanKernelINS2_10policy_hubIiiijN4cuda3std3__44plusIvEEE10Policy1000EPiSC_NS0_13ScanTileStateIiLb1EEES9_NS1_10InputValueIiSC_EEjiLb0EiEEvT0_T1_T2_iT3_T4_T5_E12temp_storage+16];
	add.s32 	%r517, %r514, %r513;
	setp.eq.s32 	%p69, %r145, 2;
	selp.b32 	%r518, %r517, %r513, %p69;
	add.s32 	%r519, %r517, %r515;
	setp.eq.s32 	%p70, %r145, 3;
	selp.b32 	%r520, %r519, %r518, %p70;
	add.s32 	%r521, %r519, %r516;
	setp.eq.s32 	%p71, %r145, 4;
	selp.b32 	%r522, %r521, %r520, %p71;
	ld.shared.v4.u32 	{%r523, %r524, %r525, %r526}, [_ZZN3cub18CUB_300001_SM_10006detail4scan16DeviceScanKernelINS2_10policy_hubIiiijN4cuda3std3__44plusIvEEE10Policy1000EPiSC_NS0_13ScanTileStateIiLb1EEES9_NS1_10InputValueIiSC_EEjiLb0EiEEvT0_T1_T2_iT3_T4_T5_E12temp_storage+32];
	add.s32 	%r527, %r521, %r523;
	setp.eq.s32 	%p72, %r145, 5;
	selp.b32 	%r528, %r527, %r522, %p72;
	add.s32 	%r529, %r527, %r524;
	setp.eq.s32 	%p73, %r145, 6;
	selp.b32 	%r530, %r529, %r528, %p73;
	add.s32 	%r531, %r529, %r525;
	setp.eq.s32 	%p74, %r145, 7;
	selp.b32 	%r532, %r531, %r530, %p74;
	add.s32 	%r533, %r531, %r526;
	setp.eq.s32 	%p75, %r145, 8;
	selp.b32 	%r534, %r533, %r532, %p75;
	.pragma "used_bytes_mask 4095";
	ld.shared.v4.u32 	{%r535, %r536, %r537, %r538}, [_ZZN3cub18CUB_300001_SM_10006detail4scan16DeviceScanKernelINS2_10policy_hubIiiijN4cuda3std3__44plusIvEEE10Policy1000EPiSC_NS0_13ScanTileStateIiLb1EEES9_NS1_10InputValueIiSC_EEjiLb0EiEEvT0_T1_T2_iT3_T4_T5_E12temp_storage+48];
	add.s32 	%r539, %r533, %r535;
	setp.eq.s32 	%p76, %r145, 9;
	selp.b32 	%r540, %r539, %r534, %p76;
	add.s32 	%r541, %r539, %r536;
	setp.eq.s32 	%p77, %r145, 10;
	selp.b32 	%r542, %r541, %r540, %p77;
	add.s32 	%r543, %r541, %r537;
	setp.eq.s32 	%p78, %r145, 11;
	selp.b32 	%r544, %r543, %r542, %p78;
	setp.lt.u32 	%p79, %r85, 32;
	selp.b32 	%r545, 0, %r544, %p79;
	setp.eq.s32 	%p80, %r257, 0;
	sub.s32 	%r546, %r484, %r464;
	selp.b32 	%r547, 0, %r546, %p80;
	add.s32 	%r548, %r547, %r985;
	add.s32 	%r1037, %r548, %r545;
	bra.uni 	$L__BB5_97;
$L__BB5_78:
	add.s32 	%r291, %r149, %r148;
	add.s32 	%r292, %r150, %r291;
	add.s32 	%r293, %r151, %r292;
	add.s32 	%r294, %r152, %r293;
	add.s32 	%r295, %r153, %r294;
	add.s32 	%r296, %r154, %r295;
	add.s32 	%r297, %r155, %r296;
	add.s32 	%r298, %r156, %r297;
	add.s32 	%r299, %r157, %r298;
	add.s32 	%r300, %r158, %r299;
	add.s32 	%r301, %r159, %r300;
	add.s32 	%r302, %r160, %r301;
	add.s32 	%r303, %r161, %r302;
	add.s32 	%r304, %r162, %r303;
	add.s32 	%r305, %r163, %r304;
	add.s32 	%r306, %r164, %r305;
	add.s32 	%r307, %r165, %r306;
	add.s32 	%r308, %r166, %r307;
	add.s32 	%r309, %r167, %r308;
	add.s32 	%r310, %r168, %r309;
	add.s32 	%r265, %r169, %r310;
	mov.b32 	%r263, 1;
	mov.b32 	%r288, 0;
	mov.b32 	%r290, -1;
	// begin inline asm
	{  .reg .s32 r0;  .reg .pred p;  shfl.sync.up.b32 r0|p, %r265, %r263, %r288, %r290;  @p add.s32 r0, r0, %r265;  mov.s32 %r261, r0;}
	// end inline asm
	mov.b32 	%r269, 2;
	// begin inline asm
	{  .reg .s32 r0;  .reg .pred p;  shfl.sync.up.b32 r0|p, %r261, %r269, %r288, %r290;  @p add.s32 r0, r0, %r261;  mov.s32 %r267, r0;}
	// end inline asm
	mov.b32 	%r275, 4;
	// begin inline asm
	{  .reg .s32 r0;  .reg .pred p;  shfl.sync.up.b32 r0|p, %r267, %r275, %r288, %r290;  @p add.s32 r0, r0, %r267;  mov.s32 %r273, r0;}
	// end inline asm
	mov.b32 	%r281, 8;
	// begin inline asm
	{  .reg .s32 r0;  .reg .pred p;  shfl.sync.up.b32 r0|p, %r273, %r281, %r288, %r290;  @p add.s32 r0, r0, %r273;  mov.s32 %r279, r0;}
	// end inline asm
	mov.b32 	%r287, 16;
	// begin inline asm
	{  .reg .s32 r0;  .reg .pred p;  shfl.sync.up.b32 r0|p, %r279, %r287, %r288, %r290;  @p add.s32 r0, r0, %r279;  mov.s32 %r285, r0;}
	// end inline asm
	setp.ne.s32 	%p27, %r257, 31;
	@%p27 bra 	$L__BB5_80;
	shl.b32 	%r311, %r145, 2;
	mov.u32 	%r312, _ZZN3cub18CUB_300001_SM_10006detail4scan16DeviceScanKernelINS2_10policy_hubIiiijN4cuda3std3__44plusIvEEE10Policy1000EPiSC_NS0_13ScanTileStateIiLb1EEES9_NS1_10InputValueIiSC_EEjiLb0EiEEvT0_T1_T2_iT3_T4_T5_E12temp_storage;
	add.s32 	%r313, %r312, %r311;
	st.shared.u32 	[%r313+16], %r285;
$L__BB5_80:
	sub.s32 	%r314, %r285, %r265;
	bar.sync 	0;
	ld.shared.v4.u32 	{%r315, %r316, %r317, %r318}, [_ZZN3cub18CUB_300001_SM_10006detail4scan16DeviceScanKernelINS2_10policy_hubIiiijN4cuda3std3__44plusIvEEE10Policy1000EPiSC_NS0_13ScanTileStateIiLb1EEES9_NS1_10InputValueIiSC_EEjiLb0EiEEvT0_T1_T2_iT3_T4_T5_E12temp_storage+16];
	add.s32 	%r319, %r316, %r315;
	setp.eq.s32 	%p28, %r145, 2;
	selp.b32 	%r320, %r319, %r315, %p28;
	add.s32 	%r321, %r319, %r317;
	setp.eq.s32 	%p29, %r145, 3;
	selp.b32 	%r322, %r321, %r320, %p29;
	add.s32 	%r323, %r321, %r318;
	setp.eq.s32 	%p30, %r145, 4;
	selp.b32 	%r324, %r323, %r322, %p30;
	ld.shared.v4.u32 	{%r325, %r326, %r327, %r328}, [_ZZN3cub18CUB_300001_SM_10006detail4scan16DeviceScanKernelINS2_10policy_hubIiiijN4cuda3std3__44plusIvEEE10Policy1000EPiSC_NS0_13ScanTileStateIiLb1EEES9_NS1_10InputValueIiSC_EEjiLb0EiEEvT0_T1_T2_iT3_T4_T5_E12temp_storage+32];
	add.s32 	%r329, %r323, %r325;
	setp.eq.s32 	%p31, %r145, 5;
	selp.b32 	%r330, %r329, %r324, %p31;
	add.s32 	%r331, %r329, %r326;
	setp.eq.s32 	%p32, %r145, 6;
	selp.b32 	%r332, %r331, %r330, %p32;
	add.s32 	%r333, %r331, %r327;
	setp.eq.s32 	%p33, %r145, 7;
	selp.b32 	%r334, %r333, %r332, %p33;
	add.s32 	%r335, %r333, %r328;
	setp.eq.s32 	%p34, %r145, 8;
	selp.b32 	%r336, %r335, %r334, %p34;
	ld.shared.v4.u32 	{%r337, %r338, %r339, %r340}, [_ZZN3cub18CUB_300001_SM_10006detail4scan16DeviceScanKernelINS2_10policy_hubIiiijN4cuda3std3__44plusIvEEE10Policy1000EPiSC_NS0_13ScanTileStateIiLb1EEES9_NS1_10InputValueIiSC_EEjiLb0EiEEvT0_T1_T2_iT3_T4_T5_E12temp_storage+48];
	add.s32 	%r341, %r335, %r337;
	setp.eq.s32 	%p35, %r145, 9;
	selp.b32 	%r342, %r341, %r336, %p35;
	add.s32 	%r343, %r341, %r338;
	setp.eq.s32 	%p36, %r145, 10;
	selp.b32 	%r344, %r343, %r342, %p36;
	add.s32 	%r345, %r343, %r339;
	setp.eq.s32 	%p37, %r145, 11;
	selp.b32 	%r346, %r345, %r344, %p37;
	add.s32 	%r175, %r345, %r340;
	setp.gt.u32 	%p38, %r85, 31;
	setp.lt.u32 	%p39, %r85, 32;
	setp.eq.s32 	%p40, %r257, 0;
	selp.b32 	%r347, 0, %r314, %p40;
	add.s32 	%r1036, %r346, %r347;
	selp.b32 	%r177, %r314, %r1036, %p39;
	@%p38 bra 	$L__BB5_96;
	setp.ne.s32 	%p41, %r85, 0;
	mul.wide.s32 	%rd20, %r986, 8;
	add.s64 	%rd10, %rd14, %rd20;
	@%p41 bra 	$L__BB5_83;
	st.shared.u32 	[_ZZN3cub18CUB_300001_SM_10006detail4scan16DeviceScanKernelINS2_10policy_hubIiiijN4cuda3std3__44plusIvEEE10Policy1000EPiSC_NS0_13ScanTileStateIiLb1EEES9_NS1_10InputValueIiSC_EEjiLb0EiEEvT0_T1_T2_iT3_T4_T5_E12temp_storage+12], %r175;
	add.s64 	%rd21, %rd10, 256;
	mov.b32 	%r348, 100;
	// begin inline asm
	st.relaxed.gpu.v2.u32 [%rd21], {%r348, %r175};
	// end inline asm
$L__BB5_83:
	not.b32 	%r354, %r85;
	add.s32 	%r1031, %r986, %r354;
	mov.b32 	%r350, 830;
	// begin inline asm
	nanosleep.u32 %r350;
	// end inline asm
	mul.wide.s32 	%rd23, %r1031, 8;
	add.s64 	%rd24, %rd14, %rd23;
	add.s64 	%rd22, %rd24, 256;
	// begin inline asm
	ld.relaxed.gpu.v2.u32 {%r1033, %r1025}, [%rd22];
	// end inline asm
	mov.b32 	%r1026, 952;
$L__BB5_84:
	setp.eq.s32 	%p42, %r1033, 99;
	mov.b32 	%r355, -1;
	vote.sync.any.pred 	%p43, %p42, %r355;
	not.pred 	%p44, %p43;
	@%p44 bra 	$L__BB5_86;
	mul.lo.s32 	%r458, %r986, 16807;
	and.b32  	%r986, %r458, 2147483647;
	add.s32 	%r459, %r1026, 1;
	rem.u32 	%r455, %r986, %r459;
	// begin inline asm
	nanosleep.u32 %r455;
	// end inline asm
	shr.u32 	%r1026, %r1026, 1;
	// begin inline asm
	ld.relaxed.gpu.v2.u32 {%r1033, %r1025}, [%rd22];
	// end inline asm
	bra.uni 	$L__BB5_84;
$L__BB5_86:
	setp.eq.s32 	%p45, %r1033, 101;
	mov.b32 	%r382, -1;
	vote.sync.ballot.b32 	%r384, %p45, %r382;
	// begin inline asm
	mov.u32 %r357, %lanemask_ge;
	// end inline asm
	and.b32  	%r385, %r384, %r357;
	or.b32  	%r386, %r385, -2147483648;
	add.s32 	%r387, %r386, -1;
	not.b32 	%r388, %r386;
	and.b32  	%r389, %r388, %r387;
	popc.b32 	%r361, %r389;
	mov.b32 	%r360, 1;
	// begin inline asm
	shfl.sync.down.b32 %r358, %r1025, %r360, %r361, %r382;
	// end inline asm
	setp.lt.s32 	%p47, %r257, %r361;
	selp.b32 	%r390, %r358, 0, %p47;
	add.s32 	%r364, %r390, %r1025;
	mov.b32 	%r365, 2;
	// begin inline asm
	shfl.sync.down.b32 %r363, %r364, %r365, %r361, %r382;
	// end inline asm
	add.s32 	%r391, %r257, 2;
	setp.gt.s32 	%p48, %r391, %r361;
	selp.b32 	%r392, 0, %r363, %p48;
	add.s32 	%r369, %r364, %r392;
	mov.b32 	%r370, 4;
	// begin inline asm
	shfl.sync.down.b32 %r368, %r369, %r370, %r361, %r382;
	// end inline asm
	add.s32 	%r393, %r257, 4;
	setp.gt.s32 	%p49, %r393, %r361;
	selp.b32 	%r394, 0, %r368, %p49;
	add.s32 	%r374, %r369, %r394;
	mov.b32 	%r375, 8;
	// begin inline asm
	shfl.sync.down.b32 %r373, %r374, %r375, %r361, %r382;
	// end inline asm
	add.s32 	%r395, %r257, 8;
	setp.gt.s32 	%p50, %r395, %r361;
	selp.b32 	%r396, 0, %r373, %p50;
	add.s32 	%r379, %r374, %r396;
	mov.b32 	%r380, 16;
	// begin inline asm
	shfl.sync.down.b32 %r378, %r379, %r380, %r361, %r382;
	// end inline asm
	add.s32 	%r397, %r257, 16;
	setp.gt.s32 	%p51, %r397, %r361;
	selp.b32 	%r398, 0, %r378, %p51;
	add.s32 	%r1029, %r379, %r398;
	add.s64 	%rd11, %rd14, 256;
	mov.b32 	%r1027, 952;
$L__BB5_87:
	setp.ne.s32 	%p52, %r1033, 101;
	mov.b32 	%r399, -1;
	vote.sync.all.pred 	%p53, %p52, %r399;
	not.pred 	%p54, %p53;
	@%p54 bra 	$L__BB5_92;
	shr.u32 	%r1027, %r1027, 1;
	mul.wide.s32 	%rd27, %r1031, 8;
	add.s64 	%rd28, %rd11, %rd27;
	add.s64 	%rd26, %rd28, -256;
	// begin inline asm
	ld.relaxed.gpu.v2.u32 {%r1033, %r1034}, [%rd26];
	// end inline asm
	mov.u32 	%r1035, %r1027;
$L__BB5_89:
	setp.eq.s32 	%p58, %r1033, 99;
	mov.b32 	%r407, -1;
	vote.sync.any.pred 	%p59, %p58, %r407;
	not.pred 	%p60, %p59;
	@%p60 bra 	$L__BB5_91;
	mul.lo.s32 	%r453, %r986, 16807;
	and.b32  	%r986, %r453, 2147483647;
	add.s32 	%r454, %r1035, 1;
	rem.u32 	%r450, %r986, %r454;
	// begin inline asm
	nanosleep.u32 %r450;
	// end inline asm
	shr.u32 	%r1035, %r1035, 1;
	// begin inline asm
	ld.relaxed.gpu.v2.u32 {%r1033, %r1034}, [%rd26];
	// end inline asm
	bra.uni 	$L__BB5_89;
$L__BB5_91:
	setp.eq.s32 	%p61, %r1033, 101;
	mov.b32 	%r433, -1;
	vote.sync.ballot.b32 	%r434, %p61, %r433;
	and.b32  	%r435, %r434, %r357;
	or.b32  	%r436, %r435, -2147483648;
	add.s32 	%r437, %r436, -1;
	not.b32 	%r438, %r436;
	and.b32  	%r439, %r438, %r437;
	popc.b32 	%r412, %r439;
	mov.b32 	%r411, 1;
	// begin inline asm
	shfl.sync.down.b32 %r409, %r1034, %r411, %r412, %r433;
	// end inline asm
	setp.lt.s32 	%p63, %r257, %r412;
	selp.b32 	%r440, %r409, 0, %p63;
	add.s32 	%r415, %r440, %r1034;
	mov.b32 	%r416, 2;
	// begin inline asm
	shfl.sync.down.b32 %r414, %r415, %r416, %r412, %r433;
	// end inline asm
	add.s32 	%r441, %r257, 2;
	setp.gt.s32 	%p64, %r441, %r412;
	selp.b32 	%r442, 0, %r414, %p64;
	add.s32 	%r420, %r415, %r442;
	mov.b32 	%r421, 4;
	// begin inline asm
	shfl.sync.down.b32 %r419, %r420, %r421, %r412, %r433;
	// end inline asm
	add.s32 	%r443, %r257, 4;
	setp.gt.s32 	%p65, %r443, %r412;
	selp.b32 	%r444, 0, %r419, %p65;
	add.s32 	%r425, %r420, %r444;
	mov.b32 	%r426, 8;
	// begin inline asm
	shfl.sync.down.b32 %r424, %r425, %r426, %r412, %r433;
	// end inline asm
	add.s32 	%r445, %r257, 8;
	setp.gt.s32 	%p66, %r445, %r412;
	selp.b32 	%r446, 0, %r424, %p66;
	add.s32 	%r430, %r425, %r446;
	mov.b32 	%r431, 16;
	// begin inline asm
	shfl.sync.down.b32 %r429, %r430, %r431, %r412, %r433;
	// end inline asm
	add.s32 	%r447, %r257, 16;
	setp.gt.s32 	%p67, %r447, %r412;
	selp.b32 	%r448, 0, %r429, %p67;
	add.s32 	%r449, %r448, %r1029;
	add.s32 	%r1029, %r449, %r430;
	add.s32 	%r1031, %r1031, -32;
	bra.uni 	$L__BB5_87;
$L__BB5_92:
	@%p41 bra 	$L__BB5_94;
	add.s32 	%r402, %r1029, %r175;
	add.s64 	%rd25, %rd10, 256;
	mov.b32 	%r401, 101;
	// begin inline asm
	st.relaxed.gpu.v2.u32 [%rd25], {%r401, %r402};
	// end inline asm
	st.shared.u32 	[_ZZN3cub18CUB_300001_SM_10006detail4scan16DeviceScanKernelINS2_10policy_hubIiiijN4cuda3std3__44plusIvEEE10Policy1000EPiSC_NS0_13ScanTileStateIiLb1EEES9_NS1_10InputValueIiSC_EEjiLb0EiEEvT0_T1_T2_iT3_T4_T5_E12temp_storage+4], %r1029;
	st.shared.u32 	[_ZZN3cub18CUB_300001_SM_10006detail4scan16DeviceScanKernelINS2_10policy_hubIiiijN4cuda3std3__44plusIvEEE10Policy1000EPiSC_NS0_13ScanTileStateIiLb1EEES9_NS1_10InputValueIiSC_EEjiLb0EiEEvT0_T1_T2_iT3_T4_T5_E12temp_storage+8], %r402;
$L__BB5_94:
	setp.ne.s32 	%p56, %r257, 0;
	mov.u32 	%r1036, %r177;
	@%p56 bra 	$L__BB5_96;
	st.shared.u32 	[_ZZN3cub18CUB_300001_SM_10006detail4scan16DeviceScanKernelINS2_10policy_hubIiiijN4cuda3std3__44plusIvEEE10Policy1000EPiSC_NS0_13ScanTileStateIiLb1EEES9_NS1_10InputValueIiSC_EEjiLb0EiEEvT0_T1_T2_iT3_T4_T5_E12temp_storage+76], %r1029;
	mov.u32 	%r1036, %r1029;
$L__BB5_96:
	bar.sync 	0;
	setp.eq.s32 	%p57, %r85, 0;
	ld.shared.u32 	%r403, [_ZZN3cub18CUB_300001_SM_10006detail4scan16DeviceScanKernelINS2_10policy_hubIiiijN4cuda3std3__44plusIvEEE10Policy1000EPiSC_NS0_13ScanTileStateIiLb1EEES9_NS1_10InputValueIiSC_EEjiLb0EiEEvT0_T1_T2_iT3_T4_T5_E12temp_storage+76];
	selp.b32 	%r404, 0, %r403, %p57;
	add.s32 	%r1037, %r404, %r1036;
$L__BB5_97:
	add.s32 	%r549, %r1037, %r148;
	add.s32 	%r550, %r149, %r549;
	add.s32 	%r551, %r150, %r550;
	add.s32 	%r552, %r151, %r551;
	add.s32 	%r553, %r152, %r552;
	add.s32 	%r554, %r153, %r553;
	add.s32 	%r555, %r154, %r554;
	add.s32 	%r556, %r155, %r555;
	add.s32 	%r557, %r156, %r556;
	add.s32 	%r558, %r157, %r557;
	add.s32 	%r559, %r158, %r558;
	add.s32 	%r560, %r159, %r559;
	add.s32 	%r561, %r160, %r560;
	add.s32 	%r562, %r161, %r561;
	add.s32 	%r563, %r162, %r562;
	add.s32 	%r564, %r163, %r563;
	add.s32 	%r565, %r164, %r564;
	add.s32 	%r566, %r165, %r565;
	add.s32 	%r567, %r166, %r566;
	add.s32 	%r568, %r167, %r567;
	add.s32 	%r569, %r168, %r568;
	bar.sync 	0;
	st.shared.v2.u32 	[%r147], {%r1037, %r549};
	st.shared.v2.u32 	[%r147+8], {%r550, %r551};
	st.shared.v2.u32 	[%r147+16], {%r552, %r553};
	st.shared.v2.u32 	[%r147+24], {%r554, %r555};
	st.shared.v2.u32 	[%r147+32], {%r556, %r557};
	st.shared.v2.u32 	[%r147+40], {%r558, %r559};
	st.shared.v2.u32 	[%r147+48], {%r560, %r561};
	st.shared.v2.u32 	[%r147+56], {%r562, %r563};
	st.shared.v2.u32 	[%r147+64], {%r564, %r565};
	st.shared.v2.u32 	[%r147+72], {%r566, %r567};
	st.shared.v2.u32 	[%r147+80], {%r568, %r569};
	bar.warp.sync 	-1;
	ld.shared.u32 	%r216, [%r146];
	ld.shared.u32 	%r217, [%r146+128];
	ld.shared.u32 	%r218, [%r146+256];
	ld.shared.u32 	%r219, [%r146+384];
	ld.shared.u32 	%r220, [%r146+512];
	ld.shared.u32 	%r221, [%r146+640];
	ld.shared.u32 	%r222, [%r146+768];
	ld.shared.u32 	%r223, [%r146+896];
	ld.shared.u32 	%r224, [%r146+1024];
	ld.shared.u32 	%r225, [%r146+1152];
	ld.shared.u32 	%r226, [%r146+1280];
	ld.shared.u32 	%r227, [%r146+1408];
	ld.shared.u32 	%r228, [%r146+1536];
	ld.shared.u32 	%r229, [%r146+1664];
	ld.shared.u32 	%r230, [%r146+1792];
	ld.shared.u32 	%r231, [%r146+1920];
	ld.shared.u32 	%r232, [%r146+2048];
	ld.shared.u32 	%r233, [%r146+2176];
	ld.shared.u32 	%r234, [%r146+2304];
	ld.shared.u32 	%r235, [%r146+2432];
	ld.shared.u32 	%r236, [%r146+2560];
	ld.shared.u32 	%r237, [%r146+2688];
	setp.ne.s32 	%p81, %r85, 0;
	@%p81 bra 	$L__BB5_99;
	st.volatile.shared.u32 	[_ZZN3cub18CUB_300001_SM_10006detail4scan16DeviceScanKernelINS2_10policy_hubIiiijN4cuda3std3__44plusIvEEE10Policy1000EPiSC_NS0_13ScanTileStateIiLb1EEES9_NS1_10InputValueIiSC_EEjiLb0EiEEvT0_T1_T2_iT3_T4_T5_E12temp_storage+33792], %r6;
$L__BB5_99:
	ld.param.u32 	%r984, [_ZN3cub18CUB_300001_SM_10006detail4scan16DeviceScanKernelINS2_10policy_hubIiiijN4cuda3std3__44plusIvEEE10Policy1000EPiSC_NS0_13ScanTileStateIiLb1EEES9_NS1_10InputValueIiSC_EEjiLb0EiEEvT0_T1_T2_iT3_T4_T5__param_3];
	ld.param.u64 	%rd59, [_ZN3cub18CUB_300001_SM_10006detail4scan16DeviceScanKernelINS2_10policy_hubIiiijN4cuda3std3__44plusIvEEE10Policy1000EPiSC_NS0_13ScanTileStateIiLb1EEES9_NS1_10InputValueIiSC_EEjiLb0EiEEvT0_T1_T2_iT3_T4_T5__param_1];
	bar.sync 	0;
	ld.volatile.shared.u32 	%r238, [_ZZN3cub18CUB_300001_SM_10006detail4scan16DeviceScanKernelINS2_10policy_hubIiiijN4cuda3std3__44plusIvEEE10Policy1000EPiSC_NS0_13ScanTileStateIiLb1EEES9_NS1_10InputValueIiSC_EEjiLb0EiEEvT0_T1_T2_iT3_T4_T5_E12temp_storage+33792];
	setp.ge.s32 	%p82, %r87, %r238;
	cvt.u64.u32 	%rd35, %r87;
	mov.u32 	%r570, %ctaid.x;
	add.s32 	%r571, %r984, %r570;
	mul.lo.s32 	%r572, %r571, 8448;
	cvt.u64.u32 	%rd36, %r572;
	add.s64 	%rd37, %rd35, %rd36;
	cvta.to.global.u64 	%rd38, %rd59;
	shl.b64 	%rd39, %rd37, 2;
	add.s64 	%rd12, %rd38, %rd39;
	@%p82 bra 	$L__BB5_101;
	st.global.u32 	[%rd12], %r216;
$L__BB5_101:
	setp.ge.s32 	%p83, %r90, %r238;
	@%p83 bra 	$L__BB5_103;
	st.global.u32 	[%rd12+128], %r217;
$L__BB5_103:
	setp.ge.s32 	%p84, %r93, %r238;
	@%p84 bra 	$L__BB5_105;
	st.global.u32 	[%rd12+256], %r218;
$L__BB5_105:
	setp.ge.s32 	%p85, %r96, %r238;
	@%p85 bra 	$L__BB5_107;
	st.global.u32 	[%rd12+384], %r219;
$L__BB5_107:
	mov.u32 	%r573, %tid.x;
	and.b32  	%r574, %r573, 992;
	mul.lo.s32 	%r575, %r574, 22;
	and.b32  	%r576, %r573, 31;
	or.b32  	%r577, %r575, %r576;
	add.s32 	%r578, %r577, 128;
	setp.ge.s32 	%p86, %r578, %r238;
	@%p86 bra 	$L__BB5_109;
	st.global.u32 	[%rd12+512], %r220;
$L__BB5_109:
	add.s32 	%r584, %r577, 160;
	setp.ge.s32 	%p87, %r584, %r238;
	@%p87 bra 	$L__BB5_111;
	st.global.u32 	[%rd12+640], %r221;
$L__BB5_111:
	setp.ge.s32 	%p88, %r103, %r238;
	@%p88 bra 	$L__BB5_113;
	st.global.u32 	[%rd12+768], %r222;
$L__BB5_113:
	add.s32 	%r590, %r577, 224;
	setp.ge.s32 	%p89, %r590, %r238;
	@%p89 bra 	$L__BB5_115;
	st.global.u32 	[%rd12+896], %r223;
$L__BB5_115:
	setp.ge.s32 	%p90, %r108, %r238;
	@%p90 bra 	$L__BB5_117;
	st.global.u32 	[%rd12+1024], %r224;
$L__BB5_117:
	add.s32 	%r596, %r577, 288;
	setp.ge.s32 	%p91, %r596, %r238;
	@%p91 bra 	$L__BB5_119;
	st.global.u32 	[%rd12+1152], %r225;
$L__BB5_119:
	setp.ge.s32 	%p92, %r113, %r238;
	@%p92 bra 	$L__BB5_121;
	st.global.u32 	[%rd12+1280], %r226;
$L__BB5_121:
	setp.ge.s32 	%p93, %r116, %r238;
	@%p93 bra 	$L__BB5_123;
	st.global.u32 	[%rd12+1408], %r227;
$L__BB5_123:
	setp.ge.s32 	%p94, %r119, %r238;
	@%p94 bra 	$L__BB5_125;
	st.global.u32 	[%rd12+1536], %r228;
$L__BB5_125:
	setp.ge.s32 	%p95, %r122, %r238;
	@%p95 bra 	$L__BB5_127;
	st.global.u32 	[%rd12+1664], %r229;
$L__BB5_127:
	add.s32 	%r602, %r577, 448;
	setp.ge.s32 	%p96, %r602, %r238;
	@%p96 bra 	$L__BB5_129;
	st.global.u32 	[%rd12+1792], %r230;
$L__BB5_129:
	setp.ge.s32 	%p97, %r127, %r238;
	@%p97 bra 	$L__BB5_131;
	st.global.u32 	[%rd12+1920], %r231;
$L__BB5_131:
	add.s32 	%r608, %r577, 512;
	setp.ge.s32 	%p98, %r608, %r238;
	@%p98 bra 	$L__BB5_133;
	st.global.u32 	[%rd12+2048], %r232;
$L__BB5_133:
	add.s32 	%r614, %r577, 544;
	setp.ge.s32 	%p99, %r614, %r238;
	@%p99 bra 	$L__BB5_135;
	st.global.u32 	[%rd12+2176], %r233;
$L__BB5_135:
	setp.ge.s32 	%p100, %r134, %r238;
	@%p100 bra 	$L__BB5_137;
	st.global.u32 	[%rd12+2304], %r234;
$L__BB5_137:
	add.s32 	%r620, %r577, 608;
	setp.ge.s32 	%p101, %r620, %r238;
	@%p101 bra 	$L__BB5_139;
	st.global.u32 	[%rd12+2432], %r235;
$L__BB5_139:
	add.s32 	%r626, %r577, 640;
	setp.ge.s32 	%p102, %r626, %r238;
	@%p102 bra 	$L__BB5_141;
	st.global.u32 	[%rd12+2560], %r236;
$L__BB5_141:
	setp.ge.s32 	%p103, %r141, %r238;
	@%p103 bra 	$L__BB5_143;
	st.global.u32 	[%rd12+2688], %r237;
$L__BB5_143:
	ret;

}


// ===== COMPILED SASS (sm_100) =====

	.target	sm_100

	.elftype	@"ET_EXEC"


//--------------------- .note.nv.tkinfo           --------------------------
	.section	.note.nv.tkinfo,"",@"SHT_NOTE"
	.sectionflags	@"SHF_NOTE_NV_TKINFO"
	.tkinfo
        /*0018*/ 	.word	0x00000002
        /*0030*/ 	.string	""
        /*0030*/ 	.string	"ptxas"
        /*0030*/ 	.string	"Cuda compilation tools, release 13.0, V13.0.88"
        /*0030*/ 	.string	"Build cuda_13.0.r13.0/compiler.36424714_0"
        /*0030*/ 	.string	"-arch sm_100 -m 64 "



//--------------------- .note.nv.cuinfo           --------------------------
	.section	.note.nv.cuinfo,"",@"SHT_NOTE"
	.sectionflags	@"SHF_NOTE_NV_CUINFO"
        /*0018*/ 	.short	0x0002
        /*001a*/ 	.short	0x0064
        /*001c*/ 	.short	0x0082
	.zero		2


//--------------------- .nv.info                  --------------------------
	.section	.nv.info,"",@"SHT_CUDA_INFO"
	.align	4


	//----- nvinfo : EIATTR_REGCOUNT
	.align		4
        /*0000*/ 	.byte	0x04, 0x2f
        /*0002*/ 	.short	(.L_44 - .L_43)
	.align		4
.L_43:
        /*0004*/ 	.word	index@(_Z21exclusive_scan_kernelPiS_i)
        /*0008*/ 	.word	0x0000000f


	//----- nvinfo : EIATTR_FRAME_SIZE
	.align		4
.L_44:
        /*000c*/ 	.byte	0x04, 0x11
        /*000e*/ 	.short	(.L_46 - .L_45)
	.align		4
.L_45:
        /*0010*/ 	.word	index@(_Z21exclusive_scan_kernelPiS_i)
        /*0014*/ 	.word	0x00000000


	//----- nvinfo : EIATTR_REGCOUNT
	.align		4
.L_46:
        /*0018*/ 	.byte	0x04, 0x2f
        /*001a*/ 	.short	(.L_48 - .L_47)
	.align		4
.L_47:
        /*001c*/ 	.word	index@(_ZN3cub18CUB_300001_SM_10006detail11EmptyKernelIvEEvv)
        /*0020*/ 	.word	0x00000004


	//----- nvinfo : EIATTR_FRAME_SIZE
	.align		4
.L_48:
        /*0024*/ 	.byte	0x04, 0x11
        /*0026*/ 	.short	(.L_50 - .L_49)
	.align		4
.L_49:
        /*0028*/ 	.word	index@(_ZN3cub18CUB_300001_SM_10006detail11EmptyKernelIvEEvv)
        /*002c*/ 	.word	0x00000000


	//----- nvinfo : EIATTR_REGCOUNT
	.align		4
.L_50:
        /*0030*/ 	.byte	0x04, 0x2f
        /*0032*/ 	.short	(.L_52 - .L_51)
	.align		4
.L_51:
        /*0034*/ 	.word	index@(_ZN3cub18CUB_300001_SM_10006detail4scan20DeviceScanInitKernelINS0_13ScanTileStateIiLb1EEEEEvT_i)
        /*0038*/ 	.word	0x00000008


	//----- nvinfo : EIATTR_FRAME_SIZE
	.align		4
.L_52:
        /*003c*/ 	.byte	0x04, 0x11
        /*003e*/ 	.short	(.L_54 - .L_53)
	.align		4
.L_53:
        /*0040*/ 	.word	index@(_ZN3cub18CUB_300001_SM_10006detail4scan20DeviceScanInitKernelINS0_13ScanTileStateIiLb1EEEEEvT_i)
        /*0044*/ 	.word	0x00000000


	//----- nvinfo : EIATTR_REGCOUNT
	.align		4
.L_54:
        /*0048*/ 	.byte	0x04, 0x2f
        /*004a*/ 	.short	(.L_56 - .L_55)
	.align		4
.L_55:
        /*004c*/ 	.word	index@(_ZN3cub18CUB_300001_SM_10006detail4scan16DeviceScanKernelINS2_10policy_hubIiiijN4cuda3std3__44plusIvEEE10Policy1000EN6thrust24THRUST_300001_SM_1000_NS10device_ptrIiEESF_NS0_13ScanTileStateIiLb1EEES9_NS1_10InputValueIiPiEEjiLb0EiEEvT0_T1_T2_iT3_T4_T5_)
        /*0050*/ 	.word	0x00000038


	//----- nvinfo : EIATTR_FRAME_SIZE
	.align		4
.L_56:
        /*0054*/ 	.byte	0x04, 0x11
        /*0056*/ 	.short	(.L_58 - .L_57)
	.align		4
.L_57:
        /*0058*/ 	.word	index@(_ZN3cub18CUB_300001_SM_10006detail4scan16DeviceScanKernelINS2_10policy_hubIiiijN4cuda3std3__44plusIvEEE10Policy1000EN6thrust24THRUST_300001_SM_1000_NS10device_ptrIiEESF_NS0_13ScanTileStateIiLb1EEES9_NS1_10InputValueIiPiEEjiLb0EiEEvT0_T1_T2_iT3_T4_T5_)
        /*005c*/ 	.word	0x00000000


	//----- nvinfo : EIATTR_REGCOUNT
	.align		4
.L_58:
        /*0060*/ 	.byte	0x04, 0x2f
        /*0062*/ 	.short	(.L_60 - .L_59)
	.align		4
.L_59:
        /*0064*/ 	.word	index@(_ZN3cub18CUB_300001_SM_10006detail4scan16DeviceScanKernelINS2_10policy_hubIiiimN4cuda3std3__44plusIvEEE10Policy1000EN6thrust24THRUST_300001_SM_1000_NS10device_ptrIiEESF_NS0_13ScanTileStateIiLb1EEES9_NS1_10InputValueIiPiEEmiLb0EiEEvT0_T1_T2_iT3_T4_T5_)
        /*0068*/ 	.word	0x00000030


	//----- nvinfo : EIATTR_FRAME_SIZE
	.align		4
.L_60:
        /*006c*/ 	.byte	0x04, 0x11
        /*006e*/ 	.short	(.L_62 - .L_61)
	.align		4
.L_61:
        /*0070*/ 	.word	index@(_ZN3cub18CUB_300001_SM_10006detail4scan16DeviceScanKernelINS2_10policy_hubIiiimN4cuda3std3__44plusIvEEE10Policy1000EN6thrust24THRUST_300001_SM_1000_NS10device_ptrIiEESF_NS0_13ScanTileStateIiLb1EEES9_NS1_10InputValueIiPiEEmiLb0EiEEvT0_T1_T2_iT3_T4_T5_)
        /*0074*/ 	.word	0x00000000


	//----- nvinfo : EIATTR_REGCOUNT
	.align		4
.L_62:
        /*0078*/ 	.byte	0x04, 0x2f
        /*007a*/ 	.short	(.L_64 - .L_63)
	.align		4
.L_63:
        /*007c*/ 	.word	index@(_ZN3cub18CUB_300001_SM_10006detail4scan16DeviceScanKernelINS2_10policy_hubIiiijN4cuda3std3__44plusIvEEE10Policy1000EPiSC_NS0_13ScanTileStateIiLb1EEES9_NS1_10InputValueIiSC_EEjiLb0EiEEvT0_T1_T2_iT3_T4_T5_)
        /*0080*/ 	.word	0x00000038


	//----- nvinfo : EIATTR_FRAME_SIZE
	.align		4
.L_64:
        /*0084*/ 	.byte	0x04, 0x11
        /*0086*/ 	.short	(.L_66 - .L_65)
	.align		4
.L_65:
        /*0088*/ 	.word	index@(_ZN3cub18CUB_300001_SM_10006detail4scan16DeviceScanKernelINS2_10policy_hubIiiijN4cuda3std3__44plusIvEEE10Policy1000EPiSC_NS0_13ScanTileStateIiLb1EEES9_NS1_10InputValueIiSC_EEjiLb0EiEEvT0_T1_T2_iT3_T4_T5_)
        /*008c*/ 	.word	0x00000000


	//----- nvinfo : EIATTR_MIN_STACK_SIZE
	.align		4
.L_66:
        /*0090*/ 	.byte	0x04, 0x12
        /*0092*/ 	.short	(.L_68 - .L_67)
	.align		4
.L_67:
        /*0094*/ 	.word	index@(_ZN3cub18CUB_300001_SM_10006detail4scan16DeviceScanKernelINS2_10policy_hubIiiijN4cuda3std3__44plusIvEEE10Policy1000EPiSC_NS0_13ScanTileStateIiLb1EEES9_NS1_10InputValueIiSC_EEjiLb0EiEEvT0_T1_T2_iT3_T4_T5_)
        /*0098*/ 	.word	0x00000000


	//----- nvinfo : EIATTR_MIN_STACK_SIZE
	.align		4
.L_68:
        /*009c*/ 	.byte	0x04, 0x12
        /*009e*/ 	.short	(.L_70 - .L_69)
	.align		4
.L_69:
        /*00a0*/ 	.word	index@(_ZN3cub18CUB_300001_SM_10006detail4scan16DeviceScanKernelINS2_10policy_hubIiiimN4cuda3std3__44plusIvEEE10Policy1000EN6thrust24THRUST_300001_SM_1000_NS10device_ptrIiEESF_NS0_13ScanTileStateIiLb1EEES9_NS1_10InputValueIiPiEEmiLb0EiEEvT0_T1_T2_iT3_T4_T5_)
        /*00a4*/ 	.word	0x00000000


	//----- nvinfo : EIATTR_MIN_STACK_SIZE
	.align		4
.L_70:
        /*00a8*/ 	.byte	0x04, 0x12
        /*00aa*/ 	.short	(.L_72 - .L_71)
	.align		4
.L_71:
        /*00ac*/ 	.word	index@(_ZN3cub18CUB_300001_SM_10006detail4scan16DeviceScanKernelINS2_10policy_hubIiiijN4cuda3std3__44plusIvEEE10Policy1000EN6thrust24THRUST_300001_SM_1000_NS10device_ptrIiEESF_NS0_13ScanTileStateIiLb1EEES9_NS1_10InputValueIiPiEEjiLb0EiEEvT0_T1_T2_iT3_T4_T5_)
        /*00b0*/ 	.word	0x00000000


	//----- nvinfo : EIATTR_MIN_STACK_SIZE
	.align		4
.L_72:
        /*00b4*/ 	.byte	0x04, 0x12
        /*00b6*/ 	.short	(.L_74 - .L_73)
	.align		4
.L_73:
        /*00b8*/ 	.word	index@(_ZN3cub18CUB_300001_SM_10006detail4scan20DeviceScanInitKernelINS0_13ScanTileStateIiLb1EEEEEvT_i)
        /*00bc*/ 	.word	0x00000000


	//----- nvinfo : EIATTR_MIN_STACK_SIZE
	.align		4
.L_74:
        /*00c0*/ 	.byte	0x04, 0x12
        /*00c2*/ 	.short	(.L_76 - .L_75)
	.align		4
.L_75:
        /*00c4*/ 	.word	index@(_ZN3cub18CUB_300001_SM_10006detail11EmptyKernelIvEEvv)
        /*00c8*/ 	.word	0x00000000


	//----- nvinfo : EIATTR_MIN_STACK_SIZE
	.align		4
.L_76:
        /*00cc*/ 	.byte	0x04, 0x12
        /*00ce*/ 	.short	(.L_78 - .L_77)
	.align		4
.L_77:
        /*00d0*/ 	.word	index@(_Z21exclusive_scan_kernelPiS_i)
        /*00d4*/ 	.word	0x00000000
.L_78:


//--------------------- .nv.compat                --------------------------
	.section	.nv.compat,"",@"SHT_CUDA_COMPAT_INFO"
	.align	4
        /*0000*/ 	.byte	0x02, 0x09, 0x00, 0x00, 0x02, 0x02, 0x01, 0x00, 0x02, 0x05, 0x05, 0x00, 0x03, 0x07, 0x01, 0x01
        /*0010*/ 	.byte	0x02, 0x03, 0x00, 0x00, 0x02, 0x06, 0x01, 0x00, 0x04, 0x0b, 0x08, 0x00, 0x09, 0x00, 0x00, 0x00
        /*0020*/ 	.byte	0x00, 0x00, 0x00, 0x00


//--------------------- .nv.info._ZN3cub18CUB_300001_SM_10006detail4scan16DeviceScanKernelINS2_10policy_hubIiiijN4cuda3std3__44plusIvEEE10Policy1000EPiSC_NS0_13ScanTileStateIiLb1EEES9_NS1_10InputValueIiSC_EEjiLb0EiEEvT0_T1_T2_iT3_T4_T5_ --------------------------
	.section	.nv.info._ZN3cub18CUB_300001_SM_10006detail4scan16DeviceScanKernelINS2_10policy_hubIiiijN4cuda3std3__44plusIvEEE10Policy1000EPiSC_NS0_13ScanTileStateIiLb1EEES9_NS1_10InputValueIiSC_EEjiLb0EiEEvT0_T1_T2_iT3_T4_T5_,"",@"SHT_CUDA_INFO"
	.sectionflags	@""
	.align	4


	//----- nvinfo : EIATTR_CUDA_API_VERSION
	.align		4
        /*0000*/ 	.byte	0x04, 0x37
        /*0002*/ 	.short	(.L_80 - .L_79)
.L_79:
        /*0004*/ 	.word	0x00000082


	//----- nvinfo : EIATTR_KPARAM_INFO
	.align		4
.L_80:
        /*0008*/ 	.byte	0x04, 0x17
        /*000a*/ 	.short	(.L_82 - .L_81)
.L_81:
        /*000c*/ 	.word	0x00000000
        /*0010*/ 	.short	0x0006
        /*0012*/ 	.short	0x0030
        /*0014*/ 	.byte	0x00, 0xf0, 0x11, 0x00


	//----- nvinfo : EIATTR_KPARAM_INFO
	.align		4
.L_82:
        /*0018*/ 	.byte	0x04, 0x17
        /*001a*/ 	.short	(.L_84 - .L_83)
.L_83:
        /*001c*/ 	.word	0x00000000
        /*0020*/ 	.short	0x0005
        /*0022*/ 	.short	0x0020
        /*0024*/ 	.byte	0x00, 0xf0, 0x41, 0x00


	//----- nvinfo : EIATTR_KPARAM_INFO
	.align		4
.L_84:
        /*0028*/ 	.byte	0x04, 0x17
        /*002a*/ 	.short	(.L_86 - .L_85)
.L_85:
        /*002c*/ 	.word	0x00000000
        /*0030*/ 	.short	0x0004
        /*0032*/ 	.short	0x001c
        /*0034*/ 	.byte	0x00, 0xf0, 0x05, 0x00


	//----- nvinfo : EIATTR_KPARAM_INFO
	.align		4
.L_86:
        /*0038*/ 	.byte	0x04, 0x17
        /*003a*/ 	.short	(.L_88 - .L_87)
.L_87:
        /*003c*/ 	.word	0x00000000
        /*0040*/ 	.short	0x0003
        /*0042*/ 	.short	0x0018
        /*0044*/ 	.byte	0x00, 0xf0, 0x11, 0x00


	//----- nvinfo : EIATTR_KPARAM_INFO
	.align		4
.L_88:
        /*0048*/ 	.byte	0x04, 0x17
        /*004a*/ 	.short	(.L_90 - .L_89)
.L_89:
        /*004c*/ 	.word	0x00000000
        /*0050*/ 	.short	0x0002
        /*0052*/ 	.short	0x0010
        /*0054*/ 	.byte	0x00, 0xf0, 0x21, 0x00


	//----- nvinfo : EIATTR_KPARAM_INFO
	.align		4
.L_90:
        /*0058*/ 	.byte	0x04, 0x17
        /*005a*/ 	.short	(.L_92 - .L_91)
.L_91:
        /*005c*/ 	.word	0x00000000
        /*0060*/ 	.short	0x0001
        /*0062*/ 	.short	0x0008
        /*0064*/ 	.byte	0x00, 0xf5, 0x21, 0x00


	//----- nvinfo : EIATTR_KPARAM_INFO
	.align		4
.L_92:
        /*0068*/ 	.byte	0x04, 0x17
        /*006a*/ 	.short	(.L_94 - .L_93)
.L_93:
        /*006c*/ 	.word	0x00000000
        /*0070*/ 	.short	0x0000
        /*0072*/ 	.short	0x0000
        /*0074*/ 	.byte	0x00, 0xf5, 0x21, 0x00


	//----- nvinfo : EIATTR_SPARSE_MMA_MASK
	.align		4
.L_94:
        /*0078*/ 	.byte	0x03, 0x50
        /*007a*/ 	.short	0x0000


	//----- nvinfo : EIATTR_MAXREG_COUNT
	.align		4
        /*007c*/ 	.byte	0x03, 0x1b
        /*007e*/ 	.short	0x00a8


	//----- nvinfo : EIATTR_NUM_BARRIERS
	.align		4
        /*0080*/ 	.byte	0x02, 0x4c
        /*0082*/ 	.byte	0x01
	.zero		1


	//----- nvinfo : EIATTR_MERCURY_ISA_VERSION
	.align		4
        /*0084*/ 	.byte	0x03, 0x5f
        /*0086*/ 	.short	0x0101


	//----- nvinfo : EIATTR_UNUSED_LOAD_BYTE_OFFSET
	.align		4
        /*0088*/ 	.byte	0x04, 0x44
        /*008a*/ 	.short	(.L_96 - .L_95)


	//   ....[0]....
.L_95:
        /*008c*/ 	.word	0x000029f0
        /*0090*/ 	.word	0x00000fff


	//----- nvinfo : EIATTR_COOP_GROUP_MASK_REGIDS
	.align		4
.L_96:
        /*0094*/ 	.byte	0x04, 0x29
        /*0096*/ 	.short	(.L_98 - .L_97)


	//   ....[0]....
.L_97:
        /*0098*/ 	.word	0xffffffff


	//   ....[1]....
        /*009c*/ 	.word	0xffffffff


	//   ....[2]....
        /*00a0*/ 	.word	0xffffffff


	//   ....[3]....
        /*00a4*/ 	.word	0xffffffff


	//   ....[4]....
        /*00a8*/ 	.word	0xffffffff


	//   ....[5]....
        /*00ac*/ 	.word	0xffffffff


	//   ....[6]....
        /*00b0*/ 	.word	0xffffffff


	//   ....[7]....
        /*00b4*/ 	.word	0xffffffff


	//   ....[8]....
        /*00b8*/ 	.word	0xffffffff


	//   ....[9]....
        /*00bc*/ 	.word	0xffffffff


	//   ....[10]....
        /*00c0*/ 	.word	0xffffffff


	//   ....[11]....
        /*00c4*/ 	.word	0xffffffff


	//   ....[12]....
        /*00c8*/ 	.word	0xffffffff


	//   ....[13]....
        /*00cc*/ 	.word	0xffffffff


	//   ....[14]....
        /*00d0*/ 	.word	0xffffffff


	//   ....[15]....
        /*00d4*/ 	.word	0xffffffff


	//   ....[16]....
        /*00d8*/ 	.word	0xffffffff


	//   ....[17]....
        /*00dc*/ 	.word	0xffffffff


	//   ....[18]....
        /*00e0*/ 	.word	0xffffffff


	//   ....[19]....
        /*00e4*/ 	.word	0xffffffff


	//   ....[20]....
        /*00e8*/ 	.word	0xffffffff


	//   ....[21]....
        /*00ec*/ 	.word	0xffffffff


	//   ....[22]....
        /*00f0*/ 	.word	0xffffffff


	//   ....[23]....
        /*00f4*/ 	.word	0xffffffff


	//   ....[24]....
        /*00f8*/ 	.word	0xffffffff


	//   ....[25]....
        /*00fc*/ 	.word	0xffffffff


	//   ....[26]....
        /*0100*/ 	.word	0xffffffff


	//   ....[27]....
        /*0104*/ 	.word	0xffffffff


	//   ....[28]....
        /*0108*/ 	.word	0xffffffff


	//   ....[29]....
        /*010c*/ 	.word	0xffffffff


	//   ....[30]....
        /*0110*/ 	.word	0xffffffff


	//   ....[31]....
        /*0114*/ 	.word	0xffffffff


	//   ....[32]....
        /*0118*/ 	.word	0xffffffff


	//   ....[33]....
        /*011c*/ 	.word	0xffffffff


	//   ....[34]....
        /*0120*/ 	.word	0xffffffff


	//   ....[35]....
        /*0124*/ 	.word	0xffffffff


	//   ....[36]....
        /*0128*/ 	.word	0xffffffff


	//   ....[37]....
        /*012c*/ 	.word	0xffffffff


	//   ....[38]....
        /*0130*/ 	.word	0xffffffff


	//   ....[39]....
        /*0134*/ 	.word	0xffffffff


	//   ....[40]....
        /*0138*/ 	.word	0xffffffff


	//   ....[41]....
        /*013c*/ 	.word	0xffffffff


	//   ....[42]....
        /*0140*/ 	.word	0xffffffff


	//   ....[43]....
        /*0144*/ 	.word	0xffffffff


	//   ....[44]....
        /*0148*/ 	.word	0xffffffff


	//   ....[45]....
        /*014c*/ 	.word	0xffffffff


	//   ....[46]....
        /*0150*/ 	.word	0xffffffff


	//   ....[47]....
        /*0154*/ 	.word	0xffffffff


	//   ....[48]....
        /*0158*/ 	.word	0xffffffff


	//   ....[49]....
        /*015c*/ 	.word	0xffffffff


	//   ....[50]....
        /*0160*/ 	.word	0xffffffff


	//   ....[51]....
        /*0164*/ 	.word	0xffffffff


	//   ....[52]....
        /*0168*/ 	.word	0xffffffff


	//   ....[53]....
        /*016c*/ 	.word	0xffffffff


	//   ....[54]....
        /*0170*/ 	.word	0xffffffff


	//   ....[55]....
        /*0174*/ 	.word	0xffffffff


	//   ....[56]....
        /*0178*/ 	.word	0xffffffff


	//   ....[57]....
        /*017c*/ 	.word	0xffffffff


	//   ....[58]....
        /*0180*/ 	.word	0xffffffff


	//   ....[59]....
        /*0184*/ 	.word	0xffffffff


	//   ....[60]....
        /*0188*/ 	.word	0x05000013


	//   ....[61]....
        /*018c*/ 	.word	0x05000013


	//   ....[62]....
        /*0190*/ 	.word	0x05000013


	//   ....[63]....
        /*0194*/ 	.word	0x05000013


	//   ....[64]....
        /*0198*/ 	.word	0x05000013


	//   ....[65]....
        /*019c*/ 	.word	0x05000013


	//   ....[66]....
        /*01a0*/ 	.word	0x05000013


	//   ....[67]....
        /*01a4*/ 	.word	0x05000013


	//   ....[68]....
        /*01a8*/ 	.word	0x05000013


	//   ....[69]....
        /*01ac*/ 	.word	0x05000013


	//   ....[70]....
        /*01b0*/ 	.word	0x05000013


	//   ....[71]....
        /*01b4*/ 	.word	0x05000013


	//   ....[72]....
        /*01b8*/ 	.word	0x05000013


	//   ....[73]....
        /*01bc*/ 	.word	0x05000013


	//   ....[74]....
        /*01c0*/ 	.word	0x05000013


	//   ....[75]....
        /*01c4*/ 	.word	0x05000013


	//   ....[76]....
        /*01c8*/ 	.word	0x05000013


	//   ....[77]....
        /*01cc*/ 	.word	0x05000013


	//   ....[78]....
        /*01d0*/ 	.word	0x05000013


	//   ....[79]....
        /*01d4*/ 	.word	0x05000013


	//   ....[80]....
        /*01d8*/ 	.word	0x05000013


	//   ....[81]....
        /*01dc*/ 	.word	0x05000013


	//   ....[82]....
        /*01e0*/ 	.word	0x05000013


	//   ....[83]....
        /*01e4*/ 	.word	0x05000013


	//   ....[84]....
        /*01e8*/ 	.word	0x05000013


	//   ....[85]....
        /*01ec*/ 	.word	0x05000013


	//   ....[86]....
        /*01f0*/ 	.word	0x05000013


	//   ....[87]....
        /*01f4*/ 	.word	0x05000013


	//   ....[88]....
        /*01f8*/ 	.word	0x05000013


	//   ....[89]....
        /*01fc*/ 	.word	0x05000013


	//   ....[90]....
        /*0200*/ 	.word	0x05000013


	//   ....[91]....
        /*0204*/ 	.word	0x05000013


	//   ....[92]....
        /*0208*/ 	.word	0x05000013


	//   ....[93]....
        /*020c*/ 	.word	0x05000013


	//   ....[94]....
        /*0210*/ 	.word	0x05000013


	//   ....[95]....
        /*0214*/ 	.word	0x05000013


	//----- nvinfo : EIATTR_COOP_GROUP_INSTR_OFFSETS
	.align		4
.L_98:
        /*0218*/ 	.byte	0x04, 0x28
        /*021a*/ 	.short	(.L_100 - .L_99)


	//   ....[0]....
.L_99:
        /*021c*/ 	.word	0x00000510


	//   ....[1]....
        /*0220*/ 	.word	0x000006d0


	//   ....[2]....
        /*0224*/ 	.word	0x000006f0


	//   ....[3]....
        /*0228*/ 	.word	0x00000710


	//   ....[4]....
        /*022c*/ 	.word	0x00000730


	//   ....[5]....
        /*0230*/ 	.word	0x00000750


	//   ....[6]....
        /*0234*/ 	.word	0x00000b40


	//   ....[7]....
        /*0238*/ 	.word	0x00000b60


	//   ....[8]....
        /*023c*/ 	.word	0x00000b80


	//   ....[9]....
        /*0240*/ 	.word	0x00000ba0


	//   ....[10]....
        /*0244*/ 	.word	0x00000bc0


	//   ....[11]....
        /*0248*/ 	.word	0x00000f70


	//   ....[12]....
        /*024c*/ 	.word	0x00001140


	//   ....[13]....
        /*0250*/ 	.word	0x000011a0


	//   ....[14]....
        /*0254*/ 	.word	0x00001250


	//   ....[15]....
        /*0258*/ 	.word	0x000012a0


	//   ....[16]....
        /*025c*/ 	.word	0x000012f0


	//   ....[17]....
        /*0260*/ 	.word	0x00001340


	//   ....[18]....
        /*0264*/ 	.word	0x00001380


	//   ....[19]....
        /*0268*/ 	.word	0x00001390


	//   ....[20]....
        /*026c*/ 	.word	0x00001470


	//   ....[21]....
        /*0270*/ 	.word	0x00001640


	//   ....[22]....
        /*0274*/ 	.word	0x00001690


	//   ....[23]....
        /*0278*/ 	.word	0x000016f0


	//   ....[24]....
        /*027c*/ 	.word	0x00001750


	//   ....[25]....
        /*0280*/ 	.word	0x00001790


	//   ....[26]....
        /*0284*/ 	.word	0x000017d0


	//   ....[27]....
        /*0288*/ 	.word	0x00001810


	//   ....[28]....
        /*028c*/ 	.word	0x00001820


	//   ....[29]....
        /*0290*/ 	.word	0x00001c30


	//   ....[30]....
        /*0294*/ 	.word	0x00002710


	//   ....[31]....
        /*0298*/ 	.word	0x000028d0


	//   ....[32]....
        /*029c*/ 	.word	0x000028f0


	//   ....[33]....
        /*02a0*/ 	.word	0x00002910


	//   ....[34]....
        /*02a4*/ 	.word	0x00002930


	//   ....[35]....
        /*02a8*/ 	.word	0x00002950


	//   ....[36]....
        /*02ac*/ 	.word	0x00002ce0


	//   ....[37]....
        /*02b0*/ 	.word	0x00002d00


	//   ....[38]....
        /*02b4*/ 	.word	0x00002d20


	//   ....[39]....
        /*02b8*/ 	.word	0x00002d40


	//   ....[40]....
        /*02bc*/ 	.word	0x00002d60


	//   ....[41]....
        /*02c0*/ 	.word	0x00003120


	//   ....[42]....
        /*02c4*/ 	.word	0x000032f0


	//   ....[43]....
        /*02c8*/ 	.word	0x00003350


	//   ....[44]....
        /*02cc*/ 	.word	0x000033c0


	//   ....[45]....
        /*02d0*/ 	.word	0x00003430


	//   ....[46]....
        /*02d4*/ 	.word	0x00003480


	//   ....[47]....
        /*02d8*/ 	.word	0x000034d0


	//   ....[48]....
        /*02dc*/ 	.word	0x00003530


	//   ....[49]....
        /*02e0*/ 	.word	0x00003540


	//   ....[50]....
        /*02e4*/ 	.word	0x00003620


	//   ....[51]....
        /*02e8*/ 	.word	0x000037f0


	//   ....[52]....
        /*02ec*/ 	.word	0x00003840


	//   ....[53]....
        /*02f0*/ 	.word	0x000038b0


	//   ....[54]....
        /*02f4*/ 	.word	0x00003910


	//   ....[55]....
        /*02f8*/ 	.word	0x00003960


	//   ....[56]....
        /*02fc*/ 	.word	0x000039c0


	//   ....[57]....
        /*0300*/ 	.word	0x00003a00


	//   ....[58]....
        /*0304*/ 	.word	0x00003a10


	//   ....[59]....
        /*0308*/ 	.word	0x00003e90


	//   ....[60]....
        /*030c*/ 	.word	0x000044a0


	//   ....[61]....
        /*0310*/ 	.word	0x00004520


	//   ....[62]....
        /*0314*/ 	.word	0x000045b0


	//   ....[63]....
        /*0318*/ 	.word	0x000046b0


	//   ....[64]....
        /*031c*/ 	.word	0x00004750


	//   ....[65]....
        /*0320*/ 	.word	0x000047e0


	//   ....[66]....
        /*0324*/ 	.word	0x00004860


	//   ....[67]....
        /*0328*/ 	.word	0x000048e0


	//   ....[68]....
        /*032c*/ 	.word	0x00004910


	//   ....[69]....
        /*0330*/ 	.word	0x000049b0


	//   ....[70]....
        /*0334*/ 	.word	0x00004a30


	//   ....[71]....
        /*0338*/ 	.word	0x00004ab0


	//   ....[72]....
        /*033c*/ 	.word	0x00004b70


	//   ....[73]....
        /*0340*/ 	.word	0x00004c00


	//   ....[74]....
        /*0344*/ 	.word	0x00004c80


	//   ....[75]....
        /*0348*/ 	.word	0x00004d00


	//   ....[76]....
        /*034c*/ 	.word	0x00004d80


	//   ....[77]....
        /*0350*/ 	.word	0x00004db0


	//   ....[78]....
        /*0354*/ 	.word	0x00004e50


	//   ....[79]....
        /*0358*/ 	.word	0x00004ed0


	//   ....[80]....
        /*035c*/ 	.word	0x00004f60


	//   ....[81]....
        /*0360*/ 	.word	0x00005030


	//   ....[82]....
        /*0364*/ 	.word	0x000050d0


	//   ....[83]....
        /*0368*/ 	.word	0x00005160


	//   ....[84]....
        /*036c*/ 	.word	0x000051e0


	//   ....[85]....
        /*0370*/ 	.word	0x00005280


	//   ....[86]....
        /*0374*/ 	.word	0x000052b0


	//   ....[87]....
        /*0378*/ 	.word	0x00005370


	//   ....[88]....
        /*037c*/ 	.word	0x000053f0


	//   ....[89]....
        /*0380*/ 	.word	0x00005470


	//   ....[90]....
        /*0384*/ 	.word	0x00005530


	//   ....[91]....
        /*0388*/ 	.word	0x000055d0


	//   ....[92]....
        /*038c*/ 	.word	0x00005660


	//   ....[93]....
        /*0390*/ 	.word	0x000056f0


	//   ....[94]....
        /*0394*/ 	.word	0x00005760


	//   ....[95]....
        /*0398*/ 	.word	0x000057e0


	//----- nvinfo : EIATTR_VRC_CTA_INIT_COUNT
	.align		4
.L_100:
        /*039c*/ 	.byte	0x02, 0x4a
	.zero		1
	.zero		1


	//----- nvinfo : EIATTR_EXIT_INSTR_OFFSETS
	.align		4
        /*03a0*/ 	.byte	0x04, 0x1c
        /*03a2*/ 	.short	(.L_102 - .L_101)


	//   ....[0]....
.L_101:
        /*03a4*/ 	.word	0x00001f00


	//   ....[1]....
        /*03a8*/ 	.word	0x00001f20


	//   ....[2]....
        /*03ac*/ 	.word	0x00004430


	//   ....[3]....
        /*03b0*/ 	.word	0x00004450


	//----- nvinfo : EIATTR_MAX_THREADS
	.align		4
.L_102:
        /*03b4*/ 	.byte	0x04, 0x05
        /*03b6*/ 	.short	(.L_104 - .L_103)
.L_103:
        /*03b8*/ 	.word	0x00000180
        /*03bc*/ 	.word	0x00000001
        /*03c0*/ 	.word	0x00000001


	//----- nvinfo : EIATTR_CRS_STACK_SIZE
	.align		4
.L_104:
        /*03c4*/ 	.byte	0x04, 0x1e
        /*03c6*/ 	.short	(.L_106 - .L_105)
.L_105:
        /*03c8*/ 	.word	0x00000000


	//----- nvinfo : EIATTR_CBANK_PARAM_SIZE
	.align		4
.L_106:
        /*03cc*/ 	.byte	0x03, 0x19
        /*03ce*/ 	.short	0x0034


	//----- nvinfo : EIATTR_PARAM_CBANK
	.align		4
        /*03d0*/ 	.byte	0x04, 0x0a
        /*03d2*/ 	.short	(.L_108 - .L_107)
	.align		4
.L_107:
        /*03d4*/ 	.word	index@(.nv.constant0._ZN3cub18CUB_300001_SM_10006detail4scan16DeviceScanKernelINS2_10policy_hubIiiijN4cuda3std3__44plusIvEEE10Policy1000EPiSC_NS0_13ScanTileStateIiLb1EEES9_NS1_10InputValueIiSC_EEjiLb0EiEEvT0_T1_T2_iT3_T4_T5_)
        /*03d8*/ 	.short	0x0380
        /*03da*/ 	.short	0x0034


	//----- nvinfo : EIATTR_SW_WAR
	.align		4
.L_108:
        /*03dc*/ 	.byte	0x04, 0x36
        /*03de*/ 	.short	(.L_110 - .L_109)
.L_109:
        /*03e0*/ 	.word	0x00000008
.L_110:


//--------------------- .nv.info._ZN3cub18CUB_300001_SM_10006detail4scan16DeviceScanKernelINS2_10policy_hubIiiimN4cuda3std3__44plusIvEEE10Policy1000EN6thrust24THRUST_300001_SM_1000_NS10device_ptrIiEESF_NS0_13ScanTileStateIiLb1EEES9_NS1_10InputValueIiPiEEmiLb0EiEEvT0_T1_T2_iT3_T4_T5_ --------------------------
	.section	.nv.info._ZN3cub18CUB_300001_SM_10006detail4scan16DeviceScanKernelINS2_10policy_hubIiiimN4cuda3std3__44plusIvEEE10Policy1000EN6thrust24THRUST_300001_SM_1000_NS10device_ptrIiEESF_NS0_13ScanTileStateIiLb1EEES9_NS1_10InputValueIiPiEEmiLb0EiEEvT0_T1_T2_iT3_T4_T5_,"",@"SHT_CUDA_INFO"
	.sectionflags	@""
	.align	4


	//----- nvinfo : EIATTR_CUDA_API_VERSION
	.align		4
        /*0000*/ 	.byte	0x04, 0x37
        /*0002*/ 	.short	(.L_112 - .L_111)
.L_111:
        /*0004*/ 	.word	0x00000082


	//----- nvinfo : EIATTR_KPARAM_INFO
	.align		4
.L_112:
        /*0008*/ 	.byte	0x04, 0x17
        /*000a*/ 	.short	(.L_114 - .L_113)
.L_113:
        /*000c*/ 	.word	0x00000000
        /*0010*/ 	.short	0x0006
        /*0012*/ 	.short	0x0030
        /*0014*/ 	.byte	0x00, 0xf0, 0x21, 0x00


	//----- nvinfo : EIATTR_KPARAM_INFO
	.align		4
.L_114:
        /*0018*/ 	.byte	0x04, 0x17
        /*001a*/ 	.short	(.L_116 - .L_115)
.L_115:
        /*001c*/ 	.word	0x00000000
        /*0020*/ 	.short	0x0005
        /*0022*/ 	.short	0x0020
        /*0024*/ 	.byte	0x00, 0xf0, 0x41, 0x00


	//----- nvinfo : EIATTR_KPARAM_INFO
	.align		4
.L_116:
        /*0028*/ 	.byte	0x04, 0x17
        /*002a*/ 	.short	(.L_118 - .L_117)
.L_117:
        /*002c*/ 	.word	0x00000000
        /*0030*/ 	.short	0x0004
        /*0032*/ 	.short	0x001c
        /*0034*/ 	.byte	0x00, 0xf0, 0x05, 0x00


	//----- nvinfo : EIATTR_KPARAM_INFO
	.align		4
.L_118:
        /*0038*/ 	.byte	0x04, 0x17
        /*003a*/ 	.short	(.L_120 - .L_119)
.L_119:
        /*003c*/ 	.word	0x00000000
        /*0040*/ 	.short	0x0003
        /*0042*/ 	.short	0x0018
        /*0044*/ 	.byte	0x00, 0xf0, 0x11, 0x00


	//----- nvinfo : EIATTR_KPARAM_INFO
	.align		4
.L_120:
        /*0048*/ 	.byte	0x04, 0x17
        /*004a*/ 	.short	(.L_122 - .L_121)
.L_121:
        /*004c*/ 	.word	0x00000000
        /*0050*/ 	.short	0x0002
        /*0052*/ 	.short	0x0010
        /*0054*/ 	.byte	0x00, 0xf0, 0x21, 0x00


	//----- nvinfo : EIATTR_KPARAM_INFO
	.align		4
.L_122:
        /*0058*/ 	.byte	0x04, 0x17
        /*005a*/ 	.short	(.L_124 - .L_123)
.L_123:
        /*005c*/ 	.word	0x00000000
        /*0060*/ 	.short	0x0001
        /*0062*/ 	.short	0x0008
        /*0064*/ 	.byte	0x00, 0xf0, 0x21, 0x00


	//----- nvinfo : EIATTR_KPARAM_INFO
	.align		4
.L_124:
        /*0068*/ 	.byte	0x04, 0x17
        /*006a*/ 	.short	(.L_126 - .L_125)
.L_125:
        /*006c*/ 	.word	0x00000000
        /*0070*/ 	.short	0x0000
        /*0072*/ 	.short	0x0000
        /*0074*/ 	.byte	0x00, 0xf0, 0x21, 0x00


	//----- nvinfo : EIATTR_SPARSE_MMA_MASK
	.align		4
.L_126:
        /*0078*/ 	.byte	0x03, 0x50
        /*007a*/ 	.short	0x0000


	//----- nvinfo : EIATTR_MAXREG_COUNT
	.align		4
        /*007c*/ 	.byte	0x03, 0x1b
        /*007e*/ 	.short	0x0080


	//----- nvinfo : EIATTR_NUM_BARRIERS
	.align		4
        /*0080*/ 	.byte	0x02, 0x4c
        /*0082*/ 	.byte	0x01
	.zero		1


	//----- nvinfo : EIATTR_MERCURY_ISA_VERSION
	.align		4
        /*0084*/ 	.byte	0x03, 0x5f
        /*0086*/ 	.short	0x0101


	//----- nvinfo : EIATTR_COOP_GROUP_MASK_REGIDS
	.align		4
        /*0088*/ 	.byte	0x04, 0x29
        /*008a*/ 	.short	(.L_128 - .L_127)


	//   ....[0]....
.L_127:
        /*008c*/ 	.word	0xffffffff


	//   ....[1]....
        /*0090*/ 	.word	0xffffffff


	//   ....[2]....
        /*0094*/ 	.word	0xffffffff


	//   ....[3]....
        /*0098*/ 	.word	0xffffffff


	//   ....[4]....
        /*009c*/ 	.word	0xffffffff


	//   ....[5]....
        /*00a0*/ 	.word	0xffffffff


	//   ....[6]....
        /*00a4*/ 	.word	0xffffffff


	//   ....[7]....
        /*00a8*/ 	.word	0xffffffff


	//   ....[8]....
        /*00ac*/ 	.word	0xffffffff


	//   ....[9]....
        /*00b0*/ 	.word	0xffffffff


	//   ....[10]....
        /*00b4*/ 	.word	0xffffffff


	//   ....[11]....
        /*00b8*/ 	.word	0xffffffff


	//   ....[12]....
        /*00bc*/ 	.word	0xffffffff


	//   ....[13]....
        /*00c0*/ 	.word	0xffffffff


	//   ....[14]....
        /*00c4*/ 	.word	0xffffffff


	//   ....[15]....
        /*00c8*/ 	.word	0xffffffff


	//   ....[16]....
        /*00cc*/ 	.word	0xffffffff


	//   ....[17]....
        /*00d0*/ 	.word	0xffffffff


	//   ....[18]....
        /*00d4*/ 	.word	0xffffffff


	//   ....[19]....
        /*00d8*/ 	.word	0xffffffff


	//   ....[20]....
        /*00dc*/ 	.word	0xffffffff


	//   ....[21]....
        /*00e0*/ 	.word	0xffffffff


	//   ....[22]....
        /*00e4*/ 	.word	0xffffffff


	//   ....[23]....
        /*00e8*/ 	.word	0xffffffff


	//   ....[24]....
        /*00ec*/ 	.word	0xffffffff


	//   ....[25]....
        /*00f0*/ 	.word	0xffffffff


	//   ....[26]....
        /*00f4*/ 	.word	0xffffffff


	//   ....[27]....
        /*00f8*/ 	.word	0xffffffff


	//   ....[28]....
        /*00fc*/ 	.word	0xffffffff


	//   ....[29]....
        /*0100*/ 	.word	0xffffffff


	//   ....[30]....
        /*0104*/ 	.word	0xffffffff


	//   ....[31]....
        /*0108*/ 	.word	0xffffffff


	//   ....[32]....
        /*010c*/ 	.word	0xffffffff


	//   ....[33]....
        /*0110*/ 	.word	0xffffffff


	//   ....[34]....
        /*0114*/ 	.word	0xffffffff


	//   ....[35]....
        /*0118*/ 	.word	0xffffffff


	//   ....[36]....
        /*011c*/ 	.word	0xffffffff


	//   ....[37]....
        /*0120*/ 	.word	0xffffffff


	//   ....[38]....
        /*0124*/ 	.word	0xffffffff


	//   ....[39]....
        /*0128*/ 	.word	0xffffffff


	//   ....[40]....
        /*012c*/ 	.word	0xffffffff


	//   ....[41]....
        /*0130*/ 	.word	0xffffffff


	//   ....[42]....
        /*0134*/ 	.word	0xffffffff


	//   ....[43]....
        /*0138*/ 	.word	0xffffffff


	//   ....[44]....
        /*013c*/ 	.word	0xffffffff


	//   ....[45]....
        /*0140*/ 	.word	0xffffffff


	//   ....[46]....
        /*0144*/ 	.word	0xffffffff


	//   ....[47]....
        /*0148*/ 	.word	0xffffffff


	//   ....[48]....
        /*014c*/ 	.word	0xffffffff


	//   ....[49]....
        /*0150*/ 	.word	0xffffffff


	//   ....[50]....
        /*0154*/ 	.word	0xffffffff


	//   ....[51]....
        /*0158*/ 	.word	0xffffffff


	//   ....[52]....
        /*015c*/ 	.word	0xffffffff


	//   ....[53]....
        /*0160*/ 	.word	0xffffffff


	//   ....[54]....
        /*0164*/ 	.word	0xffffffff


	//   ....[55]....
        /*0168*/ 	.word	0xffffffff


	//   ....[56]....
        /*016c*/ 	.word	0xffffffff


	//   ....[57]....
        /*0170*/ 	.word	0xffffffff


	//   ....[58]....
        /*0174*/ 	.word	0xffffffff


	//   ....[59]....
        /*0178*/ 	.word	0xffffffff


	//   ....[60]....
        /*017c*/ 	.word	0x0500000a


	//   ....[61]....
        /*0180*/ 	.word	0x0500000a


	//   ....[62]....
        /*0184*/ 	.word	0x0500000a


	//   ....[63]....
        /*0188*/ 	.word	0x0500000a


	//   ....[64]....
        /*018c*/ 	.word	0x0500000a


	//   ....[65]....
        /*0190*/ 	.word	0x0500000a


	//   ....[66]....
        /*0194*/ 	.word	0x0500000a


	//   ....[67]....
        /*0198*/ 	.word	0x0500000a


	//   ....[68]....
        /*019c*/ 	.word	0x0500000a


	//   ....[69]....
        /*01a0*/ 	.word	0x0500000a


	//   ....[70]....
        /*01a4*/ 	.word	0x0500000a


	//   ....[71]....
        /*01a8*/ 	.word	0x0500000a


	//   ....[72]....
        /*01ac*/ 	.word	0x0500000a


	//   ....[73]....
        /*01b0*/ 	.word	0x0500000a


	//   ....[74]....
        /*01b4*/ 	.word	0x0500000a


	//   ....[75]....
        /*01b8*/ 	.word	0x0500000a


	//   ....[76]....
        /*01bc*/ 	.word	0x0500000a


	//   ....[77]....
        /*01c0*/ 	.word	0x0500000a


	//   ....[78]....
        /*01c4*/ 	.word	0x0500000a


	//   ....[79]....
        /*01c8*/ 	.word	0x0500000a


	//   ....[80]....
        /*01cc*/ 	.word	0x0500000a


	//   ....[81]....
        /*01d0*/ 	.word	0x0500000a


	//   ....[82]....
        /*01d4*/ 	.word	0x0500000a


	//   ....[83]....
        /*01d8*/ 	.word	0x0500000a


	//   ....[84]....
        /*01dc*/ 	.word	0x0500000a


	//   ....[85]....
        /*01e0*/ 	.word	0x0500000a


	//   ....[86]....
        /*01e4*/ 	.word	0x0500000a


	//   ....[87]....
        /*01e8*/ 	.word	0x0500000a


	//   ....[88]....
        /*01ec*/ 	.word	0x0500000a


	//   ....[89]....
        /*01f0*/ 	.word	0x0500000a


	//   ....[90]....
        /*01f4*/ 	.word	0x0500000a


	//   ....[91]....
        /*01f8*/ 	.word	0x0500000a


	//   ....[92]....
        /*01fc*/ 	.word	0x0500000a


	//   ....[93]....
        /*0200*/ 	.word	0x0500000a


	//   ....[94]....
        /*0204*/ 	.word	0x0500000a


	//   ....[95]....
        /*0208*/ 	.word	0x0500000a


	//----- nvinfo : EIATTR_COOP_GROUP_INSTR_OFFSETS
	.align		4
.L_128:
        /*020c*/ 	.byte	0x04, 0x28
        /*020e*/ 	.short	(.L_130 - .L_129)


	//   ....[0]....
.L_129:
        /*0210*/ 	.word	0x000004d0


	//   ....[1]....
        /*0214*/ 	.word	0x000006f0


	//   ....[2]....
        /*0218*/ 	.word	0x00000710


	//   ....[3]....
        /*021c*/ 	.word	0x00000730


	//   ....[4]....
        /*0220*/ 	.word	0x00000750


	//   ....[5]....
        /*0224*/ 	.word	0x00000770


	//   ....[6]....
        /*0228*/ 	.word	0x00000b80


	//   ....[7]....
        /*022c*/ 	.word	0x00000ba0


	//   ....[8]....
        /*0230*/ 	.word	0x00000bc0


	//   ....[9]....
        /*0234*/ 	.word	0x00000be0


	//   ....[10]....
        /*0238*/ 	.word	0x00000c00


	//   ....[11]....
        /*023c*/ 	.word	0x00001000


	//   ....[12]....
        /*0240*/ 	.word	0x00001090


	//   ....[13]....
        /*0244*/ 	.word	0x000010f0


	//   ....[14]....
        /*0248*/ 	.word	0x00001160


	//   ....[15]....
        /*024c*/ 	.word	0x000011c0


	//   ....[16]....
        /*0250*/ 	.word	0x00001210


	//   ....[17]....
        /*0254*/ 	.word	0x00001270


	//   ....[18]....
        /*0258*/ 	.word	0x000012c0


	//   ....[19]....
        /*025c*/ 	.word	0x000012e0


	//   ....[20]....
        /*0260*/ 	.word	0x000013a0


	//   ....[21]....
        /*0264*/ 	.word	0x00001430


	//   ....[22]....
        /*0268*/ 	.word	0x00001480


	//   ....[23]....
        /*026c*/ 	.word	0x000014e0


	//   ....[24]....
        /*0270*/ 	.word	0x00001540


	//   ....[25]....
        /*0274*/ 	.word	0x00001580


	//   ....[26]....
        /*0278*/ 	.word	0x000015c0


	//   ....[27]....
        /*027c*/ 	.word	0x00001600


	//   ....[28]....
        /*0280*/ 	.word	0x00001610


	//   ....[29]....
        /*0284*/ 	.word	0x00001a50


	//   ....[30]....
        /*0288*/ 	.word	0x00002430


	//   ....[31]....
        /*028c*/ 	.word	0x00002650


	//   ....[32]....
        /*0290*/ 	.word	0x00002670


	//   ....[33]....
        /*0294*/ 	.word	0x00002690


	//   ....[34]....
        /*0298*/ 	.word	0x000026b0


	//   ....[35]....
        /*029c*/ 	.word	0x000026d0


	//   ....[36]....
        /*02a0*/ 	.word	0x00002a60


	//   ....[37]....
        /*02a4*/ 	.word	0x00002a80


	//   ....[38]....
        /*02a8*/ 	.word	0x00002aa0


	//   ....[39]....
        /*02ac*/ 	.word	0x00002ac0


	//   ....[40]....
        /*02b0*/ 	.word	0x00002ae0


	//   ....[41]....
        /*02b4*/ 	.word	0x00002ee0


	//   ....[42]....
        /*02b8*/ 	.word	0x00002f70


	//   ....[43]....
        /*02bc*/ 	.word	0x00002fd0


	//   ....[44]....
        /*02c0*/ 	.word	0x00003030


	//   ....[45]....
        /*02c4*/ 	.word	0x00003090


	//   ....[46]....
        /*02c8*/ 	.word	0x000030f0


	//   ....[47]....
        /*02cc*/ 	.word	0x00003140


	//   ....[48]....
        /*02d0*/ 	.word	0x000031b0


	//   ....[49]....
        /*02d4*/ 	.word	0x000031c0


	//   ....[50]....
        /*02d8*/ 	.word	0x00003280


	//   ....[51]....
        /*02dc*/ 	.word	0x00003310


	//   ....[52]....
        /*02e0*/ 	.word	0x00003360


	//   ....[53]....
        /*02e4*/ 	.word	0x000033d0


	//   ....[54]....
        /*02e8*/ 	.word	0x00003430


	//   ....[55]....
        /*02ec*/ 	.word	0x00003480


	//   ....[56]....
        /*02f0*/ 	.word	0x000034c0


	//   ....[57]....
        /*02f4*/ 	.word	0x00003520


	//   ....[58]....
        /*02f8*/ 	.word	0x00003530


	//   ....[59]....
        /*02fc*/ 	.word	0x000039a0


	//   ....[60]....
        /*0300*/ 	.word	0x00003f30


	//   ....[61]....
        /*0304*/ 	.word	0x00003fb0


	//   ....[62]....
        /*0308*/ 	.word	0x00004040


	//   ....[63]....
        /*030c*/ 	.word	0x00004120


	//   ....[64]....
        /*0310*/ 	.word	0x000041a0


	//   ....[65]....
        /*0314*/ 	.word	0x00004230


	//   ....[66]....
        /*0318*/ 	.word	0x000042b0


	//   ....[67]....
        /*031c*/ 	.word	0x00004330


	//   ....[68]....
        /*0320*/ 	.word	0x00004360


	//   ....[69]....
        /*0324*/ 	.word	0x00004430


	//   ....[70]....
        /*0328*/ 	.word	0x000044b0


	//   ....[71]....
        /*032c*/ 	.word	0x00004530


	//   ....[72]....
        /*0330*/ 	.word	0x000045e0


	//   ....[73]....
        /*0334*/ 	.word	0x00004670


	//   ....[74]....
        /*0338*/ 	.word	0x000046f0


	//   ....[75]....
        /*033c*/ 	.word	0x00004760


	//   ....[76]....
        /*0340*/ 	.word	0x000047e0


	//   ....[77]....
        /*0344*/ 	.word	0x00004840


	//   ....[78]....
        /*0348*/ 	.word	0x000048b0


	//   ....[79]....
        /*034c*/ 	.word	0x00004930


	//   ....[80]....
        /*0350*/ 	.word	0x000049d0


	//   ....[81]....
        /*0354*/ 	.word	0x00004a90


	//   ....[82]....
        /*0358*/ 	.word	0x00004b30


	//   ....[83]....
        /*035c*/ 	.word	0x00004bc0


	//   ....[84]....
        /*0360*/ 	.word	0x00004c50


	//   ....[85]....
        /*0364*/ 	.word	0x00004cc0


	//   ....[86]....
        /*0368*/ 	.word	0x00004cf0


	//   ....[87]....
        /*036c*/ 	.word	0x00004dc0


	//   ....[88]....
        /*0370*/ 	.word	0x00004e40


	//   ....[89]....
        /*0374*/ 	.word	0x00004ec0


	//   ....[90]....
        /*0378*/ 	.word	0x00004f80


	//   ....[91]....
        /*037c*/ 	.word	0x00005020


	//   ....[92]....
        /*0380*/ 	.word	0x000050b0


	//   ....[93]....
        /*0384*/ 	.word	0x00005140


	//   ....[94]....
        /*0388*/ 	.word	0x000051d0


	//   ....[95]....
        /*038c*/ 	.word	0x00005230


	//----- nvinfo : EIATTR_VRC_CTA_INIT_COUNT
	.align		4
.L_130:
        /*0390*/ 	.byte	0x02, 0x4a
	.zero		1
	.zero		1


	//----- nvinfo : EIATTR_EXIT_INSTR_OFFSETS
	.align		4
        /*0394*/ 	.byte	0x04, 0x1c
        /*0396*/ 	.short	(.L_132 - .L_131)


	//   ....[0]....
.L_131:
        /*0398*/ 	.word	0x00001ce0


	//   ....[1]....
        /*039c*/ 	.word	0x00001d10


	//   ....[2]....
        /*03a0*/ 	.word	0x00003ec0


	//   ....[3]....
        /*03a4*/ 	.word	0x00003ee0


	//----- nvinfo : EIATTR_MAX_THREADS
	.align		4
.L_132:
        /*03a8*/ 	.byte	0x04, 0x05
        /*03aa*/ 	.short	(.L_134 - .L_133)
.L_133:
        /*03ac*/ 	.word	0x000001a0
        /*03b0*/ 	.word	0x00000001
        /*03b4*/ 	.word	0x00000001


	//----- nvinfo : EIATTR_CRS_STACK_SIZE
	.align		4
.L_134:
        /*03b8*/ 	.byte	0x04, 0x1e
        /*03ba*/ 	.short	(.L_136 - .L_135)
.L_135:
        /*03bc*/ 	.word	0x00000000


	//----- nvinfo : EIATTR_CBANK_PARAM_SIZE
	.align		4
.L_136:
        /*03c0*/ 	.byte	0x03, 0x19
        /*03c2*/ 	.short	0x0038


	//----- nvinfo : EIATTR_PARAM_CBANK
	.align		4
        /*03c4*/ 	.byte	0x04, 0x0a
        /*03c6*/ 	.short	(.L_138 - .L_137)
	.align		4
.L_137:
        /*03c8*/ 	.word	index@(.nv.constant0._ZN3cub18CUB_300001_SM_10006detail4scan16DeviceScanKernelINS2_10policy_hubIiiimN4cuda3std3__44plusIvEEE10Policy1000EN6thrust24THRUST_300001_SM_1000_NS10device_ptrIiEESF_NS0_13ScanTileStateIiLb1EEES9_NS1_10InputValueIiPiEEmiLb0EiEEvT0_T1_T2_iT3_T4_T5_)
        /*03cc*/ 	.short	0x0380
        /*03ce*/ 	.short	0x0038


	//----- nvinfo : EIATTR_SW_WAR
	.align		4
.L_138:
        /*03d0*/ 	.byte	0x04, 0x36
        /*03d2*/ 	.short	(.L_140 - .L_139)
.L_139:
        /*03d4*/ 	.word	0x00000008
.L_140:


//--------------------- .nv.info._ZN3cub18CUB_300001_SM_10006detail4scan16DeviceScanKernelINS2_10policy_hubIiiijN4cuda3std3__44plusIvEEE10Policy1000EN6thrust24THRUST_300001_SM_1000_NS10device_ptrIiEESF_NS0_13ScanTileStateIiLb1EEES9_NS1_10InputValueIiPiEEjiLb0EiEEvT0_T1_T2_iT3_T4_T5_ --------------------------
	.section	.nv.info._ZN3cub18CUB_300001_SM_10006detail4scan16DeviceScanKernelINS2_10policy_hubIiiijN4cuda3std3__44plusIvEEE10Policy1000EN6thrust24THRUST_300001_SM_1000_NS10device_ptrIiEESF_NS0_13ScanTileStateIiLb1EEES9_NS1_10InputValueIiPiEEjiLb0EiEEvT0_T1_T2_iT3_T4_T5_,"",@"SHT_CUDA_INFO"
	.sectionflags	@""
	.align	4


	//----- nvinfo : EIATTR_CUDA_API_VERSION
	.align		4
        /*0000*/ 	.byte	0x04, 0x37
        /*0002*/ 	.short	(.L_142 - .L_141)
.L_141:
        /*0004*/ 	.word	0x00000082


	//----- nvinfo : EIATTR_KPARAM_INFO
	.align		4
.L_142:
        /*0008*/ 	.byte	0x04, 0x17
        /*000a*/ 	.short	(.L_144 - .L_143)
.L_143:
        /*000c*/ 	.word	0x00000000
        /*0010*/ 	.short	0x0006
        /*0012*/ 	.short	0x0030
        /*0014*/ 	.byte	0x00, 0xf0, 0x11, 0x00


	//----- nvinfo : EIATTR_KPARAM_INFO
	.align		4
.L_144:
        /*0018*/ 	.byte	0x04, 0x17
        /*001a*/ 	.short	(.L_146 - .L_145)
.L_145:
        /*001c*/ 	.word	0x00000000
        /*0020*/ 	.short	0x0005
        /*0022*/ 	.short	0x0020
        /*0024*/ 	.byte	0x00, 0xf0, 0x41, 0x00


	//----- nvinfo : EIATTR_KPARAM_INFO
	.align		4
.L_146:
        /*0028*/ 	.byte	0x04, 0x17
        /*002a*/ 	.short	(.L_148 - .L_147)
.L_147:
        /*002c*/ 	.word	0x00000000
        /*0030*/ 	.short	0x0004
        /*0032*/ 	.short	0x001c
        /*0034*/ 	.byte	0x00, 0xf0, 0x05, 0x00


	//----- nvinfo : EIATTR_KPARAM_INFO
	.align		4
.L_148:
        /*0038*/ 	.byte	0x04, 0x17
        /*003a*/ 	.short	(.L_150 - .L_149)
.L_149:
        /*003c*/ 	.word	0x00000000
        /*0040*/ 	.short	0x0003
        /*0042*/ 	.short	0x0018
        /*0044*/ 	.byte	0x00, 0xf0, 0x11, 0x00


	//----- nvinfo : EIATTR_KPARAM_INFO
	.align		4
.L_150:
        /*0048*/ 	.byte	0x04, 0x17
        /*004a*/ 	.short	(.L_152 - .L_151)
.L_151:
        /*004c*/ 	.word	0x00000000
        /*0050*/ 	.short	0x0002
        /*0052*/ 	.short	0x0010
        /*0054*/ 	.byte	0x00, 0xf0, 0x21, 0x00


	//----- nvinfo : EIATTR_KPARAM_INFO
	.align		4
.L_152:
        /*0058*/ 	.byte	0x04, 0x17
        /*005a*/ 	.short	(.L_154 - .L_153)
.L_153:
        /*005c*/ 	.word	0x00000000
        /*0060*/ 	.short	0x0001
        /*0062*/ 	.short	0x0008
        /*0064*/ 	.byte	0x00, 0xf0, 0x21, 0x00


	//----- nvinfo : EIATTR_KPARAM_INFO
	.align		4
.L_154:
        /*0068*/ 	.byte	0x04, 0x17
        /*006a*/ 	.short	(.L_156 - .L_155)
.L_155:
        /*006c*/ 	.word	0x00000000
        /*0070*/ 	.short	0x0000
        /*0072*/ 	.short	0x0000
        /*0074*/ 	.byte	0x00, 0xf0, 0x21, 0x00


	//----- nvinfo : EIATTR_SPARSE_MMA_MASK
	.align		4
.L_156:
        /*0078*/ 	.byte	0x03, 0x50
        /*007a*/ 	.short	0x0000


	//----- nvinfo : EIATTR_MAXREG_COUNT
	.align		4
        /*007c*/ 	.byte	0x03, 0x1b
        /*007e*/ 	.short	0x00a8


	//----- nvinfo : EIATTR_NUM_BARRIERS
	.align		4
        /*0080*/ 	.byte	0x02, 0x4c
        /*0082*/ 	.byte	0x01
	.zero		1


	//----- nvinfo : EIATTR_MERCURY_ISA_VERSION
	.align		4
        /*0084*/ 	.byte	0x03, 0x5f
        /*0086*/ 	.short	0x0101


	//----- nvinfo : EIATTR_UNUSED_LOAD_BYTE_OFFSET
	.align		4
        /*0088*/ 	.byte	0x04, 0x44
        /*008a*/ 	.short	(.L_158 - .L_157)


	//   ....[0]....
.L_157:
        /*008c*/ 	.word	0x00002a80
        /*0090*/ 	.word	0x00000fff


	//----- nvinfo : EIATTR_COOP_GROUP_MASK_REGIDS
	.align		4
.L_158:
        /*0094*/ 	.byte	0x04, 0x29
        /*0096*/ 	.short	(.L_160 - .L_159)


	//   ....[0]....
.L_159:
        /*0098*/ 	.word	0xffffffff


	//   ....[1]....
        /*009c*/ 	.word	0xffffffff


	//   ....[2]....
        /*00a0*/ 	.word	0xffffffff


	//   ....[3]....
        /*00a4*/ 	.word	0xffffffff


	//   ....[4]....
        /*00a8*/ 	.word	0xffffffff


	//   ....[5]....
        /*00ac*/ 	.word	0xffffffff


	//   ....[6]....
        /*00b0*/ 	.word	0xffffffff


	//   ....[7]....
        /*00b4*/ 	.word	0xffffffff


	//   ....[8]....
        /*00b8*/ 	.word	0xffffffff


	//   ....[9]....
        /*00bc*/ 	.word	0xffffffff


	//   ....[10]....
        /*00c0*/ 	.word	0xffffffff


	//   ....[11]....
        /*00c4*/ 	.word	0xffffffff


	//   ....[12]....
        /*00c8*/ 	.word	0xffffffff


	//   ....[13]....
        /*00cc*/ 	.word	0xffffffff


	//   ....[14]....
        /*00d0*/ 	.word	0xffffffff


	//   ....[15]....
        /*00d4*/ 	.word	0xffffffff


	//   ....[16]....
        /*00d8*/ 	.word	0xffffffff


	//   ....[17]....
        /*00dc*/ 	.word	0xffffffff


	//   ....[18]....
        /*00e0*/ 	.word	0xffffffff


	//   ....[19]....
        /*00e4*/ 	.word	0xffffffff


	//   ....[20]....
        /*00e8*/ 	.word	0xffffffff


	//   ....[21]....
        /*00ec*/ 	.word	0xffffffff


	//   ....[22]....
        /*00f0*/ 	.word	0xffffffff


	//   ....[23]....
        /*00f4*/ 	.word	0xffffffff


	//   ....[24]....
        /*00f8*/ 	.word	0xffffffff


	//   ....[25]....
        /*00fc*/ 	.word	0xffffffff


	//   ....[26]....
        /*0100*/ 	.word	0xffffffff


	//   ....[27]....
        /*0104*/ 	.word	0xffffffff


	//   ....[28]....
        /*0108*/ 	.word	0xffffffff


	//   ....[29]....
        /*010c*/ 	.word	0xffffffff


	//   ....[30]....
        /*0110*/ 	.word	0xffffffff


	//   ....[31]....
        /*0114*/ 	.word	0xffffffff


	//   ....[32]....
        /*0118*/ 	.word	0xffffffff


	//   ....[33]....
        /*011c*/ 	.word	0xffffffff


	//   ....[34]....
        /*0120*/ 	.word	0xffffffff


	//   ....[35]....
        /*0124*/ 	.word	0xffffffff


	//   ....[36]....
        /*0128*/ 	.word	0xffffffff


	//   ....[37]....
        /*012c*/ 	.word	0xffffffff


	//   ....[38]....
        /*0130*/ 	.word	0xffffffff


	//   ....[39]....
        /*0134*/ 	.word	0xffffffff


	//   ....[40]....
        /*0138*/ 	.word	0xffffffff


	//   ....[41]....
        /*013c*/ 	.word	0xffffffff


	//   ....[42]....
        /*0140*/ 	.word	0xffffffff


	//   ....[43]....
        /*0144*/ 	.word	0xffffffff


	//   ....[44]....
        /*0148*/ 	.word	0xffffffff


	//   ....[45]....
        /*014c*/ 	.word	0xffffffff


	//   ....[46]....
        /*0150*/ 	.word	0xffffffff


	//   ....[47]....
        /*0154*/ 	.word	0xffffffff


	//   ....[48]....
        /*0158*/ 	.word	0xffffffff


	//   ....[49]....
        /*015c*/ 	.word	0xffffffff


	//   ....[50]....
        /*0160*/ 	.word	0xffffffff


	//   ....[51]....
        /*0164*/ 	.word	0xffffffff


	//   ....[52]....
        /*0168*/ 	.word	0xffffffff


	//   ....[53]....
        /*016c*/ 	.word	0xffffffff


	//   ....[54]....
        /*0170*/ 	.word	0xffffffff


	//   ....[55]....
        /*0174*/ 	.word	0xffffffff


	//   ....[56]....
        /*0178*/ 	.word	0xffffffff


	//   ....[57]....
        /*017c*/ 	.word	0xffffffff


	//   ....[58]....
        /*0180*/ 	.word	0xffffffff


	//   ....[59]....
        /*0184*/ 	.word	0xffffffff


	//   ....[60]....
        /*0188*/ 	.word	0x05000015


	//   ....[61]....
        /*018c*/ 	.word	0x05000015


	//   ....[62]....
        /*0190*/ 	.word	0x05000015


	//   ....[63]....
        /*0194*/ 	.word	0x05000015


	//   ....[64]....
        /*0198*/ 	.word	0x05000015


	//   ....[65]....
        /*019c*/ 	.word	0x05000015


	//   ....[66]....
        /*01a0*/ 	.word	0x05000015


	//   ....[67]....
        /*01a4*/ 	.word	0x05000015


	//   ....[68]....
        /*01a8*/ 	.word	0x05000015


	//   ....[69]....
        /*01ac*/ 	.word	0x05000015


	//   ....[70]....
        /*01b0*/ 	.word	0x05000015


	//   ....[71]....
        /*01b4*/ 	.word	0x05000015


	//   ....[72]....
        /*01b8*/ 	.word	0x05000015


	//   ....[73]....
        /*01bc*/ 	.word	0x05000015


	//   ....[74]....
        /*01c0*/ 	.word	0x05000015


	//   ....[75]....
        /*01c4*/ 	.word	0x05000015


	//   ....[76]....
        /*01c8*/ 	.word	0x05000015


	//   ....[77]....
        /*01cc*/ 	.word	0x05000015


	//   ....[78]....
        /*01d0*/ 	.word	0x05000015


	//   ....[79]....
        /*01d4*/ 	.word	0x05000015


	//   ....[80]....
        /*01d8*/ 	.word	0x05000015


	//   ....[81]....
        /*01dc*/ 	.word	0x05000015


	//   ....[82]....
        /*01e0*/ 	.word	0x05000015


	//   ....[83]....
        /*01e4*/ 	.word	0x05000015


	//   ....[84]....
        /*01e8*/ 	.word	0x05000015


	//   ....[85]....
        /*01ec*/ 	.word	0x05000015


	//   ....[86]....
        /*01f0*/ 	.word	0x05000015


	//   ....[87]....
        /*01f4*/ 	.word	0x05000015


	//   ....[88]....
        /*01f8*/ 	.word	0x05000015


	//   ....[89]....
        /*01fc*/ 	.word	0x05000015


	//   ....[90]....
        /*0200*/ 	.word	0x05000015


	//   ....[91]....
        /*0204*/ 	.word	0x05000015


	//   ....[92]....
        /*0208*/ 	.word	0x05000015


	//   ....[93]....
        /*020c*/ 	.word	0x05000015


	//   ....[94]....
        /*0210*/ 	.word	0x05000015


	//   ....[95]....
        /*0214*/ 	.word	0x05000015


	//----- nvinfo : EIATTR_COOP_GROUP_INSTR_OFFSETS
	.align		4
.L_160:
        /*0218*/ 	.byte	0x04, 0x28
        /*021a*/ 	.short	(.L_162 - .L_161)


	//   ....[0]....
.L_161:
        /*021c*/ 	.word	0x00000510


	//   ....[1]....
        /*0220*/ 	.word	0x000006d0


	//   ....[2]....
        /*0224*/ 	.word	0x000006f0


	//   ....[3]....
        /*0228*/ 	.word	0x00000710


	//   ....[4]....
        /*022c*/ 	.word	0x00000730


	//   ....[5]....
        /*0230*/ 	.word	0x00000750


	//   ....[6]....
        /*0234*/ 	.word	0x00000b40


	//   ....[7]....
        /*0238*/ 	.word	0x00000b60


	//   ....[8]....
        /*023c*/ 	.word	0x00000b80


	//   ....[9]....
        /*0240*/ 	.word	0x00000ba0


	//   ....[10]....
        /*0244*/ 	.word	0x00000bc0


	//   ....[11]....
        /*0248*/ 	.word	0x00000f70


	//   ....[12]....
        /*024c*/ 	.word	0x00001140


	//   ....[13]....
        /*0250*/ 	.word	0x000011a0


	//   ....[14]....
        /*0254*/ 	.word	0x00001240


	//   ....[15]....
        /*0258*/ 	.word	0x000012b0


	//   ....[16]....
        /*025c*/ 	.word	0x00001300


	//   ....[17]....
        /*0260*/ 	.word	0x00001340


	//   ....[18]....
        /*0264*/ 	.word	0x00001380


	//   ....[19]....
        /*0268*/ 	.word	0x00001390


	//   ....[20]....
        /*026c*/ 	.word	0x00001470


	//   ....[21]....
        /*0270*/ 	.word	0x00001640


	//   ....[22]....
        /*0274*/ 	.word	0x00001690


	//   ....[23]....
        /*0278*/ 	.word	0x000016f0


	//   ....[24]....
        /*027c*/ 	.word	0x00001750


	//   ....[25]....
        /*0280*/ 	.word	0x00001790


	//   ....[26]....
        /*0284*/ 	.word	0x000017d0


	//   ....[27]....
        /*0288*/ 	.word	0x00001810


	//   ....[28]....
        /*028c*/ 	.word	0x00001820


	//   ....[29]....
        /*0290*/ 	.word	0x00001cd0


	//   ....[30]....
        /*0294*/ 	.word	0x000027b0


	//   ....[31]....
        /*0298*/ 	.word	0x00002970


	//   ....[32]....
        /*029c*/ 	.word	0x00002990


	//   ....[33]....
        /*02a0*/ 	.word	0x000029b0


	//   ....[34]....
        /*02a4*/ 	.word	0x000029d0


	//   ....[35]....
        /*02a8*/ 	.word	0x000029f0


	//   ....[36]....
        /*02ac*/ 	.word	0x00002d70


	//   ....[37]....
        /*02b0*/ 	.word	0x00002d90


	//   ....[38]....
        /*02b4*/ 	.word	0x00002db0


	//   ....[39]....
        /*02b8*/ 	.word	0x00002dd0


	//   ....[40]....
        /*02bc*/ 	.word	0x00002df0


	//   ....[41]....
        /*02c0*/ 	.word	0x000031a0


	//   ....[42]....
        /*02c4*/ 	.word	0x00003370


	//   ....[43]....
        /*02c8*/ 	.word	0x000033d0


	//   ....[44]....
        /*02cc*/ 	.word	0x00003440


	//   ....[45]....
        /*02d0*/ 	.word	0x000034b0


	//   ....[46]....
        /*02d4*/ 	.word	0x00003500


	//   ....[47]....
        /*02d8*/ 	.word	0x00003550


	//   ....[48]....
        /*02dc*/ 	.word	0x000035b0


	//   ....[49]....
        /*02e0*/ 	.word	0x000035c0


	//   ....[50]....
        /*02e4*/ 	.word	0x00003680


	//   ....[51]....
        /*02e8*/ 	.word	0x00003850


	//   ....[52]....
        /*02ec*/ 	.word	0x000038a0


	//   ....[53]....
        /*02f0*/ 	.word	0x00003910


	//   ....[54]....
        /*02f4*/ 	.word	0x00003970


	//   ....[55]....
        /*02f8*/ 	.word	0x000039c0


	//   ....[56]....
        /*02fc*/ 	.word	0x00003a20


	//   ....[57]....
        /*0300*/ 	.word	0x00003a60


	//   ....[58]....
        /*0304*/ 	.word	0x00003a70


	//   ....[59]....
        /*0308*/ 	.word	0x00003ee0


	//   ....[60]....
        /*030c*/ 	.word	0x00004560


	//   ....[61]....
        /*0310*/ 	.word	0x000045e0


	//   ....[62]....
        /*0314*/ 	.word	0x00004670


	//   ....[63]....
        /*0318*/ 	.word	0x00004760


	//   ....[64]....
        /*031c*/ 	.word	0x00004800


	//   ....[65]....
        /*0320*/ 	.word	0x00004880


	//   ....[66]....
        /*0324*/ 	.word	0x00004910


	//   ....[67]....
        /*0328*/ 	.word	0x00004990


	//   ....[68]....
        /*032c*/ 	.word	0x000049c0


	//   ....[69]....
        /*0330*/ 	.word	0x00004a70


	//   ....[70]....
        /*0334*/ 	.word	0x00004af0


	//   ....[71]....
        /*0338*/ 	.word	0x00004b70


	//   ....[72]....
        /*033c*/ 	.word	0x00004c30


	//   ....[73]....
        /*0340*/ 	.word	0x00004cc0


	//   ....[74]....
        /*0344*/ 	.word	0x00004d40


	//   ....[75]....
        /*0348*/ 	.word	0x00004dc0


	//   ....[76]....
        /*034c*/ 	.word	0x00004e40


	//   ....[77]....
        /*0350*/ 	.word	0x00004ea0


	//   ....[78]....
        /*0354*/ 	.word	0x00004f10


	//   ....[79]....
        /*0358*/ 	.word	0x00004f90


	//   ....[80]....
        /*035c*/ 	.word	0x00005020


	//   ....[81]....
        /*0360*/ 	.word	0x000050d0


	//   ....[82]....
        /*0364*/ 	.word	0x00005180


	//   ....[83]....
        /*0368*/ 	.word	0x00005210


	//   ....[84]....
        /*036c*/ 	.word	0x000052a0


	//   ....[85]....
        /*0370*/ 	.word	0x00005340


	//   ....[86]....
        /*0374*/ 	.word	0x00005370


	//   ....[87]....
        /*0378*/ 	.word	0x00005420


	//   ....[88]....
        /*037c*/ 	.word	0x000054a0


	//   ....[89]....
        /*0380*/ 	.word	0x00005520


	//   ....[90]....
        /*0384*/ 	.word	0x000055e0


	//   ....[91]....
        /*0388*/ 	.word	0x00005690


	//   ....[92]....
        /*038c*/ 	.word	0x00005720


	//   ....[93]....
        /*0390*/ 	.word	0x000057a0


	//   ....[94]....
        /*0394*/ 	.word	0x00005830


	//   ....[95]....
        /*0398*/ 	.word	0x00005890


	//----- nvinfo : EIATTR_VRC_CTA_INIT_COUNT
	.align		4
.L_162:
        /*039c*/ 	.byte	0x02, 0x4a
	.zero		1
	.zero		1


	//----- nvinfo : EIATTR_EXIT_INSTR_OFFSETS
	.align		4
        /*03a0*/ 	.byte	0x04, 0x1c
        /*03a2*/ 	.short	(.L_164 - .L_163)


	//   ....[0]....
.L_163:
        /*03a4*/ 	.word	0x00001fa0


	//   ....[1]....
        /*03a8*/ 	.word	0x00001fc0


	//   ....[2]....
        /*03ac*/ 	.word	0x000044f0


	//   ....[3]....
        /*03b0*/ 	.word	0x00004510


	//----- nvinfo : EIATTR_MAX_THREADS
	.align		4
.L_164:
        /*03b4*/ 	.byte	0x04, 0x05
        /*03b6*/ 	.short	(.L_166 - .L_165)
.L_165:
        /*03b8*/ 	.word	0x00000180
        /*03bc*/ 	.word	0x00000001
        /*03c0*/ 	.word	0x00000001


	//----- nvinfo : EIATTR_CRS_STACK_SIZE
	.align		4
.L_166:
        /*03c4*/ 	.byte	0x04, 0x1e
        /*03c6*/ 	.short	(.L_168 - .L_167)
.L_167:
        /*03c8*/ 	.word	0x00000000


	//----- nvinfo : EIATTR_CBANK_PARAM_SIZE
	.align		4
.L_168:
        /*03cc*/ 	.byte	0x03, 0x19
        /*03ce*/ 	.short	0x0034


	//----- nvinfo : EIATTR_PARAM_CBANK
	.align		4
        /*03d0*/ 	.byte	0x04, 0x0a
        /*03d2*/ 	.short	(.L_170 - .L_169)
	.align		4
.L_169:
        /*03d4*/ 	.word	index@(.nv.constant0._ZN3cub18CUB_300001_SM_10006detail4scan16DeviceScanKernelINS2_10policy_hubIiiijN4cuda3std3__44plusIvEEE10Policy1000EN6thrust24THRUST_300001_SM_1000_NS10device_ptrIiEESF_NS0_13ScanTileStateIiLb1EEES9_NS1_10InputValueIiPiEEjiLb0EiEEvT0_T1_T2_iT3_T4_T5_)
        /*03d8*/ 	.short	0x0380
        /*03da*/ 	.short	0x0034


	//----- nvinfo : EIATTR_SW_WAR
	.align		4
.L_170:
        /*03dc*/ 	.byte	0x04, 0x36
        /*03de*/ 	.short	(.L_172 - .L_171)
.L_171:
        /*03e0*/ 	.word	0x00000008
.L_172:


//--------------------- .nv.info._ZN3cub18CUB_300001_SM_10006detail4scan20DeviceScanInitKernelINS0_13ScanTileStateIiLb1EEEEEvT_i --------------------------
	.section	.nv.info._ZN3cub18CUB_300001_SM_10006detail4scan20DeviceScanInitKernelINS0_13ScanTileStateIiLb1EEEEEvT_i,"",@"SHT_CUDA_INFO"
	.sectionflags	@""
	.align	4


	//----- nvinfo : EIATTR_CUDA_API_VERSION
	.align		4
        /*0000*/ 	.byte	0x04, 0x37
        /*0002*/ 	.short	(.L_174 - .L_173)
.L_173:
        /*0004*/ 	.word	0x00000082


	//----- nvinfo : EIATTR_KPARAM_INFO
	.align		4
.L_174:
        /*0008*/ 	.byte	0x04, 0x17
        /*000a*/ 	.short	(.L_176 - .L_175)
.L_175:
        /*000c*/ 	.word	0x00000000
        /*0010*/ 	.short	0x0001
        /*0012*/ 	.short	0x0008
        /*0014*/ 	.byte	0x00, 0xf0, 0x11, 0x00


	//----- nvinfo : EIATTR_KPARAM_INFO
	.align		4
.L_176:
        /*0018*/ 	.byte	0x04, 0x17
        /*001a*/ 	.short	(.L_178 - .L_177)
.L_177:
        /*001c*/ 	.word	0x00000000
        /*0020*/ 	.short	0x0000
        /*0022*/ 	.short	0x0000
        /*0024*/ 	.byte	0x00, 0xf0, 0x21, 0x00


	//----- nvinfo : EIATTR_SPARSE_MMA_MASK
	.align		4
.L_178:
        /*0028*/ 	.byte	0x03, 0x50
        /*002a*/ 	.short	0x0000


	//----- nvinfo : EIATTR_MAXREG_COUNT
	.align		4
        /*002c*/ 	.byte	0x03, 0x1b
        /*002e*/ 	.short	0x00ff


	//----- nvinfo : EIATTR_MERCURY_ISA_VERSION
	.align		4
        /*0030*/ 	.byte	0x03, 0x5f
        /*0032*/ 	.short	0x0101


	//----- nvinfo : EIATTR_VRC_CTA_INIT_COUNT
	.align		4
        /*0034*/ 	.byte	0x02, 0x4a
	.zero		1
	.zero		1


	//----- nvinfo : EIATTR_EXIT_INSTR_OFFSETS
	.align		4
        /*0038*/ 	.byte	0x04, 0x1c
        /*003a*/ 	.short	(.L_180 - .L_179)


	//   ....[0]....
.L_179:
        /*003c*/ 	.word	0x000000f0


	//   ....[1]....
        /*0040*/ 	.word	0x00000130


	//----- nvinfo : EIATTR_CBANK_PARAM_SIZE
	.align		4
.L_180:
        /*0044*/ 	.byte	0x03, 0x19
        /*0046*/ 	.short	0x000c


	//----- nvinfo : EIATTR_PARAM_CBANK
	.align		4
        /*0048*/ 	.byte	0x04, 0x0a
        /*004a*/ 	.short	(.L_182 - .L_181)
	.align		4
.L_181:
        /*004c*/ 	.word	index@(.nv.constant0._ZN3cub18CUB_300001_SM_10006detail4scan20DeviceScanInitKernelINS0_13ScanTileStateIiLb1EEEEEvT_i)
        /*0050*/ 	.short	0x0380
        /*0052*/ 	.short	0x000c


	//----- nvinfo : EIATTR_SW_WAR
	.align		4
.L_182:
        /*0054*/ 	.byte	0x04, 0x36
        /*0056*/ 	.short	(.L_184 - .L_183)
.L_183:
        /*0058*/ 	.word	0x00000008
.L_184:


//--------------------- .nv.info._ZN3cub18CUB_300001_SM_10006detail11EmptyKernelIvEEvv --------------------------
	.section	.nv.info._ZN3cub18CUB_300001_SM_10006detail11EmptyKernelIvEEvv,"",@"SHT_CUDA_INFO"
	.sectionflags	@""
	.align	4


	//----- nvinfo : EIATTR_CUDA_API_VERSION
	.align		4
        /*0000*/ 	.byte	0x04, 0x37
        /*0002*/ 	.short	(.L_186 - .L_185)
.L_185:
        /*0004*/ 	.word	0x00000082


	//----- nvinfo : EIATTR_SPARSE_MMA_MASK
	.align		4
.L_186:
        /*0008*/ 	.byte	0x03, 0x50
        /*000a*/ 	.short	0x0000


	//----- nvinfo : EIATTR_MAXREG_COUNT
	.align		4
        /*000c*/ 	.byte	0x03, 0x1b
        /*000e*/ 	.short	0x00ff


	//----- nvinfo : EIATTR_MERCURY_ISA_VERSION
	.align		4
        /*0010*/ 	.byte	0x03, 0x5f
        /*0012*/ 	.short	0x0101


	//----- nvinfo : EIATTR_VRC_CTA_INIT_COUNT
	.align		4
        /*0014*/ 	.byte	0x02, 0x4a
	.zero		1
	.zero		1


	//----- nvinfo : EIATTR_EXIT_INSTR_OFFSETS
	.align		4
        /*0018*/ 	.byte	0x04, 0x1c
        /*001a*/ 	.short	(.L_188 - .L_187)


	//   ....[0]....
.L_187:
        /*001c*/ 	.word	0x00000010


	//----- nvinfo : EIATTR_SW_WAR
	.align		4
.L_188:
        /*0020*/ 	.byte	0x04, 0x36
        /*0022*/ 	.short	(.L_190 - .L_189)
.L_189:
        /*0024*/ 	.word	0x00000008
.L_190:


//--------------------- .nv.info._Z21exclusive_scan_kernelPiS_i --------------------------
	.section	.nv.info._Z21exclusive_scan_kernelPiS_i,"",@"SHT_CUDA_INFO"
	.sectionflags	@""
	.align	4


	//----- nvinfo : EIATTR_CUDA_API_VERSION
	.align		4
        /*0000*/ 	.byte	0x04, 0x37
        /*0002*/ 	.short	(.L_192 - .L_191)
.L_191:
        /*0004*/ 	.word	0x00000082


	//----- nvinfo : EIATTR_KPARAM_INFO
	.align		4
.L_192:
        /*0008*/ 	.byte	0x04, 0x17
        /*000a*/ 	.short	(.L_194 - .L_193)
.L_193:
        /*000c*/ 	.word	0x00000000
        /*0010*/ 	.short	0x0002
        /*0012*/ 	.short	0x0010
        /*0014*/ 	.byte	0x00, 0xf0, 0x11, 0x00


	//----- nvinfo : EIATTR_KPARAM_INFO
	.align		4
.L_194:
        /*0018*/ 	.byte	0x04, 0x17
        /*001a*/ 	.short	(.L_196 - .L_195)
.L_195:
        /*001c*/ 	.word	0x00000000
        /*0020*/ 	.short	0x0001
        /*0022*/ 	.short	0x0008
        /*0024*/ 	.byte	0x00, 0xf5, 0x21, 0x00


	//----- nvinfo : EIATTR_KPARAM_INFO
	.align		4
.L_196:
        /*0028*/ 	.byte	0x04, 0x17
        /*002a*/ 	.short	(.L_198 - .L_197)
.L_197:
        /*002c*/ 	.word	0x00000000
        /*0030*/ 	.short	0x0000
        /*0032*/ 	.short	0x0000
        /*0034*/ 	.byte	0x00, 0xf5, 0x21, 0x00


	//----- nvinfo : EIATTR_SPARSE_MMA_MASK
	.align		4
.L_198:
        /*0038*/ 	.byte	0x03, 0x50
        /*003a*/ 	.short	0x0000


	//----- nvinfo : EIATTR_MAXREG_COUNT
	.align		4
        /*003c*/ 	.byte	0x03, 0x1b
        /*003e*/ 	.short	0x00ff


	//----- nvinfo : EIATTR_NUM_BARRIERS
	.align		4
        /*0040*/ 	.byte	0x02, 0x4c
        /*0042*/ 	.byte	0x01
	.zero		1


	//----- nvinfo : EIATTR_MERCURY_ISA_VERSION
	.align		4
        /*0044*/ 	.byte	0x03, 0x5f
        /*0046*/ 	.short	0x0101


	//----- nvinfo : EIATTR_VRC_CTA_INIT_COUNT
	.align		4
        /*0048*/ 	.byte	0x02, 0x4a
	.zero		1
	.zero		1


	//----- nvinfo : EIATTR_EXIT_INSTR_OFFSETS
	.align		4
        /*004c*/ 	.byte	0x04, 0x1c
        /*004e*/ 	.short	(.L_200 - .L_199)


	//   ....[0]....
.L_199:
        /*0050*/ 	.word	0x000004b0


	//   ....[1]....
        /*0054*/ 	.word	0x00000500


	//----- nvinfo : EIATTR_CRS_STACK_SIZE
	.align		4
.L_200:
        /*0058*/ 	.byte	0x04, 0x1e
        /*005a*/ 	.short	(.L_202 - .L_201)
.L_201:
        /*005c*/ 	.word	0x00000000


	//----- nvinfo : EIATTR_CBANK_PARAM_SIZE
	.align		4
.L_202:
        /*0060*/ 	.byte	0x03, 0x19
        /*0062*/ 	.short	0x0014


	//----- nvinfo : EIATTR_PARAM_CBANK
	.align		4
        /*0064*/ 	.byte	0x04, 0x0a
        /*0066*/ 	.short	(.L_204 - .L_203)
	.align		4
.L_203:
        /*0068*/ 	.word	index@(.nv.constant0._Z21exclusive_scan_kernelPiS_i)
        /*006c*/ 	.short	0x0380
        /*006e*/ 	.short	0x0014


	//----- nvinfo : EIATTR_SW_WAR
	.align		4
.L_204:
        /*0070*/ 	.byte	0x04, 0x36
        /*0072*/ 	.short	(.L_206 - .L_205)
.L_205:
        /*0074*/ 	.word	0x00000008
.L_206:


//--------------------- .nv.callgraph             --------------------------
	.section	.nv.callgraph,"",@"SHT_CUDA_CALLGRAPH"
	.align	4
	.sectionentsize	8
	.align		4
        /*0000*/ 	.word	0x00000000
	.align		4
        /*0004*/ 	.word	0xffffffff
	.align		4
        /*0008*/ 	.word	0x00000000
	.align		4
        /*000c*/ 	.word	0xfffffffe
	.align		4
        /*0010*/ 	.word	0x00000000
	.align		4
        /*0014*/ 	.word	0xfffffffd
	.align		4
        /*0018*/ 	.word	0x00000000
	.align		4
        /*001c*/ 	.word	0xfffffffc


//--------------------- .nv.constant4             --------------------------
	.section	.nv.constant4,"a",@progbits
	.align	8
	.align		8
.nv.constant4:
        /*0000*/ 	.dword	_ZN34_INTERNAL_a551b4bc_4_k_cu_bdeb19c64cuda3std3__45__cpo5beginE
	.align		8
        /*0008*/ 	.dword	_ZN34_INTERNAL_a551b4bc_4_k_cu_bdeb19c64cuda3std3__45__cpo3endE
	.align		8
        /*0010*/ 	.dword	_ZN34_INTERNAL_a551b4bc_4_k_cu_bdeb19c64cuda3std3__45__cpo6cbeginE
	.align		8
        /*0018*/ 	.dword	_ZN34_INTERNAL_a551b4bc_4_k_cu_bdeb19c64cuda3std3__45__cpo4cendE
	.align		8
        /*0020*/ 	.dword	_ZN34_INTERNAL_a551b4bc_4_k_cu_bdeb19c64cuda3std3__45__cpo6rbeginE
	.align		8
        /*0028*/ 	.dword	_ZN34_INTERNAL_a551b4bc_4_k_cu_bdeb19c64cuda3std3__45__cpo4rendE
	.align		8
        /*0030*/ 	.dword	_ZN34_INTERNAL_a551b4bc_4_k_cu_bdeb19c64cuda3std3__45__cpo7crbeginE
	.align		8
        /*0038*/ 	.dword	_ZN34_INTERNAL_a551b4bc_4_k_cu_bdeb19c64cuda3std3__45__cpo5crendE
	.align		8
        /*0040*/ 	.dword	_ZN34_INTERNAL_a551b4bc_4_k_cu_bdeb19c64cuda3std3__436_GLOBAL__N__a551b4bc_4_k_cu_bdeb19c66ignoreE
	.align		8
        /*0048*/ 	.dword	_ZN34_INTERNAL_a551b4bc_4_k_cu_bdeb19c64cuda3std3__419piecewise_constructE
	.align		8
        /*0050*/ 	.dword	_ZN34_INTERNAL_a551b4bc_4_k_cu_bdeb19c64cuda3std3__48in_placeE
	.align		8
        /*0058*/ 	.dword	_ZN34_INTERNAL_a551b4bc_4_k_cu_bdeb19c64cuda3std3__420unreachable_sentinelE
	.align		8
        /*0060*/ 	.dword	_ZN34_INTERNAL_a551b4bc_4_k_cu_bdeb19c64cuda3std3__47nulloptE
	.align		8
        /*0068*/ 	.dword	_ZN34_INTERNAL_a551b4bc_4_k_cu_bdeb19c64cuda3std3__48unexpectE
	.align		8
        /*0070*/ 	.dword	_ZN34_INTERNAL_a551b4bc_4_k_cu_bdeb19c64cuda3std6ranges3__45__cpo4swapE
	.align		8
        /*0078*/ 	.dword	_ZN34_INTERNAL_a551b4bc_4_k_cu_bdeb19c64cuda3std6ranges3__45__cpo9iter_moveE
	.align		8
        /*0080*/ 	.dword	_ZN34_INTERNAL_a551b4bc_4_k_cu_bdeb19c64cuda3std6ranges3__45__cpo5beginE
	.align		8
        /*0088*/ 	.dword	_ZN34_INTERNAL_a551b4bc_4_k_cu_bdeb19c64cuda3std6ranges3__45__cpo3endE
	.align		8
        /*0090*/ 	.dword	_ZN34_INTERNAL_a551b4bc_4_k_cu_bdeb19c64cuda3std6ranges3__45__cpo6cbeginE
	.align		8
        /*0098*/ 	.dword	_ZN34_INTERNAL_a551b4bc_4_k_cu_bdeb19c64cuda3std6ranges3__45__cpo4cendE
	.align		8
        /*00a0*/ 	.dword	_ZN34_INTERNAL_a551b4bc_4_k_cu_bdeb19c64cuda3std6ranges3__45__cpo7advanceE
	.align		8
        /*00a8*/ 	.dword	_ZN34_INTERNAL_a551b4bc_4_k_cu_bdeb19c64cuda3std6ranges3__45__cpo9iter_swapE
	.align		8
        /*00b0*/ 	.dword	_ZN34_INTERNAL_a551b4bc_4_k_cu_bdeb19c64cuda3std6ranges3__45__cpo4nextE
	.align		8
        /*00b8*/ 	.dword	_ZN34_INTERNAL_a551b4bc_4_k_cu_bdeb19c64cuda3std6ranges3__45__cpo4prevE
	.align		8
        /*00c0*/ 	.dword	_ZN34_INTERNAL_a551b4bc_4_k_cu_bdeb19c64cuda3std6ranges3__45__cpo4dataE
	.align		8
        /*00c8*/ 	.dword	_ZN34_INTERNAL_a551b4bc_4_k_cu_bdeb19c64cuda3std6ranges3__45__cpo5cdataE
	.align		8
        /*00d0*/ 	.dword	_ZN34_INTERNAL_a551b4bc_4_k_cu_bdeb19c64cuda3std6ranges3__45__cpo4sizeE
	.align		8
        /*00d8*/ 	.dword	_ZN34_INTERNAL_a551b4bc_4_k_cu_bdeb19c64cuda3std6ranges3__45__cpo5ssizeE
	.align		8
        /*00e0*/ 	.dword	_ZN34_INTERNAL_a551b4bc_4_k_cu_bdeb19c64cuda3std6ranges3__45__cpo8distanceE
	.align		8
        /*00e8*/ 	.dword	_ZN34_INTERNAL_a551b4bc_4_k_cu_bdeb19c66thrust24THRUST_300001_SM_1000_NS8cuda_cub3parE
	.align		8
        /*00f0*/ 	.dword	_ZN34_INTERNAL_a551b4bc_4_k_cu_bdeb19c66thrust24THRUST_300001_SM_1000_NS8cuda_cub10par_nosyncE
	.align		8
        /*00f8*/ 	.dword	_ZN34_INTERNAL_a551b4bc_4_k_cu_bdeb19c66thrust24THRUST_300001_SM_1000_NS6system6detail10sequential3seqE
	.align		8
        /*0100*/ 	.dword	_ZN34_INTERNAL_a551b4bc_4_k_cu_bdeb19c66thrust24THRUST_300001_SM_1000_NS12placeholders2_1E
	.align		8
        /*0108*/ 	.dword	_ZN34_INTERNAL_a551b4bc_4_k_cu_bdeb19c66thrust24THRUST_300001_SM_1000_NS12placeholders2_2E
	.align		8
        /*0110*/ 	.dword	_ZN34_INTERNAL_a551b4bc_4_k_cu_bdeb19c66thrust24THRUST_300001_SM_1000_NS12placeholders2_3E
	.align		8
        /*0118*/ 	.dword	_ZN34_INTERNAL_a551b4bc_4_k_cu_bdeb19c66thrust24THRUST_300001_SM_1000_NS12placeholders2_4E
	.align		8
        /*0120*/ 	.dword	_ZN34_INTERNAL_a551b4bc_4_k_cu_bdeb19c66thrust24THRUST_300001_SM_1000_NS12placeholders2_5E
	.align		8
        /*0128*/ 	.dword	_ZN34_INTERNAL_a551b4bc_4_k_cu_bdeb19c66thrust24THRUST_300001_SM_1000_NS12placeholders2_6E
	.align		8
        /*0130*/ 	.dword	_ZN34_INTERNAL_a551b4bc_4_k_cu_bdeb19c66thrust24THRUST_300001_SM_1000_NS12placeholders2_7E
	.align		8
        /*0138*/ 	.dword	_ZN34_INTERNAL_a551b4bc_4_k_cu_bdeb19c66thrust24THRUST_300001_SM_1000_NS12placeholders2_8E
	.align		8
        /*0140*/ 	.dword	_ZN34_INTERNAL_a551b4bc_4_k_cu_bdeb19c66thrust24THRUST_300001_SM_1000_NS12placeholders2_9E
	.align		8
        /*0148*/ 	.dword	_ZN34_INTERNAL_a551b4bc_4_k_cu_bdeb19c66thrust24THRUST_300001_SM_1000_NS12placeholders3_10E
	.align		8
        /*0150*/ 	.dword	_ZN34_INTERNAL_a551b4bc_4_k_cu_bdeb19c66thrust24THRUST_300001_SM_1000_NS3seqE


//--------------------- .text._ZN3cub18CUB_300001_SM_10006detail4scan16DeviceScanKernelINS2_10policy_hubIiiijN4cuda3std3__44plusIvEEE10Policy1000EPiSC_NS0_13ScanTileStateIiLb1EEES9_NS1_10InputValueIiSC_EEjiLb0EiEEvT0_T1_T2_iT3_T4_T5_ --------------------------
	.section	.text._ZN3cub18CUB_300001_SM_10006detail4scan16DeviceScanKernelINS2_10policy_hubIiiijN4cuda3std3__44plusIvEEE10Policy1000EPiSC_NS0_13ScanTileStateIiLb1EEES9_NS1_10InputValueIiSC_EEjiLb0EiEEvT0_T1_T2_iT3_T4_T5_,"ax",@progbits
	.align	128
        .global         _ZN3cub18CUB_300001_SM_10006detail4scan16DeviceScanKernelINS2_10policy_hubIiiijN4cuda3std3__44plusIvEEE10Policy1000EPiSC_NS0_13ScanTileStateIiLb1EEES9_NS1_10InputValueIiSC_EEjiLb0EiEEvT0_T1_T2_iT3_T4_T5_
        .type           _ZN3cub18CUB_300001_SM_10006detail4scan16DeviceScanKernelINS2_10policy_hubIiiijN4cuda3std3__44plusIvEEE10Policy1000EPiSC_NS0_13ScanTileStateIiLb1EEES9_NS1_10InputValueIiSC_EEjiLb0EiEEvT0_T1_T2_iT3_T4_T5_,@function
        .size           _ZN3cub18CUB_300001_SM_10006detail4scan16DeviceScanKernelINS2_10policy_hubIiiijN4cuda3std3__44plusIvEEE10Policy1000EPiSC_NS0_13ScanTileStateIiLb1EEES9_NS1_10InputValueIiSC_EEjiLb0EiEEvT0_T1_T2_iT3_T4_T5_,(.L_x_288 - _ZN3cub18CUB_300001_SM_10006detail4scan16DeviceScanKernelINS2_10policy_hubIiiijN4cuda3std3__44plusIvEEE10Policy1000EPiSC_NS0_13ScanTileStateIiLb1EEES9_NS1_10InputValueIiSC_EEjiLb0EiEEvT0_T1_T2_iT3_T4_T5_)
        .other          _ZN3cub18CUB_300001_SM_10006detail4scan16DeviceScanKernelINS2_10policy_hubIiiijN4cuda3std3__44plusIvEEE10Policy1000EPiSC_NS0_13ScanTileStateIiLb1EEES9_NS1_10InputValueIiSC_EEjiLb0EiEEvT0_T1_T2_iT3_T4_T5_,@"STO_CUDA_ENTRY STV_DEFAULT"
_ZN3cub18CUB_300001_SM_10006detail4scan16DeviceScanKernelINS2_10policy_hubIiiijN4cuda3std3__44plusIvEEE10Policy1000EPiSC_NS0_13ScanTileStateIiLb1EEES9_NS1_10InputValueIiSC_EEjiLb0EiEEvT0_T1_T2_iT3_T4_T5_:
.text._ZN3cub18CUB_300001_SM_10006detail4scan16DeviceScanKernelINS2_10policy_hubIiiijN4cuda3std3__44plusIvEEE10Policy1000EPiSC_NS0_13ScanTileStateIiLb1EEES9_NS1_10InputValueIiSC_EEjiLb0EiEEvT0_T1_T2_iT3_T4_T5_:
[----:B------:R-:W-:Y:S01]  /*0000*/  LDC R1, c[0x0][0x37c] ;  /* 0x0000df00ff017b82 */ /* 0x000fe20000000800 */
[----:B------:R-:W0:Y:S07]  /*0010*/  LDCU UR4, c[0x0][0x3a0] ;  /* 0x00007400ff0477ac */ /* 0x000e2e0008000800 */
[----:B------:R-:W1:Y:S01]  /*0020*/  LDC R38, c[0x0][0x398] ;  /* 0x0000e600ff267b82 */ /* 0x000e620000000800 */
[----:B------:R-:W2:Y:S01]  /*0030*/  LDCU.64 UR8, c[0x0][0x358] ;  /* 0x00006b00ff0877ac */ /* 0x000ea20008000a00 */
[----:B------:R-:W3:Y:S01]  /*0040*/  LDCU UR5, c[0x0][0x3b0] ;  /* 0x00007600ff0577ac */ /* 0x000ee20008000800 */
[----:B0-----:R-:W-:-:S06]  /*0050*/  UPRMT UR4, UR4, 0x7770, URZ ;  /* 0x0000777004047896 */ /* 0x001fcc00080000ff */
[----:B------:R-:W-:-:S13]  /*0060*/  ISETP.NE.AND P0, PT, RZ, UR4, PT ;  /* 0x00000004ff007c0c */ /* 0x000fda000bf05270 */
[----:B------:R-:W2:Y:S02]  /*0070*/  @P0 LDC.64 R2, c[0x0][0x3a8] ;  /* 0x0000ea00ff020b82 */ /* 0x000ea40000000a00 */
[----:B--2---:R0:W5:Y:S06]  /*0080*/  @P0 LDG.E R39, desc[UR8][R2.64] ;  /* 0x0000000802270981 */ /* 0x00416c000c1e1900 */
[----:B------:R-:W1:Y:S02]  /*0090*/  S2UR UR4, SR_CTAID.X ;  /* 0x00000000000479c3 */ /* 0x000e640000002500 */
[----:B-1----:R-:W-:-:S04]  /*00a0*/  VIADD R38, R38, UR4 ;  /* 0x0000000426267c36 */ /* 0x002fc80008000000 */
[----:B------:R-:W-:-:S05]  /*00b0*/  IMAD R5, R38, 0x2100, RZ ;  /* 0x0000210026057824 */ /* 0x000fca00078e02ff */
[----:B---3--:R-:W-:Y:S01]  /*00c0*/  IADD3 R0, PT, PT, -R5, UR5, RZ ;  /* 0x0000000505007c10 */ /* 0x008fe2000fffe1ff */
[----:B------:R-:W1:Y:S03]  /*00d0*/  @!P0 LDC R39, c[0x0][0x3a8] ;  /* 0x0000ea00ff278b82 */ /* 0x000e660000000800 */
[----:B------:R-:W-:-:S13]  /*00e0*/  ISETP.GE.U32.AND P0, PT, R0, 0x2101, PT ;  /* 0x000021010000780c */ /* 0x000fda0003f06070 */
[----:B0-----:R-:W-:Y:S05]  /*00f0*/  @!P0 BRA `(.L_x_0) ;  /* 0x0000001c00848947 */ /* 0x001fea0003800000 */
[----:B------:R-:W0:Y:S01]  /*0100*/  S2R R49, SR_TID.X ;  /* 0x0000000000317919 */ /* 0x000e220000002100 */
[----:B------:R-:W2:Y:S01]  /*0110*/  LDCU.64 UR4, c[0x0][0x380] ;  /* 0x00007000ff0477ac */ /* 0x000ea20008000a00 */
[C---:B0-----:R-:W-:Y:S02]  /*0120*/  LOP3.LUT R0, R49.reuse, 0x1f, RZ, 0xc0, !PT ;  /* 0x0000001f31007812 */ /* 0x041fe400078ec0ff */
[----:B------:R-:W-:-:S05]  /*0130*/  LOP3.LUT R3, R49, 0x3e0, RZ, 0xc0, !PT ;  /* 0x000003e031037812 */ /* 0x000fca00078ec0ff */
[----:B------:R-:W-:-:S05]  /*0140*/  IMAD R0, R3, 0x16, R0 ;  /* 0x0000001603007824 */ /* 0x000fca00078e0200 */
[----:B------:R-:W-:-:S05]  /*0150*/  IADD3 R0, P0, PT, R5, R0, RZ ;  /* 0x0000000005007210 */ /* 0x000fca0007f1e0ff */
[----:B------:R-:W-:Y:S02]  /*0160*/  IMAD.X R3, RZ, RZ, RZ, P0 ;  /* 0x000000ffff037224 */ /* 0x000fe400000e06ff */
[----:B------:R-:W-:-:S03]  /*0170*/  IMAD.SHL.U32 R45, R0, 0x4, RZ ;  /* 0x00000004002d7824 */ /* 0x000fc600078e00ff */
[----:B------:R-:W-:Y:S02]  /*0180*/  SHF.L.U64.HI R3, R0, 0x2, R3 ;  /* 0x0000000200037819 */ /* 0x000fe40000010203 */
[----:B--2---:R-:W-:-:S04]  /*0190*/  IADD3 R4, P0, PT, R45, UR4, RZ ;  /* 0x000000042d047c10 */ /* 0x004fc8000ff1e0ff */
[----:B------:R-:W-:-:S05]  /*01a0*/  IADD3.X R5, PT, PT, R3, UR5, RZ, P0, !PT ;  /* 0x0000000503057c10 */ /* 0x000fca00087fe4ff */
[----:B------:R-:W2:Y:S04]  /*01b0*/  LDG.E R7, desc[UR8][R4.64] ;  /* 0x0000000804077981 */ /* 0x000ea8000c1e1900 */
[----:B------:R-:W3:Y:S04]  /*01c0*/  LDG.E R9, desc[UR8][R4.64+0x80] ;  /* 0x0000800804097981 */ /* 0x000ee8000c1e1900 */
[----:B------:R-:W4:Y:S04]  /*01d0*/  LDG.E R11, desc[UR8][R4.64+0x100] ;  /* 0x00010008040b7981 */ /* 0x000f28000c1e1900 */
        /* <DEDUP_REMOVED lines=18> */
[----:B------:R-:W4:Y:S01]  /*0300*/  LDG.E R18, desc[UR8][R4.64+0xa80] ;  /* 0x000a800804127981 */ /* 0x000f22000c1e1900 */
[----:B------:R-:W0:Y:S01]  /*0310*/  S2UR UR5, SR_CgaCtaId ;  /* 0x00000000000579c3 */ /* 0x000e220000008800 */
[----:B------:R-:W-:Y:S01]  /*0320*/  SHF.R.U32.HI R40, RZ, 0x5, R49 ;  /* 0x00000005ff287819 */ /* 0x000fe20000011631 */
[----:B------:R-:W-:Y:S01]  /*0330*/  UMOV UR4, 0x400 ;  /* 0x0000040000047882 */ /* 0x000fe20000000000 */
[----:B------:R-:W1:Y:S01]  /*0340*/  S2R R47, SR_LANEID ;  /* 0x00000000002f7919 */ /* 0x000e620000000000 */
[----:B------:R-:W-:Y:S01]  /*0350*/  ISETP.NE.AND P0, PT, R38, RZ, PT ;  /* 0x000000ff2600720c */ /* 0x000fe20003f05270 */
[----:B------:R-:W-:Y:S01]  /*0360*/  BSSY.RECONVERGENT B0, `(.L_x_1) ;  /* 0x0000168000007945 */ /* 0x000fe20003800200 */
[----:B0-----:R-:W-:Y:S01]  /*0370*/  ULEA UR4, UR5, UR4, 0x18 ;  /* 0x0000000405047291 */ /* 0x001fe2000f8ec0ff */
[----:B-1----:R-:W-:-:S05]  /*0380*/  IMAD R2, R40, 0x2c0, R47 ;  /* 0x000002c028027824 */ /* 0x002fca00078e022f */
[----:B------:R-:W-:-:S05]  /*0390*/  LEA R2, R2, UR4, 0x2 ;  /* 0x0000000402027c11 */ /* 0x000fca000f8e10ff */
[----:B------:R-:W-:Y:S01]  /*03a0*/  IMAD R0, R47, 0x54, R2 ;  /* 0x000000542f007824 */ /* 0x000fe200078e0202 */
[----:B--2---:R0:W-:Y:S04]  /*03b0*/  STS [R2], R7 ;  /* 0x0000000702007388 */ /* 0x0041e80000000800 */
[----:B---3--:R0:W-:Y:S04]  /*03c0*/  STS [R2+0x80], R9 ;  /* 0x0000800902007388 */ /* 0x0081e80000000800 */
[----:B----4-:R0:W-:Y:S04]  /*03d0*/  STS [R2+0x100], R11 ;  /* 0x0001000b02007388 */ /* 0x0101e80000000800 */
[----:B------:R0:W-:Y:S04]  /*03e0*/  STS [R2+0x180], R13 ;  /* 0x0001800d02007388 */ /* 0x0001e80000000800 */
        /* <DEDUP_REMOVED lines=17> */
[----:B------:R0:W-:Y:S01]  /*0500*/  STS [R2+0xa80], R18 ;  /* 0x000a801202007388 */ /* 0x0001e20000000800 */
[----:B------:R-:W-:-:S03]  /*0510*/  NOP ;  /* 0x0000000000007918 */ /* 0x000fc60000000000 */
[----:B------:R0:W1:Y:S04]  /*0520*/  LDS.64 R4, [R0] ;  /* 0x0000000000047984 */ /* 0x0000680000000a00 */
[----:B------:R0:W2:Y:S04]  /*0530*/  LDS.64 R6, [R0+0x8] ;  /* 0x0000080000067984 */ /* 0x0000a80000000a00 */
[----:B------:R0:W3:Y:S04]  /*0540*/  LDS.64 R8, [R0+0x10] ;  /* 0x0000100000087984 */ /* 0x0000e80000000a00 */
[----:B------:R0:W4:Y:S04]  /*0550*/  LDS.64 R10, [R0+0x18] ;  /* 0x00001800000a7984 */ /* 0x0001280000000a00 */
[----:B------:R0:W0:Y:S04]  /*0560*/  LDS.64 R12, [R0+0x20] ;  /* 0x00002000000c7984 */ /* 0x0000280000000a00 */
[----:B------:R0:W0:Y:S04]  /*0570*/  LDS.64 R14, [R0+0x28] ;  /* 0x00002800000e7984 */ /* 0x0000280000000a00 */
[----:B------:R0:W0:Y:S04]  /*0580*/  LDS.64 R28, [R0+0x30] ;  /* 0x00003000001c7984 */ /* 0x0000280000000a00 */
[----:B------:R0:W0:Y:S04]  /*0590*/  LDS.64 R30, [R0+0x38] ;  /* 0x00003800001e7984 */ /* 0x0000280000000a00 */
[----:B------:R0:W0:Y:S04]  /*05a0*/  LDS.64 R32, [R0+0x40] ;  /* 0x0000400000207984 */ /* 0x0000280000000a00 */
[----:B------:R0:W0:Y:S04]  /*05b0*/  LDS.64 R34, [R0+0x48] ;  /* 0x0000480000227984 */ /* 0x0000280000000a00 */
[----:B------:R0:W0:Y:S01]  /*05c0*/  LDS.64 R36, [R0+0x50] ;  /* 0x0000500000247984 */ /* 0x0000220000000a00 */
[----:B------:R-:W-:Y:S06]  /*05d0*/  BAR.SYNC.DEFER_BLOCKING 0x0 ;  /* 0x0000000000007b1d */ /* 0x000fec0000010000 */
[----:B-1----:R-:W-:Y:S05]  /*05e0*/  @P0 BRA `(.L_x_2) ;  /* 0x00000004001c0947 */ /* 0x002fea0003800000 */
[----:B0-2---:R-:W-:Y:S02]  /*05f0*/  IADD3 R16, PT, PT, R6, R5, R4 ;  /* 0x0000000506107210 */ /* 0x005fe40007ffe004 */
[C---:B------:R-:W-:Y:S02]  /*0600*/  ISETP.NE.AND P1, PT, R47.reuse, 0x1f, PT ;  /* 0x0000001f2f00780c */ /* 0x040fe40003f25270 */
[----:B---3--:R-:W-:Y:S02]  /*0610*/  IADD3 R16, PT, PT, R8, R7, R16 ;  /* 0x0000000708107210 */ /* 0x008fe40007ffe010 */
[----:B------:R-:W-:Y:S02]  /*0620*/  ISETP.NE.AND P2, PT, R47, RZ, PT ;  /* 0x000000ff2f00720c */ /* 0x000fe40003f45270 */
[----:B----4-:R-:W-:-:S04]  /*0630*/  IADD3 R16, PT, PT, R10, R9, R16 ;  /* 0x000000090a107210 */ /* 0x010fc80007ffe010 */
[----:B------:R-:W-:-:S03]  /*0640*/  IADD3 R16, PT, PT, R12, R11, R16 ;  /* 0x0000000b0c107210 */ /* 0x000fc60007ffe010 */
[----:B------:R-:W-:Y:S02]  /*0650*/  @!P1 LEA R43, R40, UR4, 0x2 ;  /* 0x00000004282b9c11 */ /* 0x000fe4000f8e10ff */
[----:B------:R-:W-:-:S04]  /*0660*/  IADD3 R16, PT, PT, R14, R13, R16 ;  /* 0x0000000d0e107210 */ /* 0x000fc80007ffe010 */
[----:B------:R-:W-:-:S04]  /*0670*/  IADD3 R16, PT, PT, R28, R15, R16 ;  /* 0x0000000f1c107210 */ /* 0x000fc80007ffe010 */
[----:B------:R-:W-:-:S04]  /*0680*/  IADD3 R16, PT, PT, R30, R29, R16 ;  /* 0x0000001d1e107210 */ /* 0x000fc80007ffe010 */
[----:B------:R-:W-:-:S04]  /*0690*/  IADD3 R16, PT, PT, R32, R31, R16 ;  /* 0x0000001f20107210 */ /* 0x000fc80007ffe010 */
[----:B------:R-:W-:-:S04]  /*06a0*/  IADD3 R16, PT, PT, R34, R33, R16 ;  /* 0x0000002122107210 */ /* 0x000fc80007ffe010 */
[----:B------:R-:W-:-:S05]  /*06b0*/  IADD3 R16, PT, PT, R36, R35, R16 ;  /* 0x0000002324107210 */ /* 0x000fca0007ffe010 */
[----:B------:R-:W-:-:S05]  /*06c0*/  IMAD.IADD R37, R37, 0x1, R16 ;  /* 0x0000000125257824 */ /* 0x000fca00078e0210 */
[----:B------:R-:W0:Y:S02]  /*06d0*/  SHFL.UP P0, R16, R37, 0x1, RZ ;  /* 0x0420000025107989 */ /* 0x000e2400000000ff */
[----:B0-----:R-:W-:-:S05]  /*06e0*/  @P0 IMAD.IADD R16, R37, 0x1, R16 ;  /* 0x0000000125100824 */ /* 0x001fca00078e0210 */
[----:B------:R-:W0:Y:S02]  /*06f0*/  SHFL.UP P0, R21, R16, 0x2, RZ ;  /* 0x0440000010157989 */ /* 0x000e2400000000ff */
[----:B0-----:R-:W-:-:S05]  /*0700*/  @P0 IMAD.IADD R21, R16, 0x1, R21 ;  /* 0x0000000110150824 */ /* 0x001fca00078e0215 */
[----:B------:R-:W0:Y:S02]  /*0710*/  SHFL.UP P0, R24, R21, 0x4, RZ ;  /* 0x0480000015187989 */ /* 0x000e2400000000ff */
[----:B0-----:R-:W-:-:S05]  /*0720*/  @P0 IMAD.IADD R24, R21, 0x1, R24 ;  /* 0x0000000115180824 */ /* 0x001fca00078e0218 */
[----:B------:R-:W0:Y:S02]  /*0730*/  SHFL.UP P0, R41, R24, 0x8, RZ ;  /* 0x0500000018297989 */ /* 0x000e2400000000ff */
[----:B0-----:R-:W-:-:S05]  /*0740*/  @P0 IMAD.IADD R41, R24, 0x1, R41 ;  /* 0x0000000118290824 */ /* 0x001fca00078e0229 */
[----:B------:R-:W0:Y:S02]  /*0750*/  SHFL.UP P0, R38, R41, 0x10, RZ ;  /* 0x0600000029267989 */ /* 0x000e2400000000ff */
[----:B0-----:R-:W-:Y:S01]  /*0760*/  @P0 IMAD.IADD R38, R41, 0x1, R38 ;  /* 0x0000000129260824 */ /* 0x001fe200078e0226 */
[----:B------:R-:W-:-:S03]  /*0770*/  ISETP.NE.AND P0, PT, R40, 0x2, PT ;  /* 0x000000022800780c */ /* 0x000fc60003f05270 */
[----:B------:R-:W-:Y:S01]  /*0780*/  IMAD.IADD R37, R38, 0x1, -R37 ;  /* 0x0000000126257824 */ /* 0x000fe200078e0a25 */
[----:B------:R-:W-:Y:S01]  /*0790*/  @!P1 STS [R43+0x10], R38 ;  /* 0x000010262b009388 */ /* 0x000fe20000000800 */
[----:B------:R-:W-:Y:S01]  /*07a0*/  BAR.SYNC.DEFER_BLOCKING 0x0 ;  /* 0x0000000000007b1d */ /* 0x000fe20000010000 */
[----:B------:R-:W-:Y:S02]  /*07b0*/  ISETP.NE.AND P1, PT, R40, 0x9, PT ;  /* 0x000000092800780c */ /* 0x000fe40003f25270 */
[----:B------:R-:W-:-:S03]  /*07c0*/  SEL R37, R37, RZ, P2 ;  /* 0x000000ff25257207 */ /* 0x000fc60001000000 */
[----:B------:R-:W0:Y:S04]  /*07d0*/  LDS.128 R16, [UR4+0x10] ;  /* 0x00001004ff107984 */ /* 0x000e280008000c00 */
[----:B------:R-:W1:Y:S04]  /*07e0*/  LDS.128 R20, [UR4+0x20] ;  /* 0x00002004ff147984 */ /* 0x000e680008000c00 */
[----:B------:R-:W2:Y:S01]  /*07f0*/  LDS.128 R24, [UR4+0x30] ;  /* 0x00003004ff187984 */ /* 0x000ea20008000c00 */
[----:B0-----:R-:W-:-:S04]  /*0800*/  IMAD.IADD R17, R16, 0x1, R17 ;  /* 0x0000000110117824 */ /* 0x001fc800078e0211 */
[----:B------:R-:W-:Y:S01]  /*0810*/  IMAD.IADD R18, R18, 0x1, R17 ;  /* 0x0000000112127824 */ /* 0x000fe200078e0211 */
[----:B------:R-:W-:Y:S02]  /*0820*/  SEL R16, R17, R16, !P0 ;  /* 0x0000001011107207 */ /* 0x000fe40004000000 */
[----:B------:R-:W-:Y:S01]  /*0830*/  ISETP.NE.AND P0, PT, R40, 0x3, PT ;  /* 0x000000032800780c */ /* 0x000fe20003f05270 */
[----:B------:R-:W-:-:S03]  /*0840*/  IMAD.IADD R19, R19, 0x1, R18 ;  /* 0x0000000113137824 */ /* 0x000fc600078e0212 */
[----:B------:R-:W-:Y:S01]  /*0850*/  SEL R16, R18, R16, !P0 ;  /* 0x0000001012107207 */ /* 0x000fe20004000000 */
[----:B-1----:R-:W-:Y:S01]  /*0860*/  IMAD.IADD R20, R19, 0x1, R20 ;  /* 0x0000000113147824 */ /* 0x002fe200078e0214 */
[----:B------:R-:W-:-:S03]  /*0870*/  ISETP.NE.AND P0, PT, R40, 0x4, PT ;  /* 0x000000042800780c */ /* 0x000fc60003f05270 */
[----:B------:R-:W-:Y:S01]  /*0880*/  IMAD.IADD R21, R21, 0x1, R20 ;  /* 0x0000000115157824 */ /* 0x000fe200078e0214 */
[----:B------:R-:W-:Y:S02]  /*0890*/  SEL R16, R19, R16, !P0 ;  /* 0x0000001013107207 */ /* 0x000fe40004000000 */
[----:B------:R-:W-:Y:S01]  /*08a0*/  ISETP.NE.AND P0, PT, R40, 0x5, PT ;  /* 0x000000052800780c */ /* 0x000fe20003f05270 */
[----:B------:R-:W-:-:S03]  /*08b0*/  IMAD.IADD R22, R22, 0x1, R21 ;  /* 0x0000000116167824 */ /* 0x000fc600078e0215 */
[----:B------:R-:W-:Y:S01]  /*08c0*/  SEL R16, R20, R16, !P0 ;  /* 0x0000001014107207 */ /* 0x000fe20004000000 */
[----:B------:R-:W-:Y:S01]  /*08d0*/  IMAD.IADD R23, R23, 0x1, R22 ;  /* 0x0000000117177824 */ /* 0x000fe200078e0216 */
[----:B------:R-:W-:-:S03]  /*08e0*/  ISETP.NE.AND P0, PT, R40, 0x6, PT ;  /* 0x000000062800780c */ /* 0x000fc60003f05270 */
[----:B--2---:R-:W-:Y:S01]  /*08f0*/  IMAD.IADD R24, R23, 0x1, R24 ;  /* 0x0000000117187824 */ /* 0x004fe200078e0218 */
[----:B------:R-:W-:Y:S02]  /*0900*/  SEL R16, R21, R16, !P0 ;  /* 0x0000001015107207 */ /* 0x000fe40004000000 */
[----:B------:R-:W-:Y:S01]  /*0910*/  ISETP.NE.AND P0, PT, R40, 0x7, PT ;  /* 0x000000072800780c */ /* 0x000fe20003f05270 */
[----:B------:R-:W-:-:S03]  /*0920*/  IMAD.IADD R25, R25, 0x1, R24 ;  /* 0x0000000119197824 */ /* 0x000fc600078e0218 */
[----:B------:R-:W-:Y:S01]  /*0930*/  SEL R16, R22, R16, !P0 ;  /* 0x0000001016107207 */ /* 0x000fe20004000000 */
[----:B------:R-:W-:Y:S01]  /*0940*/  IMAD.IADD R26, R26, 0x1, R25 ;  /* 0x000000011a1a7824 */ /* 0x000fe200078e0219 */
[----:B------:R-:W-:-:S04]  /*0950*/  ISETP.NE.AND P0, PT, R40, 0x8, PT ;  /* 0x000000082800780c */ /* 0x000fc80003f05270 */
[----:B------:R-:W-:Y:S02]  /*0960*/  SEL R16, R23, R16, !P0 ;  /* 0x0000001017107207 */ /* 0x000fe40004000000 */
[----:B------:R-:W-:Y:S02]  /*0970*/  ISETP.NE.AND P0, PT, R40, 0xa, PT ;  /* 0x0000000a2800780c */ /* 0x000fe40003f05270 */
[----:B------:R-:W-:Y:S02]  /*0980*/  SEL R16, R24, R16, !P1 ;  /* 0x0000001018107207 */ /* 0x000fe40004800000 */
[----:B------:R-:W-:Y:S02]  /*0990*/  ISETP.NE.AND P1, PT, R40, 0xb, PT ;  /* 0x0000000b2800780c */ /* 0x000fe40003f25270 */
[----:B------:R-:W-:Y:S02]  /*09a0*/  SEL R16, R25, R16, !P0 ;  /* 0x0000001019107207 */ /* 0x000fe40004000000 */
[----:B------:R-:W-:-:S02]  /*09b0*/  ISETP.GE.U32.AND P0, PT, R49, 0x20, PT ;  /* 0x000000203100780c */ /* 0x000fc40003f06070 */
[----:B------:R-:W-:Y:S02]  /*09c0*/  SEL R16, R26, R16, !P1 ;  /* 0x000000101a107207 */ /* 0x000fe40004800000 */
[----:B------:R-:W-:Y:S02]  /*09d0*/  ISETP.NE.AND P1, PT, R49, RZ, PT ;  /* 0x000000ff3100720c */ /* 0x000fe40003f25270 */
[----:B------:R-:W-:Y:S02]  /*09e0*/  SEL R16, R16, RZ, P0 ;  /* 0x000000ff10107207 */ /* 0x000fe40000000000 */
[--C-:B-----5:R-:W-:Y:S02]  /*09f0*/  IADD3 R27, PT, PT, R26, R27, R39.reuse ;  /* 0x0000001b1a1b7210 */ /* 0x120fe40007ffe027 */
[----:B------:R-:W-:-:S07]  /*0a00*/  IADD3 R16, PT, PT, R16, R37, R39 ;  /* 0x0000002510107210 */ /* 0x000fce0007ffe027 */
[----:B------:R-:W-:Y:S05]  /*0a10*/  @P1 BRA `(.L_x_3) ;  /* 0x0000000c00f01947 */ /* 0x000fea0003800000 */
[----:B------:R-:W0:Y:S01]  /*0a20*/  LDC.64 R18, c[0x0][0x390] ;  /* 0x0000e400ff127b82 */ /* 0x000e220000000a00 */
[----:B------:R-:W-:-:S05]  /*0a30*/  IMAD.MOV.U32 R26, RZ, RZ, 0x65 ;  /* 0x00000065ff1a7424 */ /* 0x000fca00078e00ff */
[----:B0-----:R0:W-:Y:S01]  /*0a40*/  ST.E.64.STRONG.GPU desc[UR8][R18.64+0x100], R26 ;  /* 0x0001001a12007985 */ /* 0x0011e2000c10fb08 */
[----:B------:R-:W-:Y:S05]  /*0a50*/  BRA `(.L_x_3) ;  /* 0x0000000c00e07947 */ /* 0x000fea0003800000 */
.L_x_2:
        /* <DEDUP_REMOVED lines=20> */
[----:B-----5:R-:W0:Y:S02]  /*0ba0*/  SHFL.UP P0, R39, R24, 0x8, RZ ;  /* 0x0500000018277989 */ /* 0x020e2400000000ff */
[----:B0-----:R-:W-:-:S05]  /*0bb0*/  @P0 IMAD.IADD R39, R24, 0x1, R39 ;  /* 0x0000000118270824 */ /* 0x001fca00078e0227 */
[----:B------:R-:W0:Y:S02]  /*0bc0*/  SHFL.UP P0, R42, R39, 0x10, RZ ;  /* 0x06000000272a7989 */ /* 0x000e2400000000ff */
[----:B0-----:R-:W-:Y:S01]  /*0bd0*/  @P0 IMAD.IADD R42, R39, 0x1, R42 ;  /* 0x00000001272a0824 */ /* 0x001fe200078e022a */
[----:B------:R-:W-:-:S03]  /*0be0*/  ISETP.NE.AND P0, PT, R40, 0x2, PT ;  /* 0x000000022800780c */ /* 0x000fc60003f05270 */
[----:B------:R-:W-:Y:S01]  /*0bf0*/  IMAD.IADD R37, R42, 0x1, -R37 ;  /* 0x000000012a257824 */ /* 0x000fe200078e0a25 */
[----:B------:R-:W-:Y:S01]  /*0c00*/  @!P1 STS [R41+0x10], R42 ;  /* 0x0000102a29009388 */ /* 0x000fe20000000800 */
[----:B------:R-:W-:Y:S01]  /*0c10*/  BAR.SYNC.DEFER_BLOCKING 0x0 ;  /* 0x0000000000007b1d */ /* 0x000fe20000010000 */
[----:B------:R-:W-:-:S05]  /*0c20*/  ISETP.NE.AND P1, PT, R40, 0x9, PT ;  /* 0x000000092800780c */ /* 0x000fca0003f25270 */
[----:B------:R-:W0:Y:S04]  /*0c30*/  LDS.128 R16, [UR4+0x10] ;  /* 0x00001004ff107984 */ /* 0x000e280008000c00 */
[----:B------:R-:W1:Y:S04]  /*0c40*/  LDS.128 R20, [UR4+0x20] ;  /* 0x00002004ff147984 */ /* 0x000e680008000c00 */
[----:B------:R-:W2:Y:S01]  /*0c50*/  LDS.128 R24, [UR4+0x30] ;  /* 0x00003004ff187984 */ /* 0x000ea20008000c00 */
[----:B0-----:R-:W-:-:S04]  /*0c60*/  IMAD.IADD R17, R16, 0x1, R17 ;  /* 0x0000000110117824 */ /* 0x001fc800078e0211 */
[----:B------:R-:W-:Y:S01]  /*0c70*/  IMAD.IADD R18, R18, 0x1, R17 ;  /* 0x0000000112127824 */ /* 0x000fe200078e0211 */
[----:B------:R-:W-:Y:S02]  /*0c80*/  SEL R16, R17, R16, !P0 ;  /* 0x0000001011107207 */ /* 0x000fe40004000000 */
[----:B------:R-:W-:Y:S01]  /*0c90*/  ISETP.NE.AND P0, PT, R40, 0x3, PT ;  /* 0x000000032800780c */ /* 0x000fe20003f05270 */
[----:B------:R-:W-:Y:S01]  /*0ca0*/  IMAD.IADD R19, R19, 0x1, R18 ;  /* 0x0000000113137824 */ /* 0x000fe200078e0212 */
[----:B------:R-:W-:Y:S02]  /*0cb0*/  SEL R17, R37, RZ, P2 ;  /* 0x000000ff25117207 */ /* 0x000fe40001000000 */
        /* <DEDUP_REMOVED lines=16> */
[----:B------:R-:W-:-:S03]  /*0dc0*/  ISETP.NE.AND P0, PT, R40, 0x8, PT ;  /* 0x000000082800780c */ /* 0x000fc60003f05270 */
[----:B------:R-:W-:Y:S01]  /*0dd0*/  IMAD.IADD R27, R27, 0x1, R26 ;  /* 0x000000011b1b7824 */ /* 0x000fe200078e021a */
[----:B------:R-:W-:Y:S02]  /*0de0*/  SEL R16, R23, R16, !P0 ;  /* 0x0000001017107207 */ /* 0x000fe40004000000 */
[----:B------:R-:W-:Y:S02]  /*0df0*/  ISETP.NE.AND P0, PT, R40, 0xa, PT ;  /* 0x0000000a2800780c */ /* 0x000fe40003f05270 */
[----:B------:R-:W-:Y:S02]  /*0e00*/  SEL R16, R24, R16, !P1 ;  /* 0x0000001018107207 */ /* 0x000fe40004800000 */
[----:B------:R-:W-:Y:S02]  /*0e10*/  ISETP.NE.AND P1, PT, R40, 0xb, PT ;  /* 0x0000000b2800780c */ /* 0x000fe40003f25270 */
[----:B------:R-:W-:Y:S02]  /*0e20*/  SEL R16, R25, R16, !P0 ;  /* 0x0000001019107207 */ /* 0x000fe40004000000 */
[----:B------:R-:W-:-:S02]  /*0e30*/  ISETP.GT.U32.AND P0, PT, R49, 0x1f, PT ;  /* 0x0000001f3100780c */ /* 0x000fc40003f04070 */
[----:B------:R-:W-:Y:S02]  /*0e40*/  SEL R16, R26, R16, !P1 ;  /* 0x000000101a107207 */ /* 0x000fe40004800000 */
[----:B------:R-:W-:-:S03]  /*0e50*/  ISETP.GE.U32.AND P1, PT, R49, 0x20, PT ;  /* 0x000000203100780c */ /* 0x000fc60003f26070 */
[----:B------:R-:W-:-:S05]  /*0e60*/  IMAD.IADD R16, R16, 0x1, R17 ;  /* 0x0000000110107824 */ /* 0x000fca00078e0211 */
[----:B------:R-:W-:Y:S01]  /*0e70*/  SEL R46, R37, R16, !P1 ;  /* 0x00000010252e7207 */ /* 0x000fe20004800000 */
[----:B------:R-:W-:Y:S06]  /*0e80*/  @P0 BRA `(.L_x_4) ;  /* 0x0000000800b00947 */ /* 0x000fec0003800000 */
[----:B------:R-:W0:Y:S01]  /*0e90*/  LDC.64 R16, c[0x0][0x390] ;  /* 0x0000e400ff107b82 */ /* 0x000e220000000a00 */
[----:B------:R-:W-:Y:S02]  /*0ea0*/  ISETP.NE.AND P1, PT, R49, RZ, PT ;  /* 0x000000ff3100720c */ /* 0x000fe40003f25270 */
[----:B------:R-:W-:-:S05]  /*0eb0*/  LOP3.LUT R21, RZ, R49, RZ, 0x33, !PT ;  /* 0x00000031ff157212 */ /* 0x000fca00078e33ff */
[----:B------:R-:W-:-:S06]  /*0ec0*/  IMAD.IADD R21, R38, 0x1, R21 ;  /* 0x0000000126157824 */ /* 0x000fcc00078e0215 */
[----:B------:R-:W-:Y:S01]  /*0ed0*/  @!P1 IMAD.MOV.U32 R26, RZ, RZ, 0x64 ;  /* 0x00000064ff1a9424 */ /* 0x000fe200078e00ff */
[----:B------:R1:W-:Y:S01]  /*0ee0*/  @!P1 STS [UR4+0xc], R27 ;  /* 0x00000c1bff009988 */ /* 0x0003e20008000804 */
[----:B0-----:R-:W-:-:S04]  /*0ef0*/  IMAD.WIDE R24, R38, 0x8, R16 ;  /* 0x0000000826187825 */ /* 0x001fc800078e0210 */
[----:B------:R-:W-:Y:S01]  /*0f00*/  IMAD.WIDE R16, R21, 0x8, R16 ;  /* 0x0000000815107825 */ /* 0x000fe200078e0210 */
[----:B------:R1:W-:Y:S01]  /*0f10*/  @!P1 ST.E.64.STRONG.GPU desc[UR8][R24.64+0x100], R26 ;  /* 0x0001001a18009985 */ /* 0x0003e2000c10fb08 */
[----:B------:R-:W-:Y:S05]  /*0f20*/  NANOSLEEP 0x33e ;  /* 0x0000033e0000795d */ /* 0x000fea0003800000 */
[----:B------:R-:W2:Y:S01]  /*0f30*/  LD.E.64.STRONG.GPU R40, desc[UR8][R16.64+0x100] ;  /* 0x0001000810287980 */ /* 0x000ea2000c10fb00 */
[----:B------:R-:W-:Y:S01]  /*0f40*/  UMOV UR5, 0xffffffff ;  /* 0xffffffff00057882 */ /* 0x000fe20000000000 */
[----:B--2---:R-:W-:Y:S02]  /*0f50*/  ISETP.NE.AND P0, PT, R40, 0x63, PT ;  /* 0x000000632800780c */ /* 0x004fe40003f05270 */
[----:B-1----:R-:W-:Y:S11]  /*0f60*/  BRA.DIV UR5, `(.L_x_5) ;  /* 0x00000036053c7947 */ /* 0x002ff6000b800000 */
[----:B------:R-:W-:-:S13]  /*0f70*/  VOTE.ANY P0, !P0 ;  /* 0x0000000000ff7806 */ /* 0x000fda0004000100 */
.L_x_34:
[----:B------:R-:W-:Y:S05]  /*0f80*/  @!P0 BRA `(.L_x_6) ;  /* 0x0000000000748947 */ /* 0x000fea0003800000 */
[----:B------:R-:W-:-:S07]  /*0f90*/  IMAD.MOV.U32 R20, RZ, RZ, 0x3b8 ;  /* 0x000003b8ff147424 */ /* 0x000fce00078e00ff */
.L_x_8:
[----:B------:R-:W-:Y:S02]  /*0fa0*/  VIADD R23, R20, 0x1 ;  /* 0x0000000114177836 */ /* 0x000fe40000000000 */
[----:B------:R-:W-:Y:S02]  /*0fb0*/  IMAD R38, R38, 0x41a7, RZ ;  /* 0x000041a726267824 */ /* 0x000fe400078e02ff */
[----:B------:R-:W0:Y:S01]  /*0fc0*/  I2F.U32.RP R22, R23 ;  /* 0x0000001700167306 */ /* 0x000e220000209000 */
[----:B------:R-:W-:Y:S01]  /*0fd0*/  IMAD.MOV R37, RZ, RZ, -R23 ;  /* 0x000000ffff257224 */ /* 0x000fe200078e0a17 */
[----:B------:R-:W-:Y:S02]  /*0fe0*/  ISETP.NE.U32.AND P2, PT, R23, RZ, PT ;  /* 0x000000ff1700720c */ /* 0x000fe40003f45070 */
[----:B------:R-:W-:-:S04]  /*0ff0*/  LOP3.LUT R38, R38, 0x7fffffff, RZ, 0xc0, !PT ;  /* 0x7fffffff26267812 */ /* 0x000fc800078ec0ff */
[----:B0-----:R-:W0:Y:S02]  /*1000*/  MUFU.RCP R22, R22 ;  /* 0x0000001600167308 */ /* 0x001e240000001000 */
[----:B0-----:R-:W-:-:S06]  /*1010*/  VIADD R18, R22, 0xffffffe ;  /* 0x0ffffffe16127836 */ /* 0x001fcc0000000000 */
[----:B------:R0:W1:Y:S02]  /*1020*/  F2I.FTZ.U32.TRUNC.NTZ R19, R18 ;  /* 0x0000001200137305 */ /* 0x000064000021f000 */
[----:B0-----:R-:W-:Y:S02]  /*1030*/  IMAD.MOV.U32 R18, RZ, RZ, RZ ;  /* 0x000000ffff127224 */ /* 0x001fe400078e00ff */
[----:B-1----:R-:W-:-:S04]  /*1040*/  IMAD R37, R37, R19, RZ ;  /* 0x0000001325257224 */ /* 0x002fc800078e02ff */
[----:B------:R-:W-:-:S06]  /*1050*/  IMAD.HI.U32 R19, R19, R37, R18 ;  /* 0x0000002513137227 */ /* 0x000fcc00078e0012 */
[----:B------:R-:W-:-:S04]  /*1060*/  IMAD.HI.U32 R19, R19, R38, RZ ;  /* 0x0000002613137227 */ /* 0x000fc800078e00ff */
[----:B------:R-:W-:-:S04]  /*1070*/  IMAD.MOV R19, RZ, RZ, -R19 ;  /* 0x000000ffff137224 */ /* 0x000fc800078e0a13 */
[----:B------:R-:W-:-:S05]  /*1080*/  IMAD R22, R23, R19, R38 ;  /* 0x0000001317167224 */ /* 0x000fca00078e0226 */
[----:B------:R-:W-:-:S13]  /*1090*/  ISETP.GE.U32.AND P0, PT, R22, R23, PT ;  /* 0x000000171600720c */ /* 0x000fda0003f06070 */
[----:B------:R-:W-:-:S05]  /*10a0*/  @P0 IMAD.IADD R22, R22, 0x1, -R23 ;  /* 0x0000000116160824 */ /* 0x000fca00078e0a17 */
[----:B------:R-:W-:-:S13]  /*10b0*/  ISETP.GE.U32.AND P0, PT, R22, R23, PT ;  /* 0x000000171600720c */ /* 0x000fda0003f06070 */
[----:B------:R-:W-:Y:S01]  /*10c0*/  @P0 IMAD.IADD R22, R22, 0x1, -R23 ;  /* 0x0000000116160824 */ /* 0x000fe200078e0a17 */
[----:B------:R-:W-:-:S04]  /*10d0*/  @!P2 LOP3.LUT R22, RZ, R23, RZ, 0x33, !PT ;  /* 0x00000017ff16a212 */ /* 0x000fc800078e33ff */
[----:B------:R-:W-:Y:S05]  /*10e0*/  NANOSLEEP R22 ;  /* 0x000000160000735d */ /* 0x000fea0003800000 */
[----:B------:R-:W2:Y:S01]  /*10f0*/  LD.E.64.STRONG.GPU R40, desc[UR8][R16.64+0x100] ;  /* 0x0001000810287980 */ /* 0x000ea2000c10fb00 */
[----:B------:R-:W-:Y:S01]  /*1100*/  UMOV UR5, 0xffffffff ;  /* 0xffffffff00057882 */ /* 0x000fe20000000000 */
[----:B------:R-:W-:Y:S02]  /*1110*/  SHF.R.U32.HI R20, RZ, 0x1, R20 ;  /* 0x00000001ff147819 */ /* 0x000fe40000011614 */
[----:B--2---:R-:W-:Y:S01]  /*1120*/  ISETP.NE.AND P0, PT, R40, 0x63, PT ;  /* 0x000000632800780c */ /* 0x004fe20003f05270 */
[----:B------:R-:W-:-:S12]  /*1130*/  BRA.DIV UR5, `(.L_x_7) ;  /* 0x0000003205e87947 */ /* 0x000fd8000b800000 */
[----:B------:R-:W-:-:S13]  /*1140*/  VOTE.ANY P0, !P0 ;  /* 0x0000000000ff7806 */ /* 0x000fda0004000100 */
.L_x_37:
[----:B------:R-:W-:Y:S05]  /*1150*/  @P0 BRA `(.L_x_8) ;  /* 0xfffffffc00900947 */ /* 0x000fea000383ffff */
.L_x_6:
[----:B------:R-:W-:Y:S01]  /*1160*/  UMOV UR5, 0xffffffff ;  /* 0xffffffff00057882 */ /* 0x000fe20000000000 */
[----:B------:R-:W-:Y:S02]  /*1170*/  ISETP.NE.AND P0, PT, R40, 0x65, PT ;  /* 0x000000652800780c */ /* 0x000fe40003f05270 */
[----:B------:R-:W-:Y:S11]  /*1180*/  BRA.DIV UR5, `(.L_x_9) ;  /* 0x0000003205f47947 */ /* 0x000ff6000b800000 */
[----:B------:R-:W0:Y:S01]  /*1190*/  S2R R48, SR_GEMASK ;  /* 0x0000000000307919 */ /* 0x000e220000003c00 */
[----:B------:R-:W-:Y:S01]  /*11a0*/  VOTE.ANY R19, PT, !P0 ;  /* 0x0000000000137806 */ /* 0x000fe200040e0100 */
[C---:B------:R-:W-:Y:S01]  /*11b0*/  VIADD R22, R47.reuse, 0x2 ;  /* 0x000000022f167836 */ /* 0x040fe20000000000 */
[----:B------:R-:W1:Y:S01]  /*11c0*/  LDC.64 R42, c[0x0][0x390] ;  /* 0x0000e400ff2a7b82 */ /* 0x000e620000000a00 */
[C---:B------:R-:W-:Y:S02]  /*11d0*/  VIADD R23, R47.reuse, 0x4 ;  /* 0x000000042f177836 */ /* 0x040fe40000000000 */
[----:B------:R-:W-:Y:S01]  /*11e0*/  VIADD R26, R47, 0x8 ;  /* 0x000000082f1a7836 */ /* 0x000fe20000000000 */
[----:B-1----:R-:W-:Y:S02]  /*11f0*/  IADD3 R42, P3, PT, R42, 0x100, RZ ;  /* 0x000001002a2a7810 */ /* 0x002fe40007f7e0ff */
[----:B0-----:R-:W-:-:S03]  /*1200*/  LOP3.LUT R19, R19, 0x80000000, R48, 0xec, !PT ;  /* 0x8000000013137812 */ /* 0x001fc600078eec30 */
[----:B------:R-:W-:Y:S02]  /*1210*/  IMAD.X R43, RZ, RZ, R43, P3 ;  /* 0x000000ffff2b7224 */ /* 0x000fe400018e062b */
[----:B------:R-:W-:-:S05]  /*1220*/  VIADD R16, R19, 0xffffffff ;  /* 0xffffffff13107836 */ /* 0x000fca0000000000 */
[----:B------:R-:W-:-:S06]  /*1230*/  LOP3.LUT R16, R19, R16, RZ, 0xc, !PT ;  /* 0x0000001013107212 */ /* 0x000fcc00078e0cff */
[----:B------:R-:W0:Y:S02]  /*1240*/  POPC R16, R16 ;  /* 0x0000001000107309 */ /* 0x000e240000000000 */
[----:B0-----:R-:W0:Y:S01]  /*1250*/  SHFL.DOWN PT, R20, R41, 0x1, R16 ;  /* 0x0820000029147989 */ /* 0x001e2200000e0010 */
[----:B------:R-:W-:-:S04]  /*1260*/  ISETP.GE.AND P0, PT, R47, R16, PT ;  /* 0x000000102f00720c */ /* 0x000fc80003f06270 */
[----:B0-----:R-:W-:Y:S02]  /*1270*/  SEL R20, R20, RZ, !P0 ;  /* 0x000000ff14147207 */ /* 0x001fe40004000000 */
[----:B------:R-:W-:-:S03]  /*1280*/  ISETP.GT.AND P0, PT, R22, R16, PT ;  /* 0x000000101600720c */ /* 0x000fc60003f04270 */
[----:B------:R-:W-:-:S05]  /*1290*/  IMAD.IADD R37, R20, 0x1, R41 ;  /* 0x0000000114257824 */ /* 0x000fca00078e0229 */
[----:B------:R-:W0:Y:S02]  /*12a0*/  SHFL.DOWN PT, R20, R37, 0x2, R16 ;  /* 0x0840000025147989 */ /* 0x000e2400000e0010 */
[----:B0-----:R-:W-:Y:S02]  /*12b0*/  SEL R20, R20, RZ, !P0 ;  /* 0x000000ff14147207 */ /* 0x001fe40004000000 */
[----:B------:R-:W-:-:S03]  /*12c0*/  ISETP.GT.AND P0, PT, R23, R16, PT ;  /* 0x000000101700720c */ /* 0x000fc60003f04270 */
[----:B------:R-:W-:Y:S02]  /*12d0*/  IMAD.IADD R39, R37, 0x1, R20 ;  /* 0x0000000125277824 */ /* 0x000fe400078e0214 */
[----:B------:R-:W-:-:S03]  /*12e0*/  VIADD R37, R47, 0x10 ;  /* 0x000000102f257836 */ /* 0x000fc60000000000 */
[----:B------:R-:W0:Y:S02]  /*12f0*/  SHFL.DOWN PT, R20, R39, 0x4, R16 ;  /* 0x0880000027147989 */ /* 0x000e2400000e0010 */
[-C--:B------:R-:W-:Y:S02]  /*1300*/  ISETP.GT.AND P2, PT, R37, R16.reuse, PT ;  /* 0x000000102500720c */ /* 0x080fe40003f44270 */
[----:B0-----:R-:W-:Y:S02]  /*1310*/  SEL R20, R20, RZ, !P0 ;  /* 0x000000ff14147207 */ /* 0x001fe40004000000 */
[----:B------:R-:W-:-:S03]  /*1320*/  ISETP.GT.AND P0, PT, R26, R16, PT ;  /* 0x000000101a00720c */ /* 0x000fc60003f04270 */
[----:B------:R-:W-:-:S05]  /*1330*/  IMAD.IADD R51, R39, 0x1, R20 ;  /* 0x0000000127337824 */ /* 0x000fca00078e0214 */
[----:B------:R-:W0:Y:S02]  /*1340*/  SHFL.DOWN PT, R20, R51, 0x8, R16 ;  /* 0x0900000033147989 */ /* 0x000e2400000e0010 */
[----:B0-----:R-:W-:Y:S02]  /*1350*/  SEL R20, R20, RZ, !P0 ;  /* 0x000000ff14147207 */ /* 0x001fe40004000000 */
[----:B------:R-:W-:-:S03]  /*1360*/  ISETP.NE.AND P0, PT, R40, 0x65, PT ;  /* 0x000000652800780c */ /* 0x000fc60003f05270 */
[----:B------:R-:W-:-:S05]  /*1370*/  IMAD.IADD R41, R51, 0x1, R20 ;  /* 0x0000000133297824 */ /* 0x000fca00078e0214 */
[----:B------:R-:W0:Y:S05]  /*1380*/  SHFL.DOWN PT, R20, R41, 0x10, R16 ;  /* 0x0a00000029147989 */ /* 0x000e2a00000e0010 */
[----:B------:R-:W-:Y:S02]  /*1390*/  VOTE.ALL P0, P0 ;  /* 0x0000000000ff7806 */ /* 0x000fe40000000000 */
[----:B0-----:R-:W-:-:S05]  /*13a0*/  SEL R20, R20, RZ, !P2 ;  /* 0x000000ff14147207 */ /* 0x001fca0005000000 */
[----:B------:R-:W-:-:S07]  /*13b0*/  IMAD.IADD R39, R41, 0x1, R20 ;  /* 0x0000000129277824 */ /* 0x000fce00078e0214 */
.L_x_46:
[----:B------:R-:W-:Y:S05]  /*13c0*/  @!P0 BRA `(.L_x_10) ;  /* 0x0000000400248947 */ /* 0x000fea0003800000 */
[----:B------:R-:W-:-:S07]  /*13d0*/  IMAD.MOV.U32 R44, RZ, RZ, 0x3b8 ;  /* 0x000003b8ff2c7424 */ /* 0x000fce00078e00ff */
.L_x_16:
[----:B------:R-:W-:Y:S02]  /*13e0*/  IMAD.MOV.U32 R16, RZ, RZ, R42 ;  /* 0x000000ffff107224 */ /* 0x000fe400078e002a */
[----:B------:R-:W-:Y:S02]  /*13f0*/  IMAD.MOV.U32 R17, RZ, RZ, R43 ;  /* 0x000000ffff117224 */ /* 0x000fe400078e002b */
[----:B------:R-:W-:-:S05]  /*1400*/  IMAD.WIDE R16, R21, 0x8, R16 ;  /* 0x0000000815107825 */ /* 0x000fca00078e0210 */
[----:B------:R-:W2:Y:S01]  /*1410*/  LD.E.64.STRONG.GPU R40, desc[UR8][R16.64+-0x100] ;  /* 0xffff000810287980 */ /* 0x000ea2000c10fb00 */
[----:B------:R-:W-:Y:S05]  /*1420*/  YIELD ;  /* 0x0000000000007946 */ /* 0x000fea0003800000 */
[----:B------:R-:W-:Y:S01]  /*1430*/  UMOV UR5, 0xffffffff ;  /* 0xffffffff00057882 */ /* 0x000fe20000000000 */
[----:B------:R-:W-:Y:S02]  /*1440*/  SHF.R.U32.HI R44, RZ, 0x1, R44 ;  /* 0x00000001ff2c7819 */ /* 0x000fe4000001162c */
[----:B--2---:R-:W-:Y:S01]  /*1450*/  ISETP.NE.AND P0, PT, R40, 0x63, PT ;  /* 0x000000632800780c */ /* 0x004fe20003f05270 */
[----:B------:R-:W-:-:S12]  /*1460*/  BRA.DIV UR5, `(.L_x_11) ;  /* 0x0000003605407947 */ /* 0x000fd8000b800000 */
[----:B------:R-:W-:-:S13]  /*1470*/  VOTE.ANY P0, !P0 ;  /* 0x0000000000ff7806 */ /* 0x000fda0004000100 */
.L_x_49:
[----:B------:R-:W-:Y:S05]  /*1480*/  @!P0 BRA `(.L_x_12) ;  /* 0x0000000000748947 */ /* 0x000fea0003800000 */
[----:B------:R-:W-:-:S07]  /*1490*/  IMAD.MOV.U32 R20, RZ, RZ, R44 ;  /* 0x000000ffff147224 */ /* 0x000fce00078e002c */
.L_x_14:
        /* <DEDUP_REMOVED lines=27> */
.L_x_52:
[----:B------:R-:W-:Y:S05]  /*1650*/  @P0 BRA `(.L_x_14) ;  /* 0xfffffffc00900947 */ /* 0x000fea000383ffff */
.L_x_12:
[----:B------:R-:W-:Y:S01]  /*1660*/  UMOV UR5, 0xffffffff ;  /* 0xffffffff00057882 */ /* 0x000fe20000000000 */
[----:B------:R-:W-:Y:S02]  /*1670*/  ISETP.NE.AND P0, PT, R40, 0x65, PT ;  /* 0x000000652800780c */ /* 0x000fe40003f05270 */
[----:B------:R-:W-:Y:S11]  /*1680*/  BRA.DIV UR5, `(.L_x_15) ;  /* 0x0000003205f87947 */ /* 0x000ff6000b800000 */
[----:B------:R-:W-:Y:S01]  /*1690*/  VOTE.ANY R19, PT, !P0 ;  /* 0x0000000000137806 */ /* 0x000fe200040e0100 */
[----:B------:R-:W-:-:S03]  /*16a0*/  VIADD R21, R21, 0xffffffe0 ;  /* 0xffffffe015157836 */ /* 0x000fc60000000000 */
[----:B------:R-:W-:-:S05]  /*16b0*/  LOP3.LUT R19, R19, 0x80000000, R48, 0xec, !PT ;  /* 0x8000000013137812 */ /* 0x000fca00078eec30 */
[----:B------:R-:W-:-:S05]  /*16c0*/  VIADD R16, R19, 0xffffffff ;  /* 0xffffffff13107836 */ /* 0x000fca0000000000 */
[----:B------:R-:W-:-:S06]  /*16d0*/  LOP3.LUT R16, R19, R16, RZ, 0xc, !PT ;  /* 0x0000001013107212 */ /* 0x000fcc00078e0cff */
[----:B------:R-:W0:Y:S02]  /*16e0*/  POPC R16, R16 ;  /* 0x0000001000107309 */ /* 0x000e240000000000 */
[----:B0-----:R-:W0:Y:S01]  /*16f0*/  SHFL.DOWN PT, R20, R41, 0x1, R16 ;  /* 0x0820000029147989 */ /* 0x001e2200000e0010 */
[-C--:B------:R-:W-:Y:S02]  /*1700*/  ISETP.GE.AND P0, PT, R47, R16.reuse, PT ;  /* 0x000000102f00720c */ /* 0x080fe40003f06270 */
[-C--:B------:R-:W-:Y:S02]  /*1710*/  ISETP.GT.AND P2, PT, R37, R16.reuse, PT ;  /* 0x000000102500720c */ /* 0x080fe40003f44270 */
[----:B0-----:R-:W-:Y:S02]  /*1720*/  SEL R20, R20, RZ, !P0 ;  /* 0x000000ff14147207 */ /* 0x001fe40004000000 */
[----:B------:R-:W-:-:S03]  /*1730*/  ISETP.GT.AND P0, PT, R22, R16, PT ;  /* 0x000000101600720c */ /* 0x000fc60003f04270 */
[----:B------:R-:W-:-:S05]  /*1740*/  IMAD.IADD R51, R20, 0x1, R41 ;  /* 0x0000000114337824 */ /* 0x000fca00078e0229 */
[----:B------:R-:W0:Y:S02]  /*1750*/  SHFL.DOWN PT, R20, R51, 0x2, R16 ;  /* 0x0840000033147989 */ /* 0x000e2400000e0010 */
        /* <DEDUP_REMOVED lines=13> */
[----:B0-----:R-:W-:-:S04]  /*1830*/  SEL R20, R20, RZ, !P2 ;  /* 0x000000ff14147207 */ /* 0x001fc80005000000 */
[----:B------:R-:W-:-:S07]  /*1840*/  IADD3 R39, PT, PT, R50, R20, R39 ;  /* 0x0000001432277210 */ /* 0x000fce0007ffe027 */
.L_x_61:
[----:B------:R-:W-:Y:S05]  /*1850*/  @P0 BRA `(.L_x_16) ;  /* 0xfffffff800e00947 */ /* 0x000fea000383ffff */
.L_x_10:
[----:B------:R-:W-:Y:S01]  /*1860*/  ISETP.NE.AND P0, PT, R47, RZ, PT ;  /* 0x000000ff2f00720c */ /* 0x000fe20003f05270 */
[----:B------:R-:W0:Y:S01]  /*1870*/  @!P1 S2R R17, SR_CgaCtaId ;  /* 0x0000000000119919 */ /* 0x000e220000008800 */
[----:B------:R-:W-:Y:S01]  /*1880*/  @!P1 MOV R16, 0x400 ;  /* 0x0000040000109802 */ /* 0x000fe20000000f00 */
[----:B------:R-:W-:Y:S02]  /*1890*/  @!P1 IMAD.IADD R27, R27, 0x1, R39 ;  /* 0x000000011b1b9824 */ /* 0x000fe400078e0227 */
[----:B------:R-:W-:-:S05]  /*18a0*/  @!P1 IMAD.MOV.U32 R26, RZ, RZ, 0x65 ;  /* 0x00000065ff1a9424 */ /* 0x000fca00078e00ff */
[----:B------:R1:W-:Y:S03]  /*18b0*/  @!P1 ST.E.64.STRONG.GPU desc[UR8][R24.64+0x100], R26 ;  /* 0x0001001a18009985 */ /* 0x0003e6000c10fb08 */
[----:B------:R-:W-:Y:S01]  /*18c0*/  @!P0 MOV R19, 0x400 ;  /* 0x0000040000138802 */ /* 0x000fe20000000f00 */
[----:B------:R-:W2:Y:S01]  /*18d0*/  @!P0 S2R R20, SR_CgaCtaId ;  /* 0x0000000000148919 */ /* 0x000ea20000008800 */
[----:B0-----:R-:W-:Y:S01]  /*18e0*/  @!P1 LEA R18, R17, R16, 0x18 ;  /* 0x0000001011129211 */ /* 0x001fe200078ec0ff */
[----:B------:R-:W-:Y:S02]  /*18f0*/  IMAD.MOV.U32 R16, RZ, RZ, R46 ;  /* 0x000000ffff107224 */ /* 0x000fe400078e002e */
[----:B------:R-:W-:Y:S02]  /*1900*/  @!P0 IMAD.MOV.U32 R16, RZ, RZ, R39 ;  /* 0x000000ffff108224 */ /* 0x000fe400078e0027 */
[----:B------:R1:W-:Y:S04]  /*1910*/  @!P1 STS [R18+0x8], R27 ;  /* 0x0000081b12009388 */ /* 0x0003e80000000800 */
[----:B------:R1:W-:Y:S01]  /*1920*/  @!P1 STS [R18+0x4], R39 ;  /* 0x0000042712009388 */ /* 0x0003e20000000800 */
[----:B--2---:R-:W-:-:S05]  /*1930*/  @!P0 LEA R20, R20, R19, 0x18 ;  /* 0x0000001314148211 */ /* 0x004fca00078ec0ff */
[----:B------:R1:W-:Y:S02]  /*1940*/  @!P0 STS [R20+0x4c], R39 ;  /* 0x00004c2714008388 */ /* 0x0003e40000000800 */
.L_x_4:
[----:B------:R-:W-:Y:S05]  /*1950*/  WARPSYNC.ALL ;  /* 0x0000000000007948 */ /* 0x000fea0003800000 */
[----:B------:R-:W0:Y:S08]  /*1960*/  S2UR UR6, SR_CgaCtaId ;  /* 0x00000000000679c3 */ /* 0x000e300000008800 */
[----:B------:R-:W-:Y:S01]  /*1970*/  BAR.SYNC.DEFER_BLOCKING 0x0 ;  /* 0x0000000000007b1d */ /* 0x000fe20000010000 */
[----:B------:R-:W-:-:S05]  /*1980*/  ISETP.NE.AND P0, PT, R49, RZ, PT ;  /* 0x000000ff3100720c */ /* 0x000fca0003f05270 */
[----:B------:R-:W-:Y:S02]  /*1990*/  UMOV UR5, 0x400 ;  /* 0x0000040000057882 */ /* 0x000fe40000000000 */
[----:B0-----:R-:W-:-:S09]  /*19a0*/  ULEA UR5, UR6, UR5, 0x18 ;  /* 0x0000000506057291 */ /* 0x001fd2000f8ec0ff */
[----:B------:R-:W0:Y:S02]  /*19b0*/  LDS R17, [UR5+0x4c] ;  /* 0x00004c05ff117984 */ /* 0x000e240008000800 */
[----:B0-----:R-:W-:-:S05]  /*19c0*/  SEL R17, R17, RZ, P0 ;  /* 0x000000ff11117207 */ /* 0x001fca0000000000 */
[----:B------:R-:W-:-:S07]  /*19d0*/  IMAD.IADD R16, R17, 0x1, R16 ;  /* 0x0000000111107824 */ /* 0x000fce00078e0210 */
.L_x_3:
[----:B------:R-:W-:Y:S05]  /*19e0*/  BSYNC.RECONVERGENT B0 ;  /* 0x0000000000007941 */ /* 0x000fea0003800200 */
.L_x_1:
[----:B------:R-:W-:Y:S01]  /*19f0*/  IMAD.IADD R17, R4, 0x1, R16 ;  /* 0x0000000104117824 */ /* 0x000fe200078e0210 */
[----:B------:R-:W-:Y:S03]  /*1a00*/  BAR.SYNC.DEFER_BLOCKING 0x0 ;  /* 0x0000000000007b1d */ /* 0x000fe60000010000 */
[----:B------:R-:W-:-:S03]  /*1a10*/  IMAD.IADD R4, R5, 0x1, R17 ;  /* 0x0000000105047824 */ /* 0x000fc600078e0211 */
[----:B------:R-:W2:Y:S01]  /*1a20*/  LDCU.64 UR6, c[0x0][0x388] ;  /* 0x00007100ff0677ac */ /* 0x000ea20008000a00 */
[----:B------:R-:W-:-:S04]  /*1a30*/  IMAD.IADD R5, R6, 0x1, R4 ;  /* 0x0000000106057824 */ /* 0x000fc800078e0204 */
[----:B------:R-:W-:-:S04]  /*1a40*/  IMAD.IADD R6, R7, 0x1, R5 ;  /* 0x0000000107067824 */ /* 0x000fc800078e0205 */
[----:B------:R-:W-:-:S04]  /*1a50*/  IMAD.IADD R7, R8, 0x1, R6 ;  /* 0x0000000108077824 */ /* 0x000fc800078e0206 */
[----:B------:R-:W-:-:S04]  /*1a60*/  IMAD.IADD R8, R9, 0x1, R7 ;  /* 0x0000000109087824 */ /* 0x000fc800078e0207 */
[----:B------:R-:W-:Y:S01]  /*1a70*/  IMAD.IADD R9, R10, 0x1, R8 ;  /* 0x000000010a097824 */ /* 0x000fe200078e0208 */
[----:B------:R-:W-:Y:S03]  /*1a80*/  STS.64 [R0], R16 ;  /* 0x0000001000007388 */ /* 0x000fe60000000a00 */
[----:B------:R-:W-:Y:S01]  /*1a90*/  IMAD.IADD R10, R11, 0x1, R9 ;  /* 0x000000010b0a7824 */ /* 0x000fe200078e0209 */
[----:B------:R2:W-:Y:S03]  /*1aa0*/  STS.64 [R0+0x8], R4 ;  /* 0x0000080400007388 */ /* 0x0005e60000000a00 */
[----:B------:R-:W-:Y:S01]  /*1ab0*/  IMAD.IADD R11, R12, 0x1, R10 ;  /* 0x000000010c0b7824 */ /* 0x000fe200078e020a */
[----:B------:R-:W-:Y:S03]  /*1ac0*/  STS.64 [R0+0x10], R6 ;  /* 0x0000100600007388 */ /* 0x000fe60000000a00 */
[----:B------:R-:W-:Y:S01]  /*1ad0*/  IMAD.IADD R12, R13, 0x1, R11 ;  /* 0x000000010d0c7824 */ /* 0x000fe200078e020b */
[----:B------:R-:W-:Y:S03]  /*1ae0*/  STS.64 [R0+0x18], R8 ;  /* 0x0000180800007388 */ /* 0x000fe60000000a00 */
[----:B------:R-:W-:Y:S01]  /*1af0*/  IMAD.IADD R13, R14, 0x1, R12 ;  /* 0x000000010e0d7824 */ /* 0x000fe200078e020c */
[----:B------:R-:W-:Y:S01]  /*1b00*/  STS.64 [R0+0x20], R10 ;  /* 0x0000200a00007388 */ /* 0x000fe20000000a00 */
[----:B--2---:R-:W-:-:S02]  /*1b10*/  IADD3 R4, P0, PT, R45, UR6, RZ ;  /* 0x000000062d047c10 */ /* 0x004fc4000ff1e0ff */
[----:B------:R-:W-:Y:S01]  /*1b20*/  IMAD.IADD R14, R15, 0x1, R13 ;  /* 0x000000010f0e7824 */ /* 0x000fe200078e020d */
[----:B------:R-:W-:Y:S01]  /*1b30*/  STS.64 [R0+0x28], R12 ;  /* 0x0000280c00007388 */ /* 0x000fe20000000a00 */
[----:B------:R-:W-:Y:S02]  /*1b40*/  IADD3.X R5, PT, PT, R3, UR7, RZ, P0, !PT ;  /* 0x0000000703057c10 */ /* 0x000fe400087fe4ff */
[----:B------:R-:W-:-:S04]  /*1b50*/  IMAD.IADD R15, R28, 0x1, R14 ;  /* 0x000000011c0f7824 */ /* 0x000fc800078e020e */
[----:B01----:R-:W-:Y:S01]  /*1b60*/  IMAD.IADD R18, R29, 0x1, R15 ;  /* 0x000000011d127824 */ /* 0x003fe200078e020f */
[----:B------:R-:W-:Y:S03]  /*1b70*/  STS.64 [R0+0x30], R14 ;  /* 0x0000300e00007388 */ /* 0x000fe60000000a00 */
[----:B------:R-:W-:-:S04]  /*1b80*/  IMAD.IADD R19, R30, 0x1, R18 ;  /* 0x000000011e137824 */ /* 0x000fc800078e0212 */
[----:B------:R-:W-:Y:S01]  /*1b90*/  IMAD.IADD R20, R31, 0x1, R19 ;  /* 0x000000011f147824 */ /* 0x000fe200078e0213 */
[----:B------:R-:W-:Y:S03]  /*1ba0*/  STS.64 [R0+0x38], R18 ;  /* 0x0000381200007388 */ /* 0x000fe60000000a00 */
[----:B------:R-:W-:-:S04]  /*1bb0*/  IMAD.IADD R21, R32, 0x1, R20 ;  /* 0x0000000120157824 */ /* 0x000fc800078e0214 */
[----:B------:R-:W-:Y:S01]  /*1bc0*/  IMAD.IADD R22, R33, 0x1, R21 ;  /* 0x0000000121167824 */ /* 0x000fe200078e0215 */
[----:B------:R-:W-:Y:S03]  /*1bd0*/  STS.64 [R0+0x40], R20 ;  /* 0x0000401400007388 */ /* 0x000fe60000000a00 */
[----:B------:R-:W-:-:S04]  /*1be0*/  IMAD.IADD R23, R34, 0x1, R22 ;  /* 0x0000000122177824 */ /* 0x000fc800078e0216 */
[----:B------:R-:W-:Y:S01]  /*1bf0*/  IMAD.IADD R24, R35, 0x1, R23 ;  /* 0x0000000123187824 */ /* 0x000fe200078e0217 */
[----:B------:R-:W-:Y:S03]  /*1c00*/  STS.64 [R0+0x48], R22 ;  /* 0x0000481600007388 */ /* 0x000fe60000000a00 */
[----:B------:R-:W-:-:S05]  /*1c10*/  IMAD.IADD R25, R36, 0x1, R24 ;  /* 0x0000000124197824 */ /* 0x000fca00078e0218 */
[----:B------:R-:W-:Y:S01]  /*1c20*/  STS.64 [R0+0x50], R24 ;  /* 0x0000501800007388 */ /* 0x000fe20000000a00 */
[----:B------:R-:W-:-:S03]  /*1c30*/  NOP ;  /* 0x0000000000007918 */ /* 0x000fc60000000000 */
[----:B------:R-:W0:Y:S04]  /*1c40*/  LDS R7, [R2] ;  /* 0x0000000002077984 */ /* 0x000e280000000800 */
[----:B------:R-:W1:Y:S04]  /*1c50*/  LDS R9, [R2+0x80] ;  /* 0x0000800002097984 */ /* 0x000e680000000800 */
[----:B------:R-:W2:Y:S04]  /*1c60*/  LDS R11, [R2+0x100] ;  /* 0x00010000020b7984 */ /* 0x000ea80000000800 */
[----:B------:R-:W3:Y:S04]  /*1c70*/  LDS R13, [R2+0x180] ;  /* 0x00018000020d7984 */ /* 0x000ee80000000800 */
[----:B------:R-:W4:Y:S04]  /*1c80*/  LDS R15, [R2+0x200] ;  /* 0x00020000020f7984 */ /* 0x000f280000000800 */
[----:B------:R-:W5:Y:S04]  /*1c90*/  LDS R17, [R2+0x280] ;  /* 0x0002800002117984 */ /* 0x000f680000000800 */
        /* <DEDUP_REMOVED lines=16> */
[----:B0-----:R-:W-:Y:S04]  /*1da0*/  STG.E desc[UR8][R4.64], R7 ;  /* 0x0000000704007986 */ /* 0x001fe8000c101908 */
[----:B-1----:R-:W-:Y:S04]  /*1db0*/  STG.E desc[UR8][R4.64+0x80], R9 ;  /* 0x0000800904007986 */ /* 0x002fe8000c101908 */
[----:B--2---:R-:W-:Y:S04]  /*1dc0*/  STG.E desc[UR8][R4.64+0x100], R11 ;  /* 0x0001000b04007986 */ /* 0x004fe8000c101908 */
[----:B---3--:R-:W-:Y:S04]  /*1dd0*/  STG.E desc[UR8][R4.64+0x180], R13 ;  /* 0x0001800d04007986 */ /* 0x008fe8000c101908 */
[----:B----4-:R-:W-:Y:S04]  /*1de0*/  STG.E desc[UR8][R4.64+0x200], R15 ;  /* 0x0002000f04007986 */ /* 0x010fe8000c101908 */
[----:B-----5:R-:W-:Y:S04]  /*1df0*/  STG.E desc[UR8][R4.64+0x280], R17 ;  /* 0x0002801104007986 */ /* 0x020fe8000c101908 */
[----:B------:R-:W-:Y:S04]  /*1e00*/  STG.E desc[UR8][R4.64+0x300], R19 ;  /* 0x0003001304007986 */ /* 0x000fe8000c101908 */
        /* <DEDUP_REMOVED lines=14> */
[----:B------:R-:W-:Y:S01]  /*1ef0*/  STG.E desc[UR8][R4.64+0xa80], R51 ;  /* 0x000a803304007986 */ /* 0x000fe2000c101908 */
[----:B------:R-:W-:Y:S05]  /*1f00*/  EXIT ;  /* 0x000000000000794d */ /* 0x000fea0003800000 */
.L_x_0:
[----:B------:R-:W-:-:S13]  /*1f10*/  ISETP.NE.AND P0, PT, R0, RZ, PT ;  /* 0x000000ff0000720c */ /* 0x000fda0003f05270 */
[----:B------:R-:W-:Y:S05]  /*1f20*/  @!P0 EXIT ;  /* 0x000000000000894d */ /* 0x000fea0003800000 */
[----:B------:R-:W0:Y:S02]  /*1f30*/  LDC.64 R2, c[0x0][0x380] ;  /* 0x0000e000ff027b82 */ /* 0x000e240000000a00 */
[----:B0-----:R-:W-:-:S05]  /*1f40*/  IMAD.WIDE.U32 R2, R5, 0x4, R2 ;  /* 0x0000000405027825 */ /* 0x001fca00078e0002 */
[----:B------:R0:W2:Y:S01]  /*1f50*/  LDG.E R4, desc[UR8][R2.64] ;  /* 0x0000000802047981 */ /* 0x0000a2000c1e1900 */
[----:B------:R-:W3:Y:S02]  /*1f60*/  S2R R13, SR_TID.X ;  /* 0x00000000000d7919 */ /* 0x000ee40000002100 */
[C---:B---3--:R-:W-:Y:S02]  /*1f70*/  LOP3.LUT R5, R13.reuse, 0x1f, RZ, 0xc0, !PT ;  /* 0x0000001f0d057812 */ /* 0x048fe400078ec0ff */
[----:B------:R-:W-:-:S05]  /*1f80*/  LOP3.LUT R6, R13, 0x3e0, RZ, 0xc0, !PT ;  /* 0x000003e00d067812 */ /* 0x000fca00078ec0ff */
[----:B------:R-:W-:-:S04]  /*1f90*/  IMAD R11, R6, 0x16, R5 ;  /* 0x00000016060b7824 */ /* 0x000fc800078e0205 */
[C---:B------:R-:W-:Y:S01]  /*1fa0*/  VIADD R5, R11.reuse, 0x20 ;  /* 0x000000200b057836 */ /* 0x040fe20000000000 */
[C---:B------:R-:W-:Y:S01]  /*1fb0*/  ISETP.GE.U32.AND P6, PT, R11.reuse, R0, PT ;  /* 0x000000000b00720c */ /* 0x040fe20003fc6070 */
[C---:B------:R-:W-:Y:S01]  /*1fc0*/  VIADD R9, R11.reuse, 0xa0 ;  /* 0x000000a00b097836 */ /* 0x040fe20000000000 */
[C---:B0-----:R-:W-:Y:S01]  /*1fd0*/  LEA R2, P1, R11.reuse, R2, 0x2 ;  /* 0x000000020b027211 */ /* 0x041fe200078210ff */
[----:B------:R-:W-:Y:S01]  /*1fe0*/  VIADD R7, R11, 0x80 ;  /* 0x000000800b077836 */ /* 0x000fe20000000000 */
[-C--:B------:R-:W-:Y:S01]  /*1ff0*/  ISETP.GE.U32.AND P5, PT, R5, R0.reuse, PT ;  /* 0x000000000500720c */ /* 0x080fe20003fa6070 */
[----:B------:R-:W-:Y:S01]  /*2000*/  VIADD R5, R11, 0xe0 ;  /* 0x000000e00b057836 */ /* 0x000fe20000000000 */
[-C--:B------:R-:W-:Y:S01]  /*2010*/  ISETP.GE.U32.AND P4, PT, R9, R0.reuse, PT ;  /* 0x000000000900720c */ /* 0x080fe20003f86070 */
[----:B------:R-:W-:Y:S01]  /*2020*/  IMAD.X R3, RZ, RZ, R3, P1 ;  /* 0x000000ffff037224 */ /* 0x000fe200008e0603 */
[-C--:B------:R-:W-:Y:S01]  /*2030*/  ISETP.GE.U32.AND P0, PT, R7, R0.reuse, PT ;  /* 0x000000000700720c */ /* 0x080fe20003f06070 */
[----:B------:R-:W-:Y:S01]  /*2040*/  VIADD R7, R11, 0x120 ;  /* 0x000001200b077836 */ /* 0x000fe20000000000 */
[----:B------:R-:W-:Y:S01]  /*2050*/  ISETP.GE.U32.AND P3, PT, R5, R0, PT ;  /* 0x000000000500720c */ /* 0x000fe20003f66070 */
[----:B------:R-:W-:-:S02]  /*2060*/  VIADD R5, R11, 0x200 ;  /* 0x000002000b057836 */ /* 0x000fc40000000000 */
[----:B------:R-:W-:Y:S01]  /*2070*/  VIADD R9, R11, 0x1c0 ;  /* 0x000001c00b097836 */ /* 0x000fe20000000000 */
[----:B------:R-:W-:-:S04]  /*2080*/  ISETP.GE.U32.AND P2, PT, R7, R0, PT ;  /* 0x000000000700720c */ /* 0x000fc80003f46070 */
[----:B------:R-:W-:Y:S01]  /*2090*/  ISETP.GE.U32.AND P1, PT, R9, R0, PT ;  /* 0x000000000900720c */ /* 0x000fe20003f26070 */
[C---:B------:R-:W-:Y:S02]  /*20a0*/  VIADD R7, R11.reuse, 0x260 ;  /* 0x000002600b077836 */ /* 0x040fe40000000000 */
[C---:B------:R-:W-:Y:S02]  /*20b0*/  VIADD R51, R11.reuse, 0x40 ;  /* 0x000000400b337836 */ /* 0x040fe40000000000 */
[C---:B------:R-:W-:Y:S02]  /*20c0*/  VIADD R50, R11.reuse, 0x60 ;  /* 0x000000600b327836 */ /* 0x040fe40000000000 */
[C---:B------:R-:W-:Y:S02]  /*20d0*/  VIADD R49, R11.reuse, 0xc0 ;  /* 0x000000c00b317836 */ /* 0x040fe40000000000 */
[C---:B------:R-:W-:Y:S02]  /*20e0*/  VIADD R48, R11.reuse, 0x100 ;  /* 0x000001000b307836 */ /* 0x040fe40000000000 */
[----:B------:R-:W-:-:S02]  /*20f0*/  VIADD R47, R11, 0x140 ;  /* 0x000001400b2f7836 */ /* 0x000fc40000000000 */
[C---:B------:R-:W-:Y:S02]  /*2100*/  VIADD R46, R11.reuse, 0x160 ;  /* 0x000001600b2e7836 */ /* 0x040fe40000000000 */
[C---:B------:R-:W-:Y:S02]  /*2110*/  VIADD R45, R11.reuse, 0x180 ;  /* 0x000001800b2d7836 */ /* 0x040fe40000000000 */
[C---:B------:R-:W-:Y:S02]  /*2120*/  VIADD R43, R11.reuse, 0x1a0 ;  /* 0x000001a00b2b7836 */ /* 0x040fe40000000000 */
[C---:B------:R-:W-:Y:S02]  /*2130*/  VIADD R42, R11.reuse, 0x1e0 ;  /* 0x000001e00b2a7836 */ /* 0x040fe40000000000 */
[C---:B------:R-:W-:Y:S02]  /*2140*/  VIADD R41, R11.reuse, 0x240 ;  /* 0x000002400b297836 */ /* 0x040fe40000000000 */
[----:B------:R-:W-:-:S02]  /*2150*/  VIADD R40, R11, 0x2a0 ;  /* 0x000002a00b287836 */ /* 0x000fc40000000000 */
[----:B--2---:R-:W-:Y:S02]  /*2160*/  IMAD.MOV.U32 R16, RZ, RZ, R4 ;  /* 0x000000ffff107224 */ /* 0x004fe400078e0004 */
[----:B------:R-:W2:Y:S01]  /*2170*/  @!P6 LDG.E R4, desc[UR8][R2.64] ;  /* 0x000000080204e981 */ /* 0x000ea2000c1e1900 */
[-C--:B------:R-:W-:Y:S01]  /*2180*/  ISETP.GE.U32.AND P6, PT, R5, R0.reuse, PT ;  /* 0x000000000500720c */ /* 0x080fe20003fc6070 */
[--C-:B------:R-:W-:Y:S02]  /*2190*/  IMAD.MOV.U32 R6, RZ, RZ, R16.reuse ;  /* 0x000000ffff067224 */ /* 0x100fe400078e0010 */
[----:B------:R-:W-:Y:S02]  /*21a0*/  VIADD R5, R11, 0x220 ;  /* 0x000002200b057836 */ /* 0x000fe40000000000 */
[----:B------:R-:W-:Y:S02]  /*21b0*/  IMAD.MOV.U32 R14, RZ, RZ, R16 ;  /* 0x000000ffff0e7224 */ /* 0x000fe400078e0010 */
[----:B------:R-:W3:Y:S01]  /*21c0*/  @!P5 LDG.E R6, desc[UR8][R2.64+0x80] ;  /* 0x000080080206d981 */ /* 0x000ee2000c1e1900 */
[----:B------:R-:W-:Y:S01]  /*21d0*/  ISETP.GE.U32.AND P5, PT, R5, R0, PT ;  /* 0x000000000500720c */ /* 0x000fe20003fa6070 */
[----:B------:R-:W-:-:S02]  /*21e0*/  VIADD R5, R11, 0x280 ;  /* 0x000002800b057836 */ /* 0x000fc40000000000 */
[----:B------:R-:W4:Y:S01]  /*21f0*/  @!P4 LDG.E R14, desc[UR8][R2.64+0x280] ;  /* 0x00028008020ec981 */ /* 0x000f22000c1e1900 */
[--C-:B------:R-:W-:Y:S02]  /*2200*/  IMAD.MOV.U32 R12, RZ, RZ, R16.reuse ;  /* 0x000000ffff0c7224 */ /* 0x100fe400078e0010 */
[-C--:B------:R-:W-:Y:S01]  /*2210*/  ISETP.GE.U32.AND P4, PT, R5, R0.reuse, PT ;  /* 0x000000000500720c */ /* 0x080fe20003f86070 */
[--C-:B------:R-:W-:Y:S02]  /*2220*/  IMAD.MOV.U32 R20, RZ, RZ, R16.reuse ;  /* 0x000000ffff147224 */ /* 0x100fe400078e0010 */
[--C-:B------:R-:W-:Y:S01]  /*2230*/  IMAD.MOV.U32 R24, RZ, RZ, R16.reuse ;  /* 0x000000ffff187224 */ /* 0x100fe200078e0010 */
[----:B------:R-:W4:Y:S01]  /*2240*/  @!P0 LDG.E R12, desc[UR8][R2.64+0x200] ;  /* 0x00020008020c8981 */ /* 0x000f22000c1e1900 */
[--C-:B------:R-:W-:Y:S02]  /*2250*/  IMAD.MOV.U32 R34, RZ, RZ, R16.reuse ;  /* 0x000000ffff227224 */ /* 0x100fe400078e0010 */
[----:B------:R-:W-:Y:S01]  /*2260*/  IMAD.MOV.U32 R5, RZ, RZ, R16 ;  /* 0x000000ffff057224 */ /* 0x000fe200078e0010 */
[----:B------:R-:W4:Y:S01]  /*2270*/  @!P3 LDG.E R20, desc[UR8][R2.64+0x380] ;  /* 0x000380080214b981 */ /* 0x000f22000c1e1900 */
[----:B------:R-:W-:-:S02]  /*2280*/  ISETP.GE.U32.AND P0, PT, R7, R0, PT ;  /* 0x000000000700720c */ /* 0x000fc40003f06070 */
[-C--:B------:R-:W-:Y:S01]  /*2290*/  ISETP.GE.U32.AND P3, PT, R51, R0.reuse, PT ;  /* 0x000000003300720c */ /* 0x080fe20003f66070 */
[----:B------:R-:W4:Y:S01]  /*22a0*/  @!P2 LDG.E R24, desc[UR8][R2.64+0x480] ;  /* 0x000480080218a981 */ /* 0x000f22000c1e1900 */
[----:B------:R-:W-:-:S03]  /*22b0*/  ISETP.GE.U32.AND P2, PT, R50, R0, PT ;  /* 0x000000003200720c */ /* 0x000fc60003f46070 */
[----:B------:R-:W4:Y:S01]  /*22c0*/  @!P1 LDG.E R34, desc[UR8][R2.64+0x700] ;  /* 0x0007000802229981 */ /* 0x000f22000c1e1900 */
[----:B------:R-:W-:-:S03]  /*22d0*/  ISETP.GE.U32.AND P1, PT, R49, R0, PT ;  /* 0x000000003100720c */ /* 0x000fc60003f26070 */
[----:B------:R-:W4:Y:S01]  /*22e0*/  @!P6 LDG.E R5, desc[UR8][R2.64+0x800] ;  /* 0x000800080205e981 */ /* 0x000f22000c1e1900 */
[----:B------:R-:W-:Y:S01]  /*22f0*/  ISETP.GE.U32.AND P6, PT, R48, R0, PT ;  /* 0x000000003000720c */ /* 0x000fe20003fc6070 */
[--C-:B------:R-:W-:Y:S02]  /*2300*/  IMAD.MOV.U32 R7, RZ, RZ, R16.reuse ;  /* 0x000000ffff077224 */ /* 0x100fe400078e0010 */
[--C-:B------:R-:W-:Y:S02]  /*2310*/  IMAD.MOV.U32 R9, RZ, RZ, R16.reuse ;  /* 0x000000ffff097224 */ /* 0x100fe400078e0010 */
[--C-:B------:R-:W-:Y:S02]  /*2320*/  IMAD.MOV.U32 R11, RZ, RZ, R16.reuse ;  /* 0x000000ffff0b7224 */ /* 0x100fe400078e0010 */
[--C-:B------:R-:W-:Y:S01]  /*2330*/  IMAD.MOV.U32 R8, RZ, RZ, R16.reuse ;  /* 0x000000ffff087224 */ /* 0x100fe200078e0010 */
[----:B------:R-:W4:Y:S01]  /*2340*/  @!P5 LDG.E R7, desc[UR8][R2.64+0x880] ;  /* 0x000880080207d981 */ /* 0x000f22000c1e1900 */
[----:B------:R-:W-:-:S02]  /*2350*/  IMAD.MOV.U32 R10, RZ, RZ, R16 ;  /* 0x000000ffff0a7224 */ /* 0x000fc400078e0010 */
[--C-:B------:R-:W-:Y:S01]  /*2360*/  IMAD.MOV.U32 R18, RZ, RZ, R16.reuse ;  /* 0x000000ffff127224 */ /* 0x100fe200078e0010 */
[----:B------:R-:W4:Y:S01]  /*2370*/  @!P0 LDG.E R9, desc[UR8][R2.64+0x980] ;  /* 0x0009800802098981 */ /* 0x000f22000c1e1900 */
[----:B------:R-:W-:Y:S01]  /*2380*/  IMAD.MOV.U32 R22, RZ, RZ, R16 ;  /* 0x000000ffff167224 */ /* 0x000fe200078e0010 */
[-C--:B------:R-:W-:Y:S02]  /*2390*/  ISETP.GE.U32.AND P5, PT, R47, R0.reuse, PT ;  /* 0x000000002f00720c */ /* 0x080fe40003fa6070 */
[----:B------:R-:W4:Y:S01]  /*23a0*/  @!P4 LDG.E R11, desc[UR8][R2.64+0xa00] ;  /* 0x000a0008020bc981 */ /* 0x000f22000c1e1900 */
[-C--:B------:R-:W-:Y:S02]  /*23b0*/  ISETP.GE.U32.AND P0, PT, R46, R0.reuse, PT ;  /* 0x000000002e00720c */ /* 0x080fe40003f06070 */
[-C--:B------:R-:W-:Y:S01]  /*23c0*/  ISETP.GE.U32.AND P4, PT, R45, R0.reuse, PT ;  /* 0x000000002d00720c */ /* 0x080fe20003f86070 */
[----:B------:R-:W4:Y:S01]  /*23d0*/  @!P3 LDG.E R8, desc[UR8][R2.64+0x100] ;  /* 0x000100080208b981 */ /* 0x000f22000c1e1900 */
[----:B------:R-:W-:-:S03]  /*23e0*/  ISETP.GE.U32.AND P3, PT, R43, R0, PT ;  /* 0x000000002b00720c */ /* 0x000fc60003f66070 */
        /* <DEDUP_REMOVED lines=12> */
[----:B------:R-:W-:Y:S01]  /*24b0*/  IMAD.MOV.U32 R17, RZ, RZ, R16 ;  /* 0x000000ffff117224 */ /* 0x000fe200078e0010 */
[----:B------:R-:W4:Y:S04]  /*24c0*/  @!P0 LDG.E R28, desc[UR8][R2.64+0x580] ;  /* 0x00058008021c8981 */ /* 0x000f28000c1e1900 */
[----:B------:R-:W4:Y:S04]  /*24d0*/  @!P4 LDG.E R30, desc[UR8][R2.64+0x600] ;  /* 0x00060008021ec981 */ /* 0x000f28000c1e1900 */
[----:B------:R-:W4:Y:S04]  /*24e0*/  @!P3 LDG.E R32, desc[UR8][R2.64+0x680] ;  /* 0x000680080220b981 */ /* 0x000f28000c1e1900 */
[----:B------:R-:W4:Y:S04]  /*24f0*/  @!P2 LDG.E R52, desc[UR8][R2.64+0x780] ;  /* 0x000780080234a981 */ /* 0x000f28000c1e1900 */
[----:B------:R-:W4:Y:S04]  /*2500*/  @!P1 LDG.E R17, desc[UR8][R2.64+0x900] ;  /* 0x0009000802119981 */ /* 0x000f28000c1e1900 */
[----:B------:R-:W4:Y:S01]  /*2510*/  @!P6 LDG.E R16, desc[UR8][R2.64+0xa80] ;  /* 0x000a80080210e981 */ /* 0x000f22000c1e1900 */
[----:B------:R-:W0:Y:S01]  /*2520*/  S2R R36, SR_LANEID ;  /* 0x0000000000247919 */ /* 0x000e220000000000 */
[----:B------:R-:W1:Y:S01]  /*2530*/  S2UR UR5, SR_CgaCtaId ;  /* 0x00000000000579c3 */ /* 0x000e620000008800 */
[----:B------:R-:W-:Y:S01]  /*2540*/  SHF.R.U32.HI R44, RZ, 0x5, R13 ;  /* 0x00000005ff2c7819 */ /* 0x000fe2000001160d */
[----:B------:R-:W-:Y:S01]  /*2550*/  UMOV UR4, 0x400 ;  /* 0x0000040000047882 */ /* 0x000fe20000000000 */
[----:B------:R-:W-:Y:S01]  /*2560*/  ISETP.NE.AND P0, PT, R38, RZ, PT ;  /* 0x000000ff2600720c */ /* 0x000fe20003f05270 */
[----:B-1----:R-:W-:-:S02]  /*2570*/  ULEA UR4, UR5, UR4, 0x18 ;  /* 0x0000000405047291 */ /* 0x002fc4000f8ec0ff */
[----:B0-----:R-:W-:-:S05]  /*2580*/  IMAD R37, R44, 0x2c0, R36 ;  /* 0x000002c02c257824 */ /* 0x001fca00078e0224 */
        /* <DEDUP_REMOVED lines=39> */
[----:B------:R-:W-:Y:S02]  /*2800*/  ISETP.NE.AND P1, PT, R36, 0x1f, PT ;  /* 0x0000001f2400780c */ /* 0x000fe40003f25270 */
[----:B---3--:R-:W-:Y:S02]  /*2810*/  IADD3 R16, PT, PT, R6, R5, R16 ;  /* 0x0000000506107210 */ /* 0x008fe40007ffe010 */
[----:B------:R-:W-:Y:S02]  /*2820*/  ISETP.NE.AND P2, PT, R44, 0xb, PT ;  /* 0x0000000b2c00780c */ /* 0x000fe40003f45270 */
        /* <DEDUP_REMOVED lines=20> */
[----:B------:R-:W-:Y:S01]  /*2970*/  ISETP.NE.AND P0, PT, R44, 0x2, PT ;  /* 0x000000022c00780c */ /* 0x000fe20003f05270 */
[----:B------:R-:W0:Y:S02]  /*2980*/  S2R R53, SR_TID.X ;  /* 0x0000000000357919 */ /* 0x000e240000002100 */
[----:B------:R-:W-:Y:S01]  /*2990*/  IMAD.IADD R35, R38, 0x1, -R35 ;  /* 0x0000000126237824 */ /* 0x000fe200078e0a23 */
[----:B------:R-:W-:Y:S01]  /*29a0*/  @!P1 STS [R52+0x10], R38 ;  /* 0x0000102634009388 */ /* 0x000fe20000000800 */
[----:B------:R-:W-:Y:S01]  /*29b0*/  BAR.SYNC.DEFER_BLOCKING 0x0 ;  /* 0x0000000000007b1d */ /* 0x000fe20000010000 */
[----:B------:R-:W-:-:S05]  /*29c0*/  ISETP.NE.AND P1, PT, R44, 0x9, PT ;  /* 0x000000092c00780c */ /* 0x000fca0003f25270 */
[----:B------:R-:W1:Y:S04]  /*29d0*/  LDS.128 R16, [UR4+0x10] ;  /* 0x00001004ff107984 */ /* 0x000e680008000c00 */
[----:B------:R-:W2:Y:S04]  /*29e0*/  LDS.128 R20, [UR4+0x20] ;  /* 0x00002004ff147984 */ /* 0x000ea80008000c00 */
[----:B------:R-:W3:Y:S01]  /*29f0*/  LDS.128 R24, [UR4+0x30] ;  /* 0x00003004ff187984 */ /* 0x000ee20008000c00 */
[----:B-1----:R-:W-:-:S04]  /*2a00*/  IMAD.IADD R17, R16, 0x1, R17 ;  /* 0x0000000110117824 */ /* 0x002fc800078e0211 */
[----:B------:R-:W-:Y:S01]  /*2a10*/  IMAD.IADD R18, R18, 0x1, R17 ;  /* 0x0000000112127824 */ /* 0x000fe200078e0211 */
[----:B------:R-:W-:Y:S02]  /*2a20*/  SEL R16, R17, R16, !P0 ;  /* 0x0000001011107207 */ /* 0x000fe40004000000 */
[----:B------:R-:W-:Y:S01]  /*2a30*/  ISETP.NE.AND P0, PT, R44, 0x3, PT ;  /* 0x000000032c00780c */ /* 0x000fe20003f05270 */
[----:B------:R-:W-:-:S03]  /*2a40*/  IMAD.IADD R19, R19, 0x1, R18 ;  /* 0x0000000113137824 */ /* 0x000fc600078e0212 */
[----:B------:R-:W-:Y:S01]  /*2a50*/  SEL R16, R18, R16, !P0 ;  /* 0x0000001012107207 */ /* 0x000fe20004000000 */
[----:B--2---:R-:W-:Y:S01]  /*2a60*/  IMAD.IADD R20, R19, 0x1, R20 ;  /* 0x0000000113147824 */ /* 0x004fe200078e0214 */
        /* <DEDUP_REMOVED lines=8> */
[----:B---3--:R-:W-:Y:S01]  /*2af0*/  IMAD.IADD R24, R23, 0x1, R24 ;  /* 0x0000000117187824 */ /* 0x008fe200078e0218 */
[----:B------:R-:W-:Y:S02]  /*2b00*/  SEL R16, R21, R16, !P0 ;  /* 0x0000001015107207 */ /* 0x000fe40004000000 */
[----:B------:R-:W-:Y:S01]  /*2b10*/  ISETP.NE.AND P0, PT, R44, 0x7, PT ;  /* 0x000000072c00780c */ /* 0x000fe20003f05270 */
[----:B------:R-:W-:-:S03]  /*2b20*/  IMAD.IADD R25, R25, 0x1, R24 ;  /* 0x0000000119197824 */ /* 0x000fc600078e0218 */
[----:B------:R-:W-:Y:S02]  /*2b30*/  SEL R16, R22, R16, !P0 ;  /* 0x0000001016107207 */ /* 0x000fe40004000000 */
[----:B------:R-:W-:-:S04]  /*2b40*/  ISETP.NE.AND P0, PT, R44, 0x8, PT ;  /* 0x000000082c00780c */ /* 0x000fc80003f05270 */
[----:B------:R-:W-:Y:S02]  /*2b50*/  SEL R16, R23, R16, !P0 ;  /* 0x0000001017107207 */ /* 0x000fe40004000000 */
[----:B------:R-:W-:Y:S02]  /*2b60*/  ISETP.NE.AND P0, PT, R44, 0xa, PT ;  /* 0x0000000a2c00780c */ /* 0x000fe40003f05270 */
[----:B------:R-:W-:Y:S02]  /*2b70*/  SEL R16, R24, R16, !P1 ;  /* 0x0000001018107207 */ /* 0x000fe40004800000 */
[----:B------:R-:W-:Y:S02]  /*2b80*/  ISETP.NE.AND P1, PT, R36, RZ, PT ;  /* 0x000000ff2400720c */ /* 0x000fe40003f25270 */
[----:B------:R-:W-:Y:S01]  /*2b90*/  SEL R16, R25, R16, !P0 ;  /* 0x0000001019107207 */ /* 0x000fe20004000000 */
[----:B------:R-:W-:Y:S01]  /*2ba0*/  @!P2 IMAD.IADD R16, R26, 0x1, R25 ;  /* 0x000000011a10a824 */ /* 0x000fe200078e0219 */
[----:B0-----:R-:W-:-:S02]  /*2bb0*/  ISETP.GE.U32.AND P0, PT, R53, 0x20, PT ;  /* 0x000000203500780c */ /* 0x001fc40003f06070 */
[----:B------:R-:W-:Y:S02]  /*2bc0*/  SEL R35, R35, RZ, P1 ;  /* 0x000000ff23237207 */ /* 0x000fe40000800000 */
[----:B------:R-:W-:-:S04]  /*2bd0*/  SEL R16, R16, RZ, P0 ;  /* 0x000000ff10107207 */ /* 0x000fc80000000000 */
[----:B-----5:R-:W-:Y:S01]  /*2be0*/  IADD3 R16, PT, PT, R16, R35, R39 ;  /* 0x0000002310107210 */ /* 0x020fe20007ffe027 */
[----:B------:R-:W-:Y:S06]  /*2bf0*/  BRA `(.L_x_18) ;  /* 0x0000000c00f87947 */ /* 0x000fec0003800000 */
.L_x_17:
[----:B0-2---:R-:W-:Y:S02]  /*2c00*/  IADD3 R16, PT, PT, R4, R3, R2 ;  /* 0x0000000304107210 */ /* 0x005fe40007ffe002 */
[----:B------:R-:W-:Y:S02]  /*2c10*/  ISETP.NE.AND P1, PT, R36, 0x1f, PT ;  /* 0x0000001f2400780c */ /* 0x000fe40003f25270 */
        /* <DEDUP_REMOVED lines=22> */
[C---:B------:R-:W-:Y:S01]  /*2d80*/  ISETP.NE.AND P0, PT, R44.reuse, 0x2, PT ;  /* 0x000000022c00780c */ /* 0x040fe20003f05270 */
[----:B------:R-:W0:Y:S03]  /*2d90*/  S2R R39, SR_TID.X ;  /* 0x0000000000277919 */ /* 0x000e260000002100 */
[----:B------:R1:W-:Y:S01]  /*2da0*/  @!P1 STS [R53+0x10], R52 ;  /* 0x0000103435009388 */ /* 0x0003e20000000800 */
[----:B------:R-:W-:Y:S01]  /*2db0*/  BAR.SYNC.DEFER_BLOCKING 0x0 ;  /* 0x0000000000007b1d */ /* 0x000fe20000010000 */
[----:B------:R-:W-:Y:S01]  /*2dc0*/  ISETP.NE.AND P1, PT, R44, 0x9, PT ;  /* 0x000000092c00780c */ /* 0x000fe20003f25270 */
[----:B-1----:R-:W-:-:S04]  /*2dd0*/  IMAD.IADD R52, R52, 0x1, -R35 ;  /* 0x0000000134347824 */ /* 0x002fc800078e0a23 */
[----:B------:R-:W1:Y:S04]  /*2de0*/  LDS.128 R16, [UR4+0x10] ;  /* 0x00001004ff107984 */ /* 0x000e680008000c00 */
[----:B------:R-:W2:Y:S04]  /*2df0*/  LDS.128 R20, [UR4+0x20] ;  /* 0x00002004ff147984 */ /* 0x000ea80008000c00 */
[----:B------:R-:W3:Y:S01]  /*2e00*/  LDS.128 R24, [UR4+0x30] ;  /* 0x00003004ff187984 */ /* 0x000ee20008000c00 */
[----:B-1----:R-:W-:-:S04]  /*2e10*/  IMAD.IADD R17, R16, 0x1, R17 ;  /* 0x0000000110117824 */ /* 0x002fc800078e0211 */
[----:B------:R-:W-:Y:S01]  /*2e20*/  IMAD.IADD R18, R18, 0x1, R17 ;  /* 0x0000000112127824 */ /* 0x000fe200078e0211 */
[----:B------:R-:W-:Y:S02]  /*2e30*/  SEL R16, R17, R16, !P0 ;  /* 0x0000001011107207 */ /* 0x000fe40004000000 */
[----:B------:R-:W-:Y:S01]  /*2e40*/  ISETP.NE.AND P0, PT, R44, 0x3, PT ;  /* 0x000000032c00780c */ /* 0x000fe20003f05270 */
[----:B------:R-:W-:Y:S01]  /*2e50*/  IMAD.IADD R19, R19, 0x1, R18 ;  /* 0x0000000113137824 */ /* 0x000fe200078e0212 */
[----:B------:R-:W-:Y:S02]  /*2e60*/  SEL R17, R52, RZ, P2 ;  /* 0x000000ff34117207 */ /* 0x000fe40001000000 */
        /* <DEDUP_REMOVED lines=23> */
[----:B0-----:R-:W-:-:S02]  /*2fe0*/  ISETP.GT.U32.AND P0, PT, R39, 0x1f, PT ;  /* 0x0000001f2700780c */ /* 0x001fc40003f04070 */
        /* <DEDUP_REMOVED lines=20> */
.L_x_64:
[----:B------:R-:W-:Y:S05]  /*3130*/  @!P0 BRA `(.L_x_21) ;  /* 0x0000000000748947 */ /* 0x000fea0003800000 */
[----:B------:R-:W-:-:S07]  /*3140*/  IMAD.MOV.U32 R20, RZ, RZ, 0x3b8 ;  /* 0x000003b8ff147424 */ /* 0x000fce00078e00ff */
.L_x_23:
        /* <DEDUP_REMOVED lines=27> */
.L_x_67:
[----:B------:R-:W-:Y:S05]  /*3300*/  @P0 BRA `(.L_x_23) ;  /* 0xfffffffc00900947 */ /* 0x000fea000383ffff */
.L_x_21:
[----:B------:R-:W-:Y:S01]  /*3310*/  UMOV UR5, 0xffffffff ;  /* 0xffffffff00057882 */ /* 0x000fe20000000000 */
[----:B------:R-:W-:Y:S02]  /*3320*/  ISETP.NE.AND P0, PT, R24, 0x65, PT ;  /* 0x000000651800780c */ /* 0x000fe40003f05270 */
[----:B------:R-:W-:Y:S11]  /*3330*/  BRA.DIV UR5, `(.L_x_24) ;  /* 0x0000001a05f47947 */ /* 0x000ff6000b800000 */
[----:B------:R-:W0:Y:S01]  /*3340*/  S2R R53, SR_GEMASK ;  /* 0x0000000000357919 */ /* 0x000e220000003c00 */
[----:B------:R-:W-:Y:S01]  /*3350*/  VOTE.ANY R19, PT, !P0 ;  /* 0x0000000000137806 */ /* 0x000fe200040e0100 */
[----:B------:R-:W-:-:S03]  /*3360*/  VIADD R17, R36, 0x2 ;  /* 0x0000000224117836 */ /* 0x000fc60000000000 */
[----:B0-----:R-:W-:-:S05]  /*3370*/  LOP3.LUT R19, R19, 0x80000000, R53, 0xec, !PT ;  /* 0x8000000013137812 */ /* 0x001fca00078eec35 */
[----:B------:R-:W-:-:S05]  /*3380*/  VIADD R16, R19, 0xffffffff ;  /* 0xffffffff13107836 */ /* 0x000fca0000000000 */
[----:B------:R-:W-:Y:S01]  /*3390*/  LOP3.LUT R16, R19, R16, RZ, 0xc, !PT ;  /* 0x0000001013107212 */ /* 0x000fe200078e0cff */
[----:B------:R-:W-:-:S03]  /*33a0*/  VIADD R19, R36, 0x10 ;  /* 0x0000001024137836 */ /* 0x000fc60000000000 */
[----:B------:R-:W0:Y:S02]  /*33b0*/  POPC R44, R16 ;  /* 0x00000010002c7309 */ /* 0x000e240000000000 */
[----:B0-----:R-:W0:Y:S01]  /*33c0*/  SHFL.DOWN PT, R20, R25, 0x1, R44 ;  /* 0x0820000019147989 */ /* 0x001e2200000e002c */
[-C--:B------:R-:W-:Y:S02]  /*33d0*/  ISETP.GE.AND P0, PT, R36, R44.reuse, PT ;  /* 0x0000002c2400720c */ /* 0x080fe40003f06270 */
[-C--:B------:R-:W-:Y:S02]  /*33e0*/  ISETP.GT.AND P2, PT, R19, R44.reuse, PT ;  /* 0x0000002c1300720c */ /* 0x080fe40003f44270 */
[----:B0-----:R-:W-:Y:S02]  /*33f0*/  SEL R20, R20, RZ, !P0 ;  /* 0x000000ff14147207 */ /* 0x001fe40004000000 */
[----:B------:R-:W-:Y:S01]  /*3400*/  ISETP.GT.AND P0, PT, R17, R44, PT ;  /* 0x0000002c1100720c */ /* 0x000fe20003f04270 */
[----:B------:R-:W-:-:S02]  /*3410*/  VIADD R17, R36, 0x4 ;  /* 0x0000000424117836 */ /* 0x000fc40000000000 */
[----:B------:R-:W-:-:S05]  /*3420*/  IMAD.IADD R35, R20, 0x1, R25 ;  /* 0x0000000114237824 */ /* 0x000fca00078e0219 */
[----:B------:R-:W0:Y:S02]  /*3430*/  SHFL.DOWN PT, R20, R35, 0x2, R44 ;  /* 0x0840000023147989 */ /* 0x000e2400000e002c */
[----:B0-----:R-:W-:Y:S02]  /*3440*/  SEL R20, R20, RZ, !P0 ;  /* 0x000000ff14147207 */ /* 0x001fe40004000000 */
[----:B------:R-:W-:Y:S01]  /*3450*/  ISETP.GT.AND P0, PT, R17, R44, PT ;  /* 0x0000002c1100720c */ /* 0x000fe20003f04270 */
[----:B------:R-:W-:Y:S02]  /*3460*/  VIADD R17, R36, 0x8 ;  /* 0x0000000824117836 */ /* 0x000fe40000000000 */
[----:B------:R-:W-:-:S05]  /*3470*/  IMAD.IADD R39, R35, 0x1, R20 ;  /* 0x0000000123277824 */ /* 0x000fca00078e0214 */
[----:B------:R-:W0:Y:S02]  /*3480*/  SHFL.DOWN PT, R20, R39, 0x4, R44 ;  /* 0x0880000027147989 */ /* 0x000e2400000e002c */
[----:B0-----:R-:W-:Y:S02]  /*3490*/  SEL R20, R20, RZ, !P0 ;  /* 0x000000ff14147207 */ /* 0x001fe40004000000 */
[----:B------:R-:W-:Y:S02]  /*34a0*/  ISETP.GT.AND P0, PT, R17, R44, PT ;  /* 0x0000002c1100720c */ /* 0x000fe40003f04270 */
[----:B------:R-:W0:Y:S01]  /*34b0*/  LDC.64 R16, c[0x0][0x390] ;  /* 0x0000e400ff107b82 */ /* 0x000e220000000a00 */
[----:B------:R-:W-:-:S05]  /*34c0*/  IMAD.IADD R25, R39, 0x1, R20 ;  /* 0x0000000127197824 */ /* 0x000fca00078e0214 */
[----:B------:R-:W1:Y:S01]  /*34d0*/  SHFL.DOWN PT, R20, R25, 0x8, R44 ;  /* 0x0900000019147989 */ /* 0x000e6200000e002c */
[----:B0-----:R-:W-:-:S05]  /*34e0*/  IADD3 R35, P3, PT, R16, 0x100, RZ ;  /* 0x0000010010237810 */ /* 0x001fca0007f7e0ff */
[----:B------:R-:W-:Y:S01]  /*34f0*/  IMAD.X R39, RZ, RZ, R17, P3 ;  /* 0x000000ffff277224 */ /* 0x000fe200018e0611 */
[----:B-1----:R-:W-:Y:S02]  /*3500*/  SEL R20, R20, RZ, !P0 ;  /* 0x000000ff14147207 */ /* 0x002fe40004000000 */
[----:B------:R-:W-:-:S03]  /*3510*/  ISETP.NE.AND P0, PT, R24, 0x65, PT ;  /* 0x000000651800780c */ /* 0x000fc60003f05270 */
[----:B------:R-:W-:-:S05]  /*3520*/  IMAD.IADD R26, R25, 0x1, R20 ;  /* 0x00000001191a7824 */ /* 0x000fca00078e0214 */
[----:B------:R-:W0:Y:S05]  /*3530*/  SHFL.DOWN PT, R20, R26, 0x10, R44 ;  /* 0x0a0000001a147989 */ /* 0x000e2a00000e002c */
[----:B------:R-:W-:Y:S02]  /*3540*/  VOTE.ALL P0, P0 ;  /* 0x0000000000ff7806 */ /* 0x000fe40000000000 */
[----:B0-----:R-:W-:-:S05]  /*3550*/  SEL R19, R20, RZ, !P2 ;  /* 0x000000ff14137207 */ /* 0x001fca0005000000 */
[----:B------:R-:W-:-:S07]  /*3560*/  IMAD.IADD R26, R26, 0x1, R19 ;  /* 0x000000011a1a7824 */ /* 0x000fce00078e0213 */
.L_x_76:
[----:B------:R-:W-:Y:S05]  /*3570*/  @!P0 BRA `(.L_x_25) ;  /* 0x0000000400348947 */ /* 0x000fea0003800000 */
[----:B------:R-:W-:-:S07]  /*3580*/  IMAD.MOV.U32 R44, RZ, RZ, 0x3b8 ;  /* 0x000003b8ff2c7424 */ /* 0x000fce00078e00ff */
.L_x_31:
        /* <DEDUP_REMOVED lines=10> */
.L_x_79:
[----:B------:R-:W-:Y:S05]  /*3630*/  @!P0 BRA `(.L_x_27) ;  /* 0x0000000000748947 */ /* 0x000fea0003800000 */
[----:B------:R-:W-:-:S07]  /*3640*/  IMAD.MOV.U32 R20, RZ, RZ, R44 ;  /* 0x000000ffff147224 */ /* 0x000fce00078e002c */
.L_x_29:
        /* <DEDUP_REMOVED lines=8> */
[----:B------:R-:W0:Y:S02]  /*36d0*/  F2I.FTZ.U32.TRUNC.NTZ R19, R19 ;  /* 0x0000001300137305 */ /* 0x000e24000021f000 */
[----:B0-----:R-:W-:Y:S02]  /*36e0*/  IMAD R25, R18, R19, RZ ;  /* 0x0000001312197224 */ /* 0x001fe400078e02ff */
[----:B------:R-:W-:-:S04]  /*36f0*/  IMAD.MOV.U32 R18, RZ, RZ, RZ ;  /* 0x000000ffff127224 */ /* 0x000fc800078e00ff */
        /* <DEDUP_REMOVED lines=16> */
.L_x_82:
[----:B------:R-:W-:Y:S05]  /*3800*/  @P0 BRA `(.L_x_29) ;  /* 0xfffffffc00900947 */ /* 0x000fea000383ffff */
.L_x_27:
[----:B------:R-:W-:Y:S01]  /*3810*/  UMOV UR5, 0xffffffff ;  /* 0xffffffff00057882 */ /* 0x000fe20000000000 */
[----:B------:R-:W-:Y:S02]  /*3820*/  ISETP.NE.AND P0, PT, R24, 0x65, PT ;  /* 0x000000651800780c */ /* 0x000fe40003f05270 */
[----:B------:R-:W-:Y:S11]  /*3830*/  BRA.DIV UR5, `(.L_x_30) ;  /* 0x0000001a05fc7947 */ /* 0x000ff6000b800000 */
[----:B------:R-:W-:Y:S01]  /*3840*/  VOTE.ANY R19, PT, !P0 ;  /* 0x0000000000137806 */ /* 0x000fe200040e0100 */
[----:B------:R-:W-:Y:S02]  /*3850*/  VIADD R17, R36, 0x2 ;  /* 0x0000000224117836 */ /* 0x000fe40000000000 */
[----:B------:R-:W-:Y:S01]  /*3860*/  VIADD R21, R21, 0xffffffe0 ;  /* 0xffffffe015157836 */ /* 0x000fe20000000000 */
[----:B------:R-:W-:-:S05]  /*3870*/  LOP3.LUT R19, R19, 0x80000000, R53, 0xec, !PT ;  /* 0x8000000013137812 */ /* 0x000fca00078eec35 */
[----:B------:R-:W-:-:S05]  /*3880*/  VIADD R16, R19, 0xffffffff ;  /* 0xffffffff13107836 */ /* 0x000fca0000000000 */
[----:B------:R-:W-:-:S06]  /*3890*/  LOP3.LUT R16, R19, R16, RZ, 0xc, !PT ;  /* 0x0000001013107212 */ /* 0x000fcc00078e0cff */
[----:B------:R-:W0:Y:S02]  /*38a0*/  POPC R16, R16 ;  /* 0x0000001000107309 */ /* 0x000e240000000000 */
[----:B0-----:R-:W0:Y:S01]  /*38b0*/  SHFL.DOWN PT, R20, R25, 0x1, R16 ;  /* 0x0820000019147989 */ /* 0x001e2200000e0010 */
[----:B------:R-:W-:-:S04]  /*38c0*/  ISETP.GE.AND P0, PT, R36, R16, PT ;  /* 0x000000102400720c */ /* 0x000fc80003f06270 */
[----:B0-----:R-:W-:Y:S02]  /*38d0*/  SEL R20, R20, RZ, !P0 ;  /* 0x000000ff14147207 */ /* 0x001fe40004000000 */
[----:B------:R-:W-:Y:S01]  /*38e0*/  ISETP.GT.AND P0, PT, R17, R16, PT ;  /* 0x000000101100720c */ /* 0x000fe20003f04270 */
[----:B------:R-:W-:Y:S02]  /*38f0*/  VIADD R17, R36, 0x4 ;  /* 0x0000000424117836 */ /* 0x000fe40000000000 */
        /* <DEDUP_REMOVED lines=10> */
[----:B------:R-:W-:-:S03]  /*39a0*/  IMAD.IADD R25, R25, 0x1, R20 ;  /* 0x0000000119197824 */ /* 0x000fc600078e0214 */
[----:B------:R-:W-:Y:S02]  /*39b0*/  ISETP.GT.AND P2, PT, R17, R16, PT ;  /* 0x000000101100720c */ /* 0x000fe40003f44270 */
        /* <DEDUP_REMOVED lines=8> */
.L_x_91:
[----:B------:R-:W-:Y:S05]  /*3a40*/  @P0 BRA `(.L_x_31) ;  /* 0xfffffff800d00947 */ /* 0x000fea000383ffff */
.L_x_25:
        /* <DEDUP_REMOVED lines=15> */
.L_x_19:
[----:B------:R-:W-:Y:S05]  /*3b40*/  WARPSYNC.ALL ;  /* 0x0000000000007948 */ /* 0x000fea0003800000 */
[----:B------:R-:W0:Y:S08]  /*3b50*/  S2UR UR5, SR_CgaCtaId ;  /* 0x00000000000579c3 */ /* 0x000e300000008800 */
[----:B------:R-:W-:Y:S06]  /*3b60*/  BAR.SYNC.DEFER_BLOCKING 0x0 ;  /* 0x0000000000007b1d */ /* 0x000fec0000010000 */
[----:B------:R-:W-:Y:S01]  /*3b70*/  UMOV UR4, 0x400 ;  /* 0x0000040000047882 */ /* 0x000fe20000000000 */
[----:B-1----:R-:W1:Y:S01]  /*3b80*/  S2R R17, SR_TID.X ;  /* 0x0000000000117919 */ /* 0x002e620000002100 */
[----:B0-----:R-:W-:-:S09]  /*3b90*/  ULEA UR4, UR5, UR4, 0x18 ;  /* 0x0000000405047291 */ /* 0x001fd2000f8ec0ff */
[----:B------:R-:W0:Y:S01]  /*3ba0*/  LDS R16, [UR4+0x4c] ;  /* 0x00004c04ff107984 */ /* 0x000e220008000800 */
[----:B-1----:R-:W-:-:S04]  /*3bb0*/  ISETP.NE.AND P0, PT, R17, RZ, PT ;  /* 0x000000ff1100720c */ /* 0x002fc80003f05270 */
[----:B0-----:R-:W-:-:S05]  /*3bc0*/  SEL R16, R16, RZ, P0 ;  /* 0x000000ff10107207 */ /* 0x001fca0000000000 */
[----:B------:R-:W-:-:S07]  /*3bd0*/  IMAD.IADD R16, R16, 0x1, R19 ;  /* 0x0000000110107824 */ /* 0x000fce00078e0213 */
.L_x_18:
[----:B------:R-:W-:Y:S01]  /*3be0*/  IMAD.IADD R17, R2, 0x1, R16 ;  /* 0x0000000102117824 */ /* 0x000fe200078e0210 */
[----:B------:R-:W0:Y:S01]  /*3bf0*/  S2R R20, SR_LANEID ;  /* 0x0000000000147919 */ /* 0x000e220000000000 */
[----:B------:R-:W1:Y:S01]  /*3c00*/  S2UR UR5, SR_CTAID.X ;  /* 0x00000000000579c3 */ /* 0x000e620000002500 */
[----:B------:R-:W2:Y:S01]  /*3c10*/  LDCU.64 UR6, c[0x0][0x388] ;  /* 0x00007100ff0677ac */ /* 0x000ea20008000a00 */
[----:B------:R-:W-:Y:S01]  /*3c20*/  IMAD.IADD R2, R3, 0x1, R17 ;  /* 0x0000000103027824 */ /* 0x000fe200078e0211 */
[----:B------:R-:W3:Y:S03]  /*3c30*/  S2R R21, SR_TID.X ;  /* 0x0000000000157919 */ /* 0x000ee60000002100 */
[----:B------:R-:W-:Y:S01]  /*3c40*/  IMAD.IADD R3, R4, 0x1, R2 ;  /* 0x0000000104037824 */ /* 0x000fe200078e0202 */
[----:B------:R-:W4:Y:S03]  /*3c50*/  S2R R26, SR_TID.X ;  /* 0x00000000001a7919 */ /* 0x000f260000002100 */
[----:B------:R-:W-:-:S04]  /*3c60*/  IMAD.IADD R4, R5, 0x1, R3 ;  /* 0x0000000105047824 */ /* 0x000fc800078e0203 */
[----:B------:R-:W-:-:S04]  /*3c70*/  IMAD.IADD R5, R6, 0x1, R4 ;  /* 0x0000000106057824 */ /* 0x000fc800078e0204 */
[----:B------:R-:W-:-:S04]  /*3c80*/  IMAD.IADD R6, R7, 0x1, R5 ;  /* 0x0000000107067824 */ /* 0x000fc800078e0205 */
[----:B------:R-:W-:-:S04]  /*3c90*/  IMAD.IADD R7, R8, 0x1, R6 ;  /* 0x0000000108077824 */ /* 0x000fc800078e0206 */
[----:B------:R-:W-:-:S04]  /*3ca0*/  IMAD.IADD R8, R9, 0x1, R7 ;  /* 0x0000000109087824 */ /* 0x000fc800078e0207 */
[----:B------:R-:W-:Y:S02]  /*3cb0*/  IMAD.IADD R9, R10, 0x1, R8 ;  /* 0x000000010a097824 */ /* 0x000fe400078e0208 */
[----:B0-----:R-:W-:Y:S01]  /*3cc0*/  IMAD R24, R20, 0x54, R37 ;  /* 0x0000005414187824 */ /* 0x001fe200078e0225 */
[----:B------:R-:W-:Y:S01]  /*3cd0*/  BAR.SYNC.DEFER_BLOCKING 0x0 ;  /* 0x0000000000007b1d */ /* 0x000fe20000010000 */
[----:B------:R-:W-:Y:S01]  /*3ce0*/  IMAD.IADD R10, R11, 0x1, R9 ;  /* 0x000000010b0a7824 */ /* 0x000fe200078e0209 */
[----:B---3--:R-:W-:-:S03]  /*3cf0*/  ISETP.NE.AND P0, PT, R21, RZ, PT ;  /* 0x000000ff1500720c */ /* 0x008fc60003f05270 */
        /* <DEDUP_REMOVED lines=13> */
[----:B------:R-:W-:Y:S03]  /*3dd0*/  STS.64 [R24+0x20], R8 ;  /* 0x0000200818007388 */ /* 0x000fe60000000a00 */
[----:B------:R-:W-:Y:S01]  /*3de0*/  IMAD.IADD R22, R33, 0x1, R21 ;  /* 0x0000000121167824 */ /* 0x000fe200078e0215 */
[----:B0-----:R-:W1:Y:S01]  /*3df0*/  LDC R2, c[0x0][0x398] ;  /* 0x0000e600ff027b82 */ /* 0x001e620000000800 */
[----:B------:R-:W-:Y:S02]  /*3e00*/  STS.64 [R24+0x28], R10 ;  /* 0x0000280a18007388 */ /* 0x000fe40000000a00 */
[----:B------:R-:W-:-:S02]  /*3e10*/  IMAD.IADD R23, R34, 0x1, R22 ;  /* 0x0000000122177824 */ /* 0x000fc400078e0216 */
[----:B------:R4:W-:Y:S04]  /*3e20*/  STS.64 [R24+0x30], R12 ;  /* 0x0000300c18007388 */ /* 0x0009e80000000a00 */
[----:B------:R-:W-:Y:S04]  /*3e30*/  STS.64 [R24+0x38], R14 ;  /* 0x0000380e18007388 */ /* 0x000fe80000000a00 */
[----:B------:R-:W-:Y:S04]  /*3e40*/  STS.64 [R24+0x40], R18 ;  /* 0x0000401218007388 */ /* 0x000fe80000000a00 */
[----:B------:R-:W-:Y:S01]  /*3e50*/  STS.64 [R24+0x48], R20 ;  /* 0x0000481418007388 */ /* 0x000fe20000000a00 */
[----:B----4-:R-:W-:-:S02]  /*3e60*/  LOP3.LUT R12, R26, 0x1f, RZ, 0xc0, !PT ;  /* 0x0000001f1a0c7812 */ /* 0x010fc400078ec0ff */
[----:B------:R-:W-:Y:S01]  /*3e70*/  LOP3.LUT R26, R26, 0x3e0, RZ, 0xc0, !PT ;  /* 0x000003e01a1a7812 */ /* 0x000fe200078ec0ff */
[----:B------:R-:W-:Y:S01]  /*3e80*/  STS.64 [R24+0x50], R22 ;  /* 0x0000501618007388 */ /* 0x000fe20000000a00 */
[----:B------:R-:W-:-:S03]  /*3e90*/  NOP ;  /* 0x0000000000007918 */ /* 0x000fc60000000000 */
[----:B------:R-:W-:Y:S01]  /*3ea0*/  LDS R16, [R37] ;  /* 0x0000000025107984 */ /* 0x000fe20000000800 */
[----:B-1----:R-:W-:Y:S02]  /*3eb0*/  VIADD R2, R2, UR5 ;  /* 0x0000000502027c36 */ /* 0x002fe40008000000 */
[----:B------:R-:W-:Y:S01]  /*3ec0*/  IMAD R26, R26, 0x16, R12 ;  /* 0x000000161a1a7824 */ /* 0x000fe200078e020c */
[----:B------:R-:W-:Y:S04]  /*3ed0*/  LDS R8, [R37+0x80] ;  /* 0x0000800025087984 */ /* 0x000fe80000000800 */
        /* <DEDUP_REMOVED lines=19> */
[----:B------:R0:W-:Y:S04]  /*4010*/  LDS R23, [R37+0xa80] ;  /* 0x000a800025177984 */ /* 0x0001e80000000800 */
[----:B------:R1:W-:Y:S01]  /*4020*/  @!P0 STS [UR4+0x8400], R0 ;  /* 0x00840000ff008988 */ /* 0x0003e20008000804 */
[----:B------:R-:W-:Y:S01]  /*4030*/  BAR.SYNC.DEFER_BLOCKING 0x0 ;  /* 0x0000000000007b1d */ /* 0x000fe20000010000 */
[----:B0-----:R-:W-:-:S02]  /*4040*/  VIADD R37, R26, 0x20 ;  /* 0x000000201a257836 */ /* 0x001fc40000000000 */
[----:B-1----:R-:W-:-:S03]  /*4050*/  IMAD R0, R2, 0x2100, RZ ;  /* 0x0000210002007824 */ /* 0x002fc600078e02ff */
[----:B------:R-:W0:Y:S02]  /*4060*/  S2R R3, SR_TID.X ;  /* 0x0000000000037919 */ /* 0x000e240000002100 */
[----:B------:R-:W-:-:S04]  /*4070*/  IADD3 R0, P0, PT, R0, R26, RZ ;  /* 0x0000001a00007210 */ /* 0x000fc80007f1e0ff */
[----:B--2---:R-:W-:Y:S01]  /*4080*/  LEA R2, P1, R0, UR6, 0x2 ;  /* 0x0000000600027c11 */ /* 0x004fe2000f8210ff */
[----:B------:R-:W1:Y:S01]  /*4090*/  LDS R4, [UR4+0x8400] ;  /* 0x00840004ff047984 */ /* 0x000e620008000800 */
[C---:B0-----:R-:W-:Y:S02]  /*40a0*/  LOP3.LUT R12, R3.reuse, 0x3e0, RZ, 0xc0, !PT ;  /* 0x000003e0030c7812 */ /* 0x041fe400078ec0ff */
[----:B------:R-:W-:-:S05]  /*40b0*/  LOP3.LUT R3, R3, 0x1f, RZ, 0xc0, !PT ;  /* 0x0000001f03037812 */ /* 0x000fca00078ec0ff */
[----:B------:R-:W-:Y:S02]  /*40c0*/  IMAD R12, R12, 0x16, R3 ;  /* 0x000000160c0c7824 */ /* 0x000fe400078e0203 */
[----:B------:R-:W-:-:S05]  /*40d0*/  IMAD.X R3, RZ, RZ, RZ, P0 ;  /* 0x000000ffff037224 */ /* 0x000fca00000e06ff */
[----:B------:R-:W-:Y:S02]  /*40e0*/  LEA.HI.X R3, R0, UR7, R3, 0x2, P1 ;  /* 0x0000000700037c11 */ /* 0x000fe400088f1403 */
[-C--:B-1----:R-:W-:Y:S02]  /*40f0*/  ISETP.GE.AND P6, PT, R26, R4.reuse, PT ;  /* 0x000000041a00720c */ /* 0x082fe40003fc6270 */
[-C--:B------:R-:W-:Y:S01]  /*4100*/  ISETP.GE.AND P5, PT, R37, R4.reuse, PT ;  /* 0x000000042500720c */ /* 0x080fe20003fa6270 */
[C---:B------:R-:W-:Y:S01]  /*4110*/  VIADD R37, R12.reuse, 0x80 ;  /* 0x000000800c257836 */ /* 0x040fe20000000000 */
[-C--:B------:R-:W-:Y:S01]  /*4120*/  ISETP.GE.AND P0, PT, R51, R4.reuse, PT ;  /* 0x000000043300720c */ /* 0x080fe20003f06270 */
[----:B------:R-:W-:Y:S01]  /*4130*/  VIADD R51, R12, 0xa0 ;  /* 0x000000a00c337836 */ /* 0x000fe20000000000 */
[-C--:B------:R-:W-:Y:S02]  /*4140*/  ISETP.GE.AND P4, PT, R50, R4.reuse, PT ;  /* 0x000000043200720c */ /* 0x080fe40003f86270 */
[-C--:B------:R-:W-:Y:S01]  /*4150*/  ISETP.GE.AND P3, PT, R37, R4.reuse, PT ;  /* 0x000000042500720c */ /* 0x080fe20003f66270 */
[----:B------:R-:W-:Y:S01]  /*4160*/  VIADD R37, R12, 0xe0 ;  /* 0x000000e00c257836 */ /* 0x000fe20000000000 */
[----:B------:R-:W-:-:S02]  /*4170*/  ISETP.GE.AND P2, PT, R51, R4, PT ;  /* 0x000000043300720c */ /* 0x000fc40003f46270 */
[-C--:B------:R-:W-:Y:S01]  /*4180*/  ISETP.GE.AND P1, PT, R49, R4.reuse, PT ;  /* 0x000000043100720c */ /* 0x080fe20003f26270 */
[----:B------:R-:W-:Y:S01]  /*4190*/  @!P6 STG.E desc[UR8][R2.64], R16 ;  /* 0x000000100200e986 */ /* 0x000fe2000c101908 */
[-C--:B------:R-:W-:Y:S01]  /*41a0*/  ISETP.GE.AND P6, PT, R37, R4.reuse, PT ;  /* 0x000000042500720c */ /* 0x080fe20003fc6270 */
[----:B------:R-:W-:Y:S02]  /*41b0*/  VIADD R37, R12, 0x120 ;  /* 0x000001200c257836 */ /* 0x000fe40000000000 */
[----:B------:R-:W-:Y:S01]  /*41c0*/  @!P5 STG.E desc[UR8][R2.64+0x80], R8 ;  /* 0x000080080200d986 */ /* 0x000fe2000c101908 */
[----:B------:R-:W-:-:S03]  /*41d0*/  ISETP.GE.AND P5, PT, R48, R4, PT ;  /* 0x000000043000720c */ /* 0x000fc60003fa6270 */
[----:B------:R-:W-:Y:S01]  /*41e0*/  @!P0 STG.E desc[UR8][R2.64+0x100], R10 ;  /* 0x0001000a02008986 */ /* 0x000fe2000c101908 */
[-C--:B------:R-:W-:Y:S01]  /*41f0*/  ISETP.GE.AND P0, PT, R37, R4.reuse, PT ;  /* 0x000000042500720c */ /* 0x080fe20003f06270 */
[----:B------:R-:W-:Y:S02]  /*4200*/  VIADD R37, R12, 0x1c0 ;  /* 0x000001c00c257836 */ /* 0x000fe40000000000 */
[----:B------:R-:W-:Y:S01]  /*4210*/  @!P4 STG.E desc[UR8][R2.64+0x180], R6 ;  /* 0x000180060200c986 */ /* 0x000fe2000c101908 */
[----:B------:R-:W-:-:S03]  /*4220*/  ISETP.GE.AND P4, PT, R47, R4, PT ;  /* 0x000000042f00720c */ /* 0x000fc60003f86270 */
[----:B------:R-:W-:Y:S01]  /*4230*/  @!P3 STG.E desc[UR8][R2.64+0x200], R53 ;  /* 0x000200350200b986 */ /* 0x000fe2000c101908 */
[----:B------:R-:W-:-:S03]  /*4240*/  ISETP.GE.AND P3, PT, R46, R4, PT ;  /* 0x000000042e00720c */ /* 0x000fc60003f66270 */
[----:B------:R-:W-:Y:S01]  /*4250*/  @!P2 STG.E desc[UR8][R2.64+0x280], R39 ;  /* 0x000280270200a986 */ /* 0x000fe2000c101908 */
[----:B------:R-:W-:-:S03]  /*4260*/  ISETP.GE.AND P2, PT, R45, R4, PT ;  /* 0x000000042d00720c */ /* 0x000fc60003f46270 */
[----:B------:R0:W-:Y:S01]  /*4270*/  @!P1 STG.E desc[UR8][R2.64+0x300], R33 ;  /* 0x0003002102009986 */ /* 0x0001e2000c101908 */
[-C--:B------:R-:W-:Y:S01]  /*4280*/  ISETP.GE.AND P1, PT, R43, R4.reuse, PT ;  /* 0x000000042b00720c */ /* 0x080fe20003f26270 */
[C---:B------:R-:W-:Y:S02]  /*4290*/  VIADD R43, R12.reuse, 0x220 ;  /* 0x000002200c2b7836 */ /* 0x040fe40000000000 */
[----:B------:R-:W-:Y:S01]  /*42a0*/  @!P6 STG.E desc[UR8][R2.64+0x380], R35 ;  /* 0x000380230200e986 */ /* 0x000fe2000c101908 */
[-C--:B------:R-:W-:Y:S01]  /*42b0*/  ISETP.GE.AND P6, PT, R37, R4.reuse, PT ;  /* 0x000000042500720c */ /* 0x080fe20003fc6270 */
[----:B------:R-:W-:Y:S02]  /*42c0*/  VIADD R37, R12, 0x200 ;  /* 0x000002000c257836 */ /* 0x000fe40000000000 */
[----:B------:R1:W-:Y:S01]  /*42d0*/  @!P5 STG.E desc[UR8][R2.64+0x400], R31 ;  /* 0x0004001f0200d986 */ /* 0x0003e2000c101908 */
[----:B------:R-:W-:Y:S01]  /*42e0*/  ISETP.GE.AND P5, PT, R42, R4, PT ;  /* 0x000000042a00720c */ /* 0x000fe20003fa6270 */
[----:B0-----:R-:W-:-:S02]  /*42f0*/  VIADD R33, R12, 0x260 ;  /* 0x000002600c217836 */ /* 0x001fc40000000000 */
[----:B------:R0:W-:Y:S01]  /*4300*/  @!P0 STG.E desc[UR8][R2.64+0x480], R25 ;  /* 0x0004801902008986 */ /* 0x0001e2000c101908 */
[----:B------:R-:W-:-:S03]  /*4310*/  ISETP.GE.AND P0, PT, R37, R4, PT ;  /* 0x000000042500720c */ /* 0x000fc60003f06270 */
[----:B------:R0:W-:Y:S01]  /*4320*/  @!P4 STG.E desc[UR8][R2.64+0x500], R27 ;  /* 0x0005001b0200c986 */ /* 0x0001e2000c101908 */
[-C--:B------:R-:W-:Y:S01]  /*4330*/  ISETP.GE.AND P4, PT, R43, R4.reuse, PT ;  /* 0x000000042b00720c */ /* 0x080fe20003f86270 */
[----:B-1----:R-:W-:Y:S02]  /*4340*/  VIADD R31, R12, 0x280 ;  /* 0x000002800c1f7836 */ /* 0x002fe40000000000 */
[----:B------:R0:W-:Y:S01]  /*4350*/  @!P3 STG.E desc[UR8][R2.64+0x580], R29 ;  /* 0x0005801d0200b986 */ /* 0x0001e2000c101908 */
[----:B------:R-:W-:-:S03]  /*4360*/  ISETP.GE.AND P3, PT, R41, R4, PT ;  /* 0x000000042900720c */ /* 0x000fc60003f66270 */
[----:B------:R0:W-:Y:S01]  /*4370*/  @!P2 STG.E desc[UR8][R2.64+0x600], R19 ;  /* 0x000600130200a986 */ /* 0x0001e2000c101908 */
[----:B------:R-:W-:-:S03]  /*4380*/  ISETP.GE.AND P2, PT, R33, R4, PT ;  /* 0x000000042100720c */ /* 0x000fc60003f46270 */
[----:B------:R0:W-:Y:S01]  /*4390*/  @!P1 STG.E desc[UR8][R2.64+0x680], R21 ;  /* 0x0006801502009986 */ /* 0x0001e2000c101908 */
[----:B------:R-:W-:-:S03]  /*43a0*/  ISETP.GE.AND P1, PT, R31, R4, PT ;  /* 0x000000041f00720c */ /* 0x000fc60003f26270 */
[----:B------:R0:W-:Y:S01]  /*43b0*/  @!P6 STG.E desc[UR8][R2.64+0x700], R17 ;  /* 0x000700110200e986 */ /* 0x0001e2000c101908 */
[----:B------:R-:W-:-:S03]  /*43c0*/  ISETP.GE.AND P6, PT, R40, R4, PT ;  /* 0x000000042800720c */ /* 0x000fc60003fc6270 */
[----:B------:R0:W-:Y:S04]  /*43d0*/  @!P5 STG.E desc[UR8][R2.64+0x780], R15 ;  /* 0x0007800f0200d986 */ /* 0x0001e8000c101908 */
[----:B------:R0:W-:Y:S04]  /*43e0*/  @!P0 STG.E desc[UR8][R2.64+0x800], R13 ;  /* 0x0008000d02008986 */ /* 0x0001e8000c101908 */
[----:B------:R0:W-:Y:S04]  /*43f0*/  @!P4 STG.E desc[UR8][R2.64+0x880], R11 ;  /* 0x0008800b0200c986 */ /* 0x0001e8000c101908 */
[----:B------:R0:W-:Y:S04]  /*4400*/  @!P3 STG.E desc[UR8][R2.64+0x900], R9 ;  /* 0x000900090200b986 */ /* 0x0001e8000c101908 */
[----:B------:R0:W-:Y:S04]  /*4410*/  @!P2 STG.E desc[UR8][R2.64+0x980], R7 ;  /* 0x000980070200a986 */ /* 0x0001e8000c101908 */
[----:B------:R0:W-:Y:S01]  /*4420*/  @!P1 STG.E desc[UR8][R2.64+0xa00], R5 ;  /* 0x000a000502009986 */ /* 0x0001e2000c101908 */
[----:B------:R-:W-:Y:S05]  /*4430*/  @P6 EXIT ;  /* 0x000000000000694d */ /* 0x000fea0003800000 */
[----:B------:R-:W-:Y:S01]  /*4440*/  STG.E desc[UR8][R2.64+0xa80], R23 ;  /* 0x000a801702007986 */ /* 0x000fe2000c101908 */
[----:B------:R-:W-:Y:S05]  /*4450*/  EXIT ;  /* 0x000000000000794d */ /* 0x000fea0003800000 */
.L_x_5:
[----:B------:R-:W-:Y:S01]  /*4460*/  BSSY B1, `(.L_x_32) ;  /* 0x0000006000017945 */ /* 0x000fe20003800000 */
[----:B------:R-:W-:Y:S01]  /*4470*/  PLOP3.LUT P0, PT, P0, PT, PT, 0x8, 0x80 ;  /* 0x000000000080781c */ /* 0x000fe2000070e170 */
[----:B------:R-:W-:-:S12]  /*4480*/  IMAD.MOV.U32 R19, RZ, RZ, -0x1 ;  /* 0xffffffffff137424 */ /* 0x000fd800078e00ff */
[----:B------:R-:W-:Y:S05]  /*4490*/  WARPSYNC.COLLECTIVE R19, `(.L_x_33) ;  /* 0x0000000013087348 */ /* 0x000fea0003c00000 */
[----:B------:R-:W-:Y:S01]  /*44a0*/  VOTE.ANY P0, P0 ;  /* 0x0000000000ff7806 */ /* 0x000fe20000000100 */
[----:B------:R-:W-:-:S12]  /*44b0*/  ENDCOLLECTIVE ;  /* 0x000000000000791b */ /* 0x000fd80003800000 */
.L_x_33:
[----:B------:R-:W-:Y:S05]  /*44c0*/  BSYNC B1 ;  /* 0x0000000000017941 */ /* 0x000fea0003800000 */
.L_x_32:
[----:B------:R-:W-:Y:S05]  /*44d0*/  BRA `(.L_x_34) ;  /* 0xffffffc800a87947 */ /* 0x000fea000383ffff */
.L_x_7:
[----:B------:R-:W-:Y:S01]  /*44e0*/  BSSY B1, `(.L_x_35) ;  /* 0x0000006000017945 */ /* 0x000fe20003800000 */
[----:B------:R-:W-:Y:S01]  /*44f0*/  PLOP3.LUT P0, PT, P0, PT, PT, 0x8, 0x80 ;  /* 0x000000000080781c */ /* 0x000fe2000070e170 */
[----:B------:R-:W-:-:S12]  /*4500*/  IMAD.MOV.U32 R19, RZ, RZ, -0x1 ;  /* 0xffffffffff137424 */ /* 0x000fd800078e00ff */
[----:B------:R-:W-:Y:S05]  /*4510*/  WARPSYNC.COLLECTIVE R19, `(.L_x_36) ;  /* 0x0000000013087348 */ /* 0x000fea0003c00000 */
[----:B------:R-:W-:Y:S01]  /*4520*/  VOTE.ANY P0, P0 ;  /* 0x0000000000ff7806 */ /* 0x000fe20000000100 */
[----:B------:R-:W-:-:S12]  /*4530*/  ENDCOLLECTIVE ;  /* 0x000000000000791b */ /* 0x000fd80003800000 */
.L_x_36:
[----:B------:R-:W-:Y:S05]  /*4540*/  BSYNC B1 ;  /* 0x0000000000017941 */ /* 0x000fea0003800000 */
.L_x_35:
[----:B------:R-:W-:Y:S05]  /*4550*/  BRA `(.L_x_37) ;  /* 0xffffffc800fc7947 */ /* 0x000fea000383ffff */
.L_x_9:
[----:B------:R-:W0:Y:S01]  /*4560*/  S2R R48, SR_GEMASK ;  /* 0x0000000000307919 */ /* 0x000e220000003c00 */
[----:B------:R-:W-:Y:S01]  /*4570*/  BSSY B1, `(.L_x_38) ;  /* 0x0000006000017945 */ /* 0x000fe20003800000 */
[----:B------:R-:W-:Y:S01]  /*4580*/  PLOP3.LUT P0, PT, P0, PT, PT, 0x8, 0x80 ;  /* 0x000000000080781c */ /* 0x000fe2000070e170 */
[----:B------:R-:W-:-:S12]  /*4590*/  IMAD.MOV.U32 R19, RZ, RZ, -0x1 ;  /* 0xffffffffff137424 */ /* 0x000fd800078e00ff */
[----:B0-----:R-:W-:Y:S05]  /*45a0*/  WARPSYNC.COLLECTIVE R19, `(.L_x_39) ;  /* 0x0000000013087348 */ /* 0x001fea0003c00000 */
[----:B------:R-:W-:Y:S01]  /*45b0*/  VOTE.ANY R19, PT, P0 ;  /* 0x0000000000137806 */ /* 0x000fe200000e0100 */
[----:B0-----:R-:W-:Y:S06]  /*45c0*/  ENDCOLLECTIVE ;  /* 0x000000000000791b */ /* 0x001fec0003800000 */
.L_x_39:
[----:B------:R-:W-:Y:S05]  /*45d0*/  BSYNC B1 ;  /* 0x0000000000017941 */ /* 0x000fea0003800000 */
.L_x_38:
[----:B------:R-:W-:Y:S01]  /*45e0*/  LOP3.LUT R19, R19, 0x80000000, R48, 0xec, !PT ;  /* 0x8000000013137812 */ /* 0x000fe200078eec30 */
[----:B------:R-:W-:Y:S01]  /*45f0*/  IMAD.MOV.U32 R18, RZ, RZ, R41 ;  /* 0x000000ffff127224 */ /* 0x000fe200078e0029 */
[----:B------:R-:W0:Y:S01]  /*4600*/  LDC.64 R42, c[0x0][0x390] ;  /* 0x0000e400ff2a7b82 */ /* 0x000e220000000a00 */
[----:B------:R-:W-:Y:S02]  /*4610*/  IMAD.MOV.U32 R17, RZ, RZ, 0x1 ;  /* 0x00000001ff117424 */ /* 0x000fe400078e00ff */
[----:B------:R-:W-:Y:S02]  /*4620*/  VIADD R16, R19, 0xffffffff ;  /* 0xffffffff13107836 */ /* 0x000fe40000000000 */
[C---:B------:R-:W-:Y:S02]  /*4630*/  VIADD R23, R47.reuse, 0x4 ;  /* 0x000000042f177836 */ /* 0x040fe40000000000 */
[----:B------:R-:W-:Y:S01]  /*4640*/  VIADD R26, R47, 0x8 ;  /* 0x000000082f1a7836 */ /* 0x000fe20000000000 */
[----:B------:R-:W-:Y:S01]  /*4650*/  LOP3.LUT R22, R19, R16, RZ, 0xc, !PT ;  /* 0x0000001013167212 */ /* 0x000fe200078e0cff */
[----:B------:R-:W-:-:S03]  /*4660*/  IMAD.MOV.U32 R19, RZ, RZ, -0x1 ;  /* 0xffffffffff137424 */ /* 0x000fc600078e00ff */
[----:B------:R1:W2:Y:S02]  /*4670*/  POPC R16, R22 ;  /* 0x0000001600107309 */ /* 0x0002a40000000000 */
[----:B-1----:R-:W-:Y:S01]  /*4680*/  VIADD R22, R47, 0x2 ;  /* 0x000000022f167836 */ /* 0x002fe20000000000 */
[----:B0-2---:R-:W-:-:S13]  /*4690*/  IADD3 R42, P3, PT, R42, 0x100, RZ ;  /* 0x000001002a2a7810 */ /* 0x005fda0007f7e0ff */
[----:B------:R-:W-:Y:S05]  /*46a0*/  WARPSYNC.COLLECTIVE R19, `(.L_x_40) ;  /* 0x0000000013087348 */ /* 0x000fea0003c00000 */
[----:B------:R0:W1:Y:S02]  /*46b0*/  SHFL.DOWN P2, R20, R18, R17, R16 ;  /* 0x0800001112147389 */ /* 0x0000640000040010 */
[----:B01----:R-:W-:Y:S05]  /*46c0*/  ENDCOLLECTIVE ;  /* 0x000000000000791b */ /* 0x003fea0003800000 */
.L_x_40:
[-C--:B------:R-:W-:Y:S01]  /*46d0*/  ISETP.GE.AND P0, PT, R47, R16.reuse, PT ;  /* 0x000000102f00720c */ /* 0x080fe20003f06270 */
[----:B------:R-:W-:Y:S02]  /*46e0*/  IMAD.X R43, RZ, RZ, R43, P3 ;  /* 0x000000ffff2b7224 */ /* 0x000fe400018e062b */
[----:B------:R-:W-:Y:S01]  /*46f0*/  IMAD.MOV.U32 R17, RZ, RZ, 0x2 ;  /* 0x00000002ff117424 */ /* 0x000fe200078e00ff */
[----:B------:R-:W-:Y:S02]  /*4700*/  SEL R20, R20, RZ, !P0 ;  /* 0x000000ff14147207 */ /* 0x000fe40004000000 */
[----:B------:R-:W-:-:S03]  /*4710*/  ISETP.GT.AND P0, PT, R22, R16, PT ;  /* 0x000000101600720c */ /* 0x000fc60003f04270 */
[----:B------:R-:W-:-:S04]  /*4720*/  IMAD.IADD R37, R20, 0x1, R41 ;  /* 0x0000000114257824 */ /* 0x000fc800078e0229 */
[----:B------:R-:W-:-:S07]  /*4730*/  IMAD.MOV.U32 R18, RZ, RZ, R37 ;  /* 0x000000ffff127224 */ /* 0x000fce00078e0025 */
[----:B------:R-:W-:Y:S05]  /*4740*/  WARPSYNC.COLLECTIVE R19, `(.L_x_41) ;  /* 0x0000000013087348 */ /* 0x000fea0003c00000 */
[----:B------:R0:W1:Y:S02]  /*4750*/  SHFL.DOWN P2, R20, R18, R17, R16 ;  /* 0x0800001112147389 */ /* 0x0000640000040010 */
[----:B01----:R-:W-:Y:S05]  /*4760*/  ENDCOLLECTIVE ;  /* 0x000000000000791b */ /* 0x003fea0003800000 */
.L_x_41:
[----:B------:R-:W-:Y:S01]  /*4770*/  IMAD.MOV.U32 R17, RZ, RZ, 0x4 ;  /* 0x00000004ff117424 */ /* 0x000fe200078e00ff */
[----:B------:R-:W-:Y:S02]  /*4780*/  SEL R20, R20, RZ, !P0 ;  /* 0x000000ff14147207 */ /* 0x000fe40004000000 */
[----:B------:R-:W-:-:S03]  /*4790*/  ISETP.GT.AND P0, PT, R23, R16, PT ;  /* 0x000000101700720c */ /* 0x000fc60003f04270 */
[----:B------:R-:W-:Y:S02]  /*47a0*/  IMAD.IADD R39, R37, 0x1, R20 ;  /* 0x0000000125277824 */ /* 0x000fe400078e0214 */
[----:B------:R-:W-:Y:S02]  /*47b0*/  VIADD R37, R47, 0x10 ;  /* 0x000000102f257836 */ /* 0x000fe40000000000 */
[----:B------:R-:W-:-:S07]  /*47c0*/  IMAD.MOV.U32 R18, RZ, RZ, R39 ;  /* 0x000000ffff127224 */ /* 0x000fce00078e0027 */
[----:B------:R-:W-:Y:S05]  /*47d0*/  WARPSYNC.COLLECTIVE R19, `(.L_x_42) ;  /* 0x0000000013087348 */ /* 0x000fea0003c00000 */
[----:B------:R0:W1:Y:S02]  /*47e0*/  SHFL.DOWN P2, R20, R18, R17, R16 ;  /* 0x0800001112147389 */ /* 0x0000640000040010 */
[----:B01----:R-:W-:Y:S05]  /*47f0*/  ENDCOLLECTIVE ;  /* 0x000000000000791b */ /* 0x003fea0003800000 */
.L_x_42:
        /* <DEDUP_REMOVED lines=8> */
.L_x_43:
[----:B------:R-:W-:Y:S01]  /*4880*/  IMAD.MOV.U32 R17, RZ, RZ, 0x10 ;  /* 0x00000010ff117424 */ /* 0x000fe200078e00ff */
[----:B------:R-:W-:Y:S02]  /*4890*/  SEL R20, R20, RZ, !P0 ;  /* 0x000000ff14147207 */ /* 0x000fe40004000000 */
[----:B------:R-:W-:-:S03]  /*48a0*/  ISETP.NE.AND P0, PT, R40, 0x65, PT ;  /* 0x000000652800780c */ /* 0x000fc60003f05270 */
[----:B------:R-:W-:-:S04]  /*48b0*/  IMAD.IADD R41, R51, 0x1, R20 ;  /* 0x0000000133297824 */ /* 0x000fc800078e0214 */
[----:B------:R-:W-:-:S07]  /*48c0*/  IMAD.MOV.U32 R18, RZ, RZ, R41 ;  /* 0x000000ffff127224 */ /* 0x000fce00078e0029 */
[----:B------:R-:W-:Y:S05]  /*48d0*/  WARPSYNC.COLLECTIVE R19, `(.L_x_44) ;  /* 0x0000000013087348 */ /* 0x000fea0003c00000 */
[----:B------:R0:W1:Y:S02]  /*48e0*/  SHFL.DOWN P2, R20, R18, R17, R16 ;  /* 0x0800001112147389 */ /* 0x0000640000040010 */
[----:B01----:R-:W-:Y:S05]  /*48f0*/  ENDCOLLECTIVE ;  /* 0x000000000000791b */ /* 0x003fea0003800000 */
.L_x_44:
[----:B------:R-:W-:Y:S05]  /*4900*/  WARPSYNC.COLLECTIVE R19, `(.L_x_45) ;  /* 0x0000000013087348 */ /* 0x000fea0003c00000 */
[----:B------:R-:W-:Y:S01]  /*4910*/  VOTE.ALL P0, P0 ;  /* 0x0000000000ff7806 */ /* 0x000fe20000000000 */
[----:B------:R-:W-:-:S12]  /*4920*/  ENDCOLLECTIVE ;  /* 0x000000000000791b */ /* 0x000fd80003800000 */
.L_x_45:
[----:B------:R-:W-:-:S04]  /*4930*/  ISETP.GT.AND P2, PT, R37, R16, PT ;  /* 0x000000102500720c */ /* 0x000fc80003f44270 */
[----:B------:R-:W-:-:S05]  /*4940*/  SEL R20, R20, RZ, !P2 ;  /* 0x000000ff14147207 */ /* 0x000fca0005000000 */
[----:B------:R-:W-:Y:S01]  /*4950*/  IMAD.IADD R39, R41, 0x1, R20 ;  /* 0x0000000129277824 */ /* 0x000fe200078e0214 */
[----:B------:R-:W-:Y:S06]  /*4960*/  BRA `(.L_x_46) ;  /* 0xffffffc800947947 */ /* 0x000fec000383ffff */
.L_x_11:
[----:B------:R-:W-:Y:S01]  /*4970*/  BSSY B1, `(.L_x_47) ;  /* 0x0000006000017945 */ /* 0x000fe20003800000 */
[----:B------:R-:W-:Y:S01]  /*4980*/  PLOP3.LUT P0, PT, P0, PT, PT, 0x8, 0x80 ;  /* 0x000000000080781c */ /* 0x000fe2000070e170 */
[----:B------:R-:W-:-:S12]  /*4990*/  IMAD.MOV.U32 R19, RZ, RZ, -0x1 ;  /* 0xffffffffff137424 */ /* 0x000fd800078e00ff */
[----:B------:R-:W-:Y:S05]  /*49a0*/  WARPSYNC.COLLECTIVE R19, `(.L_x_48) ;  /* 0x0000000013087348 */ /* 0x000fea0003c00000 */
[----:B------:R-:W-:Y:S01]  /*49b0*/  VOTE.ANY P0, P0 ;  /* 0x0000000000ff7806 */ /* 0x000fe20000000100 */
[----:B------:R-:W-:-:S12]  /*49c0*/  ENDCOLLECTIVE ;  /* 0x000000000000791b */ /* 0x000fd80003800000 */
.L_x_48:
[----:B------:R-:W-:Y:S05]  /*49d0*/  BSYNC B1 ;  /* 0x0000000000017941 */ /* 0x000fea0003800000 */
.L_x_47:
[----:B------:R-:W-:Y:S05]  /*49e0*/  BRA `(.L_x_49) ;  /* 0xffffffc800a47947 */ /* 0x000fea000383ffff */
.L_x_13:
[----:B------:R-:W-:Y:S01]  /*49f0*/  BSSY B1, `(.L_x_50) ;  /* 0x0000006000017945 */ /* 0x000fe20003800000 */
[----:B------:R-:W-:Y:S01]  /*4a00*/  PLOP3.LUT P0, PT, P0, PT, PT, 0x8, 0x80 ;  /* 0x000000000080781c */ /* 0x000fe2000070e170 */
[----:B------:R-:W-:-:S12]  /*4a10*/  IMAD.MOV.U32 R19, RZ, RZ, -0x1 ;  /* 0xffffffffff137424 */ /* 0x000fd800078e00ff */
[----:B------:R-:W-:Y:S05]  /*4a20*/  WARPSYNC.COLLECTIVE R19, `(.L_x_51) ;  /* 0x0000000013087348 */ /* 0x000fea0003c00000 */
[----:B------:R-:W-:Y:S01]  /*4a30*/  VOTE.ANY P0, P0 ;  /* 0x0000000000ff7806 */ /* 0x000fe20000000100 */
[----:B------:R-:W-:-:S12]  /*4a40*/  ENDCOLLECTIVE ;  /* 0x000000000000791b */ /* 0x000fd80003800000 */
.L_x_51:
[----:B------:R-:W-:Y:S05]  /*4a50*/  BSYNC B1 ;  /* 0x0000000000017941 */ /* 0x000fea0003800000 */
.L_x_50:
[----:B------:R-:W-:Y:S05]  /*4a60*/  BRA `(.L_x_52) ;  /* 0xffffffc800f87947 */ /* 0x000fea000383ffff */
.L_x_15:
[----:B------:R-:W-:Y:S01]  /*4a70*/  BSSY B1, `(.L_x_53) ;  /* 0x0000006000017945 */ /* 0x000fe20003800000 */
[----:B------:R-:W-:Y:S01]  /*4a80*/  PLOP3.LUT P0, PT, P0, PT, PT, 0x8, 0x80 ;  /* 0x000000000080781c */ /* 0x000fe2000070e170 */
[----:B------:R-:W-:-:S12]  /*4a90*/  IMAD.MOV.U32 R19, RZ, RZ, -0x1 ;  /* 0xffffffffff137424 */ /* 0x000fd800078e00ff */
[----:B------:R-:W-:Y:S05]  /*4aa0*/  WARPSYNC.COLLECTIVE R19, `(.L_x_54) ;  /* 0x0000000013087348 */ /* 0x000fea0003c00000 */
[----:B------:R-:W-:Y:S01]  /*4ab0*/  VOTE.ANY R19, PT, P0 ;  /* 0x0000000000137806 */ /* 0x000fe200000e0100 */
[----:B------:R-:W-:Y:S06]  /*4ac0*/  ENDCOLLECTIVE ;  /* 0x000000000000791b */ /* 0x000fec0003800000 */
.L_x_54:
[----:B------:R-:W-:Y:S05]  /*4ad0*/  BSYNC B1 ;  /* 0x0000000000017941 */ /* 0x000fea0003800000 */
.L_x_53:
[----:B------:R-:W-:Y:S01]  /*4ae0*/  LOP3.LUT R19, R19, 0x80000000, R48, 0xec, !PT ;  /* 0x8000000013137812 */ /* 0x000fe200078eec30 */
[----:B------:R-:W-:Y:S02]  /*4af0*/  IMAD.MOV.U32 R18, RZ, RZ, R41 ;  /* 0x000000ffff127224 */ /* 0x000fe400078e0029 */
[----:B------:R-:W-:Y:S02]  /*4b00*/  IMAD.MOV.U32 R17, RZ, RZ, 0x1 ;  /* 0x00000001ff117424 */ /* 0x000fe400078e00ff */
[----:B------:R-:W-:Y:S02]  /*4b10*/  VIADD R16, R19, 0xffffffff ;  /* 0xffffffff13107836 */ /* 0x000fe40000000000 */
[----:B------:R-:W-:-:S03]  /*4b20*/  VIADD R21, R21, 0xffffffe0 ;  /* 0xffffffe015157836 */ /* 0x000fc60000000000 */
[----:B------:R-:W-:Y:S01]  /*4b30*/  LOP3.LUT R50, R19, R16, RZ, 0xc, !PT ;  /* 0x0000001013327212 */ /* 0x000fe200078e0cff */
[----:B------:R-:W-:-:S03]  /*4b40*/  IMAD.MOV.U32 R19, RZ, RZ, -0x1 ;  /* 0xffffffffff137424 */ /* 0x000fc600078e00ff */
[----:B------:R0:W1:Y:S04]  /*4b50*/  POPC R16, R50 ;  /* 0x0000003200107309 */ /* 0x0000680000000000 */
[----:B01----:R-:W-:Y:S05]  /*4b60*/  WARPSYNC.COLLECTIVE R19, `(.L_x_55) ;  /* 0x0000000013087348 */ /* 0x003fea0003c00000 */
[----:B-1----:R1:W2:Y:S02]  /*4b70*/  SHFL.DOWN P2, R20, R18, R17, R16 ;  /* 0x0800001112147389 */ /* 0x0022a40000040010 */
[----:B012---:R-:W-:Y:S05]  /*4b80*/  ENDCOLLECTIVE ;  /* 0x000000000000791b */ /* 0x007fea0003800000 */
.L_x_55:
[----:B------:R-:W-:Y:S01]  /*4b90*/  ISETP.GE.AND P0, PT, R47, R16, PT ;  /* 0x000000102f00720c */ /* 0x000fe20003f06270 */
[----:B------:R-:W-:-:S03]  /*4ba0*/  IMAD.MOV.U32 R17, RZ, RZ, 0x2 ;  /* 0x00000002ff117424 */ /* 0x000fc600078e00ff */
[----:B------:R-:W-:Y:S02]  /*4bb0*/  SEL R20, R20, RZ, !P0 ;  /* 0x000000ff14147207 */ /* 0x000fe40004000000 */
[----:B------:R-:W-:-:S03]  /*4bc0*/  ISETP.GT.AND P0, PT, R22, R16, PT ;  /* 0x000000101600720c */ /* 0x000fc60003f04270 */
[----:B------:R-:W-:-:S04]  /*4bd0*/  IMAD.IADD R51, R20, 0x1, R41 ;  /* 0x0000000114337824 */ /* 0x000fc800078e0229 */
[----:B------:R-:W-:-:S07]  /*4be0*/  IMAD.MOV.U32 R18, RZ, RZ, R51 ;  /* 0x000000ffff127224 */ /* 0x000fce00078e0033 */
[----:B------:R-:W-:Y:S05]  /*4bf0*/  WARPSYNC.COLLECTIVE R19, `(.L_x_56) ;  /* 0x0000000013087348 */ /* 0x000fea0003c00000 */
[----:B------:R0:W1:Y:S02]  /*4c00*/  SHFL.DOWN P2, R20, R18, R17, R16 ;  /* 0x0800001112147389 */ /* 0x0000640000040010 */
[----:B01----:R-:W-:Y:S05]  /*4c10*/  ENDCOLLECTIVE ;  /* 0x000000000000791b */ /* 0x003fea0003800000 */
.L_x_56:
        /* <DEDUP_REMOVED lines=8> */
.L_x_57:
        /* <DEDUP_REMOVED lines=8> */
.L_x_58:
        /* <DEDUP_REMOVED lines=8> */
.L_x_59:
[----:B------:R-:W-:Y:S05]  /*4da0*/  WARPSYNC.COLLECTIVE R19, `(.L_x_60) ;  /* 0x0000000013087348 */ /* 0x000fea0003c00000 */
[----:B------:R-:W-:Y:S01]  /*4db0*/  VOTE.ALL P0, P0 ;  /* 0x0000000000ff7806 */ /* 0x000fe20000000000 */
[----:B------:R-:W-:-:S12]  /*4dc0*/  ENDCOLLECTIVE ;  /* 0x000000000000791b */ /* 0x000fd80003800000 */
.L_x_60:
[----:B------:R-:W-:-:S04]  /*4dd0*/  ISETP.GT.AND P2, PT, R37, R16, PT ;  /* 0x000000102500720c */ /* 0x000fc80003f44270 */
[----:B------:R-:W-:-:S04]  /*4de0*/  SEL R20, R20, RZ, !P2 ;  /* 0x000000ff14147207 */ /* 0x000fc80005000000 */
[----:B------:R-:W-:Y:S01]  /*4df0*/  IADD3 R39, PT, PT, R50, R20, R39 ;  /* 0x0000001432277210 */ /* 0x000fe20007ffe027 */
[----:B------:R-:W-:Y:S06]  /*4e00*/  BRA `(.L_x_61) ;  /* 0xffffffc800907947 */ /* 0x000fec000383ffff */
.L_x_20:
[----:B------:R-:W-:Y:S01]  /*4e10*/  BSSY B0, `(.L_x_62) ;  /* 0x0000006000007945 */ /* 0x000fe20003800000 */
[----:B------:R-:W-:Y:S01]  /*4e20*/  PLOP3.LUT P0, PT, P0, PT, PT, 0x8, 0x80 ;  /* 0x000000000080781c */ /* 0x000fe2000070e170 */
[----:B------:R-:W-:-:S12]  /*4e30*/  IMAD.MOV.U32 R19, RZ, RZ, -0x1 ;  /* 0xffffffffff137424 */ /* 0x000fd800078e00ff */
[----:B------:R-:W-:Y:S05]  /*4e40*/  WARPSYNC.COLLECTIVE R19, `(.L_x_63) ;  /* 0x0000000013087348 */ /* 0x000fea0003c00000 */
[----:B------:R-:W-:Y:S01]  /*4e50*/  VOTE.ANY P0, P0 ;  /* 0x0000000000ff7806 */ /* 0x000fe20000000100 */
[----:B------:R-:W-:-:S12]  /*4e60*/  ENDCOLLECTIVE ;  /* 0x000000000000791b */ /* 0x000fd80003800000 */
.L_x_63:
[----:B------:R-:W-:Y:S05]  /*4e70*/  BSYNC B0 ;  /* 0x0000000000007941 */ /* 0x000fea0003800000 */
.L_x_62:
[----:B------:R-:W-:Y:S05]  /*4e80*/  BRA `(.L_x_64) ;  /* 0xffffffe000a87947 */ /* 0x000fea000383ffff */
.L_x_22:
[----:B------:R-:W-:Y:S01]  /*4e90*/  BSSY B0, `(.L_x_65) ;  /* 0x0000006000007945 */ /* 0x000fe20003800000 */
[----:B------:R-:W-:Y:S01]  /*4ea0*/  PLOP3.LUT P0, PT, P0, PT, PT, 0x8, 0x80 ;  /* 0x000000000080781c */ /* 0x000fe2000070e170 */
[----:B------:R-:W-:-:S12]  /*4eb0*/  IMAD.MOV.U32 R19, RZ, RZ, -0x1 ;  /* 0xffffffffff137424 */ /* 0x000fd800078e00ff */
[----:B------:R-:W-:Y:S05]  /*4ec0*/  WARPSYNC.COLLECTIVE R19, `(.L_x_66) ;  /* 0x0000000013087348 */ /* 0x000fea0003c00000 */
[----:B------:R-:W-:Y:S01]  /*4ed0*/  VOTE.ANY P0, P0 ;  /* 0x0000000000ff7806 */ /* 0x000fe20000000100 */
[----:B------:R-:W-:-:S12]  /*4ee0*/  ENDCOLLECTIVE ;  /* 0x000000000000791b */ /* 0x000fd80003800000 */
.L_x_66:
[----:B------:R-:W-:Y:S05]  /*4ef0*/  BSYNC B0 ;  /* 0x0000000000007941 */ /* 0x000fea0003800000 */
.L_x_65:
[----:B------:R-:W-:Y:S05]  /*4f00*/  BRA `(.L_x_67) ;  /* 0xffffffe000fc7947 */ /* 0x000fea000383ffff */
.L_x_24:
[----:B------:R-:W0:Y:S01]  /*4f10*/  S2R R53, SR_GEMASK ;  /* 0x0000000000357919 */ /* 0x000e220000003c00 */
[----:B------:R-:W-:Y:S01]  /*4f20*/  BSSY B0, `(.L_x_68) ;  /* 0x0000006000007945 */ /* 0x000fe20003800000 */
[----:B------:R-:W-:Y:S01]  /*4f30*/  PLOP3.LUT P0, PT, P0, PT, PT, 0x8, 0x80 ;  /* 0x000000000080781c */ /* 0x000fe2000070e170 */
[----:B------:R-:W-:-:S12]  /*4f40*/  IMAD.MOV.U32 R19, RZ, RZ, -0x1 ;  /* 0xffffffffff137424 */ /* 0x000fd800078e00ff */
[----:B0-----:R-:W-:Y:S05]  /*4f50*/  WARPSYNC.COLLECTIVE R19, `(.L_x_69) ;  /* 0x0000000013087348 */ /* 0x001fea0003c00000 */
[----:B------:R-:W-:Y:S01]  /*4f60*/  VOTE.ANY R19, PT, P0 ;  /* 0x0000000000137806 */ /* 0x000fe200000e0100 */
[----:B0-----:R-:W-:Y:S06]  /*4f70*/  ENDCOLLECTIVE ;  /* 0x000000000000791b */ /* 0x001fec0003800000 */
.L_x_69:
[----:B------:R-:W-:Y:S05]  /*4f80*/  BSYNC B0 ;  /* 0x0000000000007941 */ /* 0x000fea0003800000 */
.L_x_68:
[----:B------:R-:W-:Y:S01]  /*4f90*/  LOP3.LUT R19, R19, 0x80000000, R53, 0xec, !PT ;  /* 0x8000000013137812 */ /* 0x000fe200078eec35 */
[----:B------:R-:W-:Y:S02]  /*4fa0*/  IMAD.MOV.U32 R18, RZ, RZ, R25 ;  /* 0x000000ffff127224 */ /* 0x000fe400078e0019 */
[----:B------:R-:W-:Y:S02]  /*4fb0*/  IMAD.MOV.U32 R17, RZ, RZ, 0x1 ;  /* 0x00000001ff117424 */ /* 0x000fe400078e00ff */
[----:B------:R-:W-:-:S05]  /*4fc0*/  VIADD R16, R19, 0xffffffff ;  /* 0xffffffff13107836 */ /* 0x000fca0000000000 */
[----:B------:R-:W-:Y:S01]  /*4fd0*/  LOP3.LUT R44, R19, R16, RZ, 0xc, !PT ;  /* 0x00000010132c7212 */ /* 0x000fe200078e0cff */
[----:B------:R-:W-:-:S05]  /*4fe0*/  IMAD.MOV.U32 R19, RZ, RZ, -0x1 ;  /* 0xffffffffff137424 */ /* 0x000fca00078e00ff */
[----:B------:R-:W0:Y:S02]  /*4ff0*/  POPC R44, R44 ;  /* 0x0000002c002c7309 */ /* 0x000e240000000000 */
[----:B0-----:R-:W-:Y:S01]  /*5000*/  IMAD.MOV.U32 R16, RZ, RZ, R44 ;  /* 0x000000ffff107224 */ /* 0x001fe200078e002c */
[----:B------:R-:W-:-:S13]  /*5010*/  ISETP.GE.AND P0, PT, R36, R44, PT ;  /* 0x0000002c2400720c */ /* 0x000fda0003f06270 */
[----:B------:R-:W-:Y:S05]  /*5020*/  WARPSYNC.COLLECTIVE R19, `(.L_x_70) ;  /* 0x0000000013087348 */ /* 0x000fea0003c00000 */
[----:B------:R0:W1:Y:S02]  /*5030*/  SHFL.DOWN P2, R20, R18, R17, R16 ;  /* 0x0800001112147389 */ /* 0x0000640000040010 */
[----:B01----:R-:W-:Y:S05]  /*5040*/  ENDCOLLECTIVE ;  /* 0x000000000000791b */ /* 0x003fea0003800000 */
.L_x_70:
[----:B------:R-:W-:Y:S01]  /*5050*/  IMAD.MOV.U32 R17, RZ, RZ, 0x2 ;  /* 0x00000002ff117424 */ /* 0x000fe200078e00ff */
[----:B------:R-:W-:-:S05]  /*5060*/  SEL R20, R20, RZ, !P0 ;  /* 0x000000ff14147207 */ /* 0x000fca0004000000 */
[----:B------:R-:W-:Y:S02]  /*5070*/  IMAD.IADD R35, R20, 0x1, R25 ;  /* 0x0000000114237824 */ /* 0x000fe400078e0219 */
[----:B------:R-:W-:Y:S02]  /*5080*/  VIADD R25, R36, 0x2 ;  /* 0x0000000224197836 */ /* 0x000fe40000000000 */
[----:B------:R-:W-:-:S03]  /*5090*/  IMAD.MOV.U32 R18, RZ, RZ, R35 ;  /* 0x000000ffff127224 */ /* 0x000fc600078e0023 */
[----:B------:R-:W-:Y:S01]  /*50a0*/  ISETP.GT.AND P0, PT, R25, R44, PT ;  /* 0x0000002c1900720c */ /* 0x000fe20003f04270 */
[----:B------:R-:W-:-:S12]  /*50b0*/  VIADD R25, R36, 0x4 ;  /* 0x0000000424197836 */ /* 0x000fd80000000000 */
[----:B------:R-:W-:Y:S05]  /*50c0*/  WARPSYNC.COLLECTIVE R19, `(.L_x_71) ;  /* 0x0000000013087348 */ /* 0x000fea0003c00000 */
[----:B------:R0:W1:Y:S02]  /*50d0*/  SHFL.DOWN P2, R20, R18, R17, R16 ;  /* 0x0800001112147389 */ /* 0x0000640000040010 */
[----:B01----:R-:W-:Y:S05]  /*50e0*/  ENDCOLLECTIVE ;  /* 0x000000000000791b */ /* 0x003fea0003800000 */
.L_x_71:
        /* <DEDUP_REMOVED lines=9> */
.L_x_72:
        /* <DEDUP_REMOVED lines=8> */
.L_x_73:
[----:B------:R-:W-:Y:S01]  /*5200*/  IMAD.MOV.U32 R17, RZ, RZ, 0x10 ;  /* 0x00000010ff117424 */ /* 0x000fe200078e00ff */
[----:B------:R-:W-:Y:S02]  /*5210*/  SEL R20, R20, RZ, !P0 ;  /* 0x000000ff14147207 */ /* 0x000fe40004000000 */
[----:B------:R-:W-:-:S03]  /*5220*/  ISETP.NE.AND P0, PT, R24, 0x65, PT ;  /* 0x000000651800780c */ /* 0x000fc60003f05270 */
[----:B------:R-:W-:Y:S02]  /*5230*/  IMAD.IADD R26, R25, 0x1, R20 ;  /* 0x00000001191a7824 */ /* 0x000fe400078e0214 */
[----:B------:R-:W-:Y:S02]  /*5240*/  VIADD R25, R36, 0x10 ;  /* 0x0000001024197836 */ /* 0x000fe40000000000 */
[----:B------:R-:W-:-:S03]  /*5250*/  IMAD.MOV.U32 R18, RZ, RZ, R26 ;  /* 0x000000ffff127224 */ /* 0x000fc600078e001a */
[----:B------:R-:W-:-:S13]  /*5260*/  ISETP.GT.AND P3, PT, R25, R44, PT ;  /* 0x0000002c1900720c */ /* 0x000fda0003f64270 */
[----:B------:R-:W-:Y:S05]  /*5270*/  WARPSYNC.COLLECTIVE R19, `(.L_x_74) ;  /* 0x0000000013087348 */ /* 0x000fea0003c00000 */
[----:B------:R0:W1:Y:S02]  /*5280*/  SHFL.DOWN P2, R20, R18, R17, R16 ;  /* 0x0800001112147389 */ /* 0x0000640000040010 */
[----:B01----:R-:W-:Y:S05]  /*5290*/  ENDCOLLECTIVE ;  /* 0x000000000000791b */ /* 0x003fea0003800000 */
.L_x_74:
[----:B------:R-:W-:Y:S05]  /*52a0*/  WARPSYNC.COLLECTIVE R19, `(.L_x_75) ;  /* 0x0000000013087348 */ /* 0x000fea0003c00000 */
[----:B------:R-:W-:Y:S01]  /*52b0*/  VOTE.ALL P0, P0 ;  /* 0x0000000000ff7806 */ /* 0x000fe20000000000 */
[----:B------:R-:W-:-:S12]  /*52c0*/  ENDCOLLECTIVE ;  /* 0x000000000000791b */ /* 0x000fd80003800000 */
.L_x_75:
[----:B------:R-:W0:Y:S01]  /*52d0*/  LDC.64 R16, c[0x0][0x390] ;  /* 0x0000e400ff107b82 */ /* 0x000e220000000a00 */
[----:B------:R-:W-:-:S05]  /*52e0*/  SEL R25, R20, RZ, !P3 ;  /* 0x000000ff14197207 */ /* 0x000fca0005800000 */
[----:B------:R-:W-:Y:S01]  /*52f0*/  IMAD.IADD R26, R26, 0x1, R25 ;  /* 0x000000011a1a7824 */ /* 0x000fe200078e0219 */
[----:B0-----:R-:W-:-:S05]  /*5300*/  IADD3 R35, P2, PT, R16, 0x100, RZ ;  /* 0x0000010010237810 */ /* 0x001fca0007f5e0ff */
[----:B------:R-:W-:Y:S01]  /*5310*/  IMAD.X R39, RZ, RZ, R17, P2 ;  /* 0x000000ffff277224 */ /* 0x000fe200010e0611 */
[----:B------:R-:W-:Y:S07]  /*5320*/  BRA `(.L_x_76) ;  /* 0xffffffe000907947 */ /* 0x000fee000383ffff */
.L_x_26:
[----:B------:R-:W-:Y:S01]  /*5330*/  BSSY B0, `(.L_x_77) ;  /* 0x0000006000007945 */ /* 0x000fe20003800000 */
[----:B------:R-:W-:Y:S01]  /*5340*/  PLOP3.LUT P0, PT, P0, PT, PT, 0x8, 0x80 ;  /* 0x000000000080781c */ /* 0x000fe2000070e170 */
[----:B------:R-:W-:-:S12]  /*5350*/  IMAD.MOV.U32 R19, RZ, RZ, -0x1 ;  /* 0xffffffffff137424 */ /* 0x000fd800078e00ff */
[----:B------:R-:W-:Y:S05]  /*5360*/  WARPSYNC.COLLECTIVE R19, `(.L_x_78) ;  /* 0x0000000013087348 */ /* 0x000fea0003c00000 */
[----:B------:R-:W-:Y:S01]  /*5370*/  VOTE.ANY P0, P0 ;  /* 0x0000000000ff7806 */ /* 0x000fe20000000100 */
[----:B------:R-:W-:-:S12]  /*5380*/  ENDCOLLECTIVE ;  /* 0x000000000000791b */ /* 0x000fd80003800000 */
.L_x_78:
[----:B------:R-:W-:Y:S05]  /*5390*/  BSYNC B0 ;  /* 0x0000000000007941 */ /* 0x000fea0003800000 */
.L_x_77:
[----:B------:R-:W-:Y:S05]  /*53a0*/  BRA `(.L_x_79) ;  /* 0xffffffe000a07947 */ /* 0x000fea000383ffff */
.L_x_28:
[----:B------:R-:W-:Y:S01]  /*53b0*/  BSSY B0, `(.L_x_80) ;  /* 0x0000006000007945 */ /* 0x000fe20003800000 */
[----:B------:R-:W-:Y:S01]  /*53c0*/  PLOP3.LUT P0, PT, P0, PT, PT, 0x8, 0x80 ;  /* 0x000000000080781c */ /* 0x000fe2000070e170 */
[----:B------:R-:W-:-:S12]  /*53d0*/  IMAD.MOV.U32 R19, RZ, RZ, -0x1 ;  /* 0xffffffffff137424 */ /* 0x000fd800078e00ff */
[----:B------:R-:W-:Y:S05]  /*53e0*/  WARPSYNC.COLLECTIVE R19, `(.L_x_81) ;  /* 0x0000000013087348 */ /* 0x000fea0003c00000 */
[----:B------:R-:W-:Y:S01]  /*53f0*/  VOTE.ANY P0, P0 ;  /* 0x0000000000ff7806 */ /* 0x000fe20000000100 */
[----:B------:R-:W-:-:S12]  /*5400*/  ENDCOLLECTIVE ;  /* 0x000000000000791b */ /* 0x000fd80003800000 */
.L_x_81:
[----:B------:R-:W-:Y:S05]  /*5410*/  BSYNC B0 ;  /* 0x0000000000007941 */ /* 0x000fea0003800000 */
.L_x_80:
[----:B------:R-:W-:Y:S05]  /*5420*/  BRA `(.L_x_82) ;  /* 0xffffffe000f47947 */ /* 0x000fea000383ffff */
.L_x_30:
[----:B------:R-:W-:Y:S01]  /*5430*/  BSSY B0, `(.L_x_83) ;  /* 0x0000006000007945 */ /* 0x000fe20003800000 */
[----:B------:R-:W-:Y:S01]  /*5440*/  PLOP3.LUT P0, PT, P0, PT, PT, 0x8, 0x80 ;  /* 0x000000000080781c */ /* 0x000fe2000070e170 */
[----:B------:R-:W-:-:S12]  /*5450*/  IMAD.MOV.U32 R19, RZ, RZ, -0x1 ;  /* 0xffffffffff137424 */ /* 0x000fd800078e00ff */
[----:B------:R-:W-:Y:S05]  /*5460*/  WARPSYNC.COLLECTIVE R19, `(.L_x_84) ;  /* 0x0000000013087348 */ /* 0x000fea0003c00000 */
[----:B------:R-:W-:Y:S01]  /*5470*/  VOTE.ANY R19, PT, P0 ;  /* 0x0000000000137806 */ /* 0x000fe200000e0100 */
[----:B------:R-:W-:Y:S06]  /*5480*/  ENDCOLLECTIVE ;  /* 0x000000000000791b */ /* 0x000fec0003800000 */
.L_x_84:
[----:B------:R-:W-:Y:S05]  /*5490*/  BSYNC B0 ;  /* 0x0000000000007941 */ /* 0x000fea0003800000 */
.L_x_83:
[----:B------:R-:W-:Y:S01]  /*54a0*/  LOP3.LUT R19, R19, 0x80000000, R53, 0xec, !PT ;  /* 0x8000000013137812 */ /* 0x000fe200078eec35 */
[----:B------:R-:W-:Y:S02]  /*54b0*/  IMAD.MOV.U32 R18, RZ, RZ, R25 ;  /* 0x000000ffff127224 */ /* 0x000fe400078e0019 */
[----:B------:R-:W-:Y:S02]  /*54c0*/  IMAD.MOV.U32 R17, RZ, RZ, 0x1 ;  /* 0x00000001ff117424 */ /* 0x000fe400078e00ff */
[----:B------:R-:W-:Y:S02]  /*54d0*/  VIADD R16, R19, 0xffffffff ;  /* 0xffffffff13107836 */ /* 0x000fe40000000000 */
[----:B------:R-:W-:-:S03]  /*54e0*/  VIADD R21, R21, 0xffffffe0 ;  /* 0xffffffe015157836 */ /* 0x000fc60000000000 */
[----:B------:R-:W-:Y:S01]  /*54f0*/  LOP3.LUT R16, R19, R16, RZ, 0xc, !PT ;  /* 0x0000001013107212 */ /* 0x000fe200078e0cff */
[----:B------:R-:W-:-:S05]  /*5500*/  IMAD.MOV.U32 R19, RZ, RZ, -0x1 ;  /* 0xffffffffff137424 */ /* 0x000fca00078e00ff */
[----:B------:R-:W0:Y:S02]  /*5510*/  POPC R16, R16 ;  /* 0x0000001000107309 */ /* 0x000e240000000000 */
[----:B0-----:R-:W-:Y:S05]  /*5520*/  WARPSYNC.COLLECTIVE R19, `(.L_x_85) ;  /* 0x0000000013087348 */ /* 0x001fea0003c00000 */
[----:B0-----:R0:W1:Y:S02]  /*5530*/  SHFL.DOWN P2, R20, R18, R17, R16 ;  /* 0x0800001112147389 */ /* 0x0010640000040010 */
[----:B01----:R-:W-:Y:S05]  /*5540*/  ENDCOLLECTIVE ;  /* 0x000000000000791b */ /* 0x003fea0003800000 */
.L_x_85:
[----:B------:R-:W-:Y:S01]  /*5550*/  ISETP.GE.AND P0, PT, R36, R16, PT ;  /* 0x000000102400720c */ /* 0x000fe20003f06270 */
[----:B------:R-:W-:-:S03]  /*5560*/  IMAD.MOV.U32 R17, RZ, RZ, 0x2 ;  /* 0x00000002ff117424 */ /* 0x000fc600078e00ff */
[----:B------:R-:W-:-:S05]  /*5570*/  SEL R20, R20, RZ, !P0 ;  /* 0x000000ff14147207 */ /* 0x000fca0004000000 */
[----:B------:R-:W-:Y:S02]  /*5580*/  IMAD.IADD R25, R20, 0x1, R25 ;  /* 0x0000000114197824 */ /* 0x000fe400078e0219 */
[----:B------:R-:W-:Y:S02]  /*5590*/  VIADD R20, R36, 0x2 ;  /* 0x0000000224147836 */ /* 0x000fe40000000000 */
[----:B------:R-:W-:-:S03]  /*55a0*/  IMAD.MOV.U32 R18, RZ, RZ, R25 ;  /* 0x000000ffff127224 */ /* 0x000fc600078e0019 */
[----:B------:R-:W-:-:S13]  /*55b0*/  ISETP.GT.AND P0, PT, R20, R16, PT ;  /* 0x000000101400720c */ /* 0x000fda0003f04270 */
[----:B------:R-:W-:Y:S05]  /*55c0*/  WARPSYNC.COLLECTIVE R19, `(.L_x_86) ;  /* 0x0000000013087348 */ /* 0x000fea0003c00000 */
[----:B------:R0:W1:Y:S02]  /*55d0*/  SHFL.DOWN P2, R20, R18, R17, R16 ;  /* 0x0800001112147389 */ /* 0x0000640000040010 */
[----:B01----:R-:W-:Y:S05]  /*55e0*/  ENDCOLLECTIVE ;  /* 0x000000000000791b */ /* 0x003fea0003800000 */
.L_x_86:
[----:B------:R-:W-:Y:S01]  /*55f0*/  IMAD.MOV.U32 R17, RZ, RZ, 0x4 ;  /* 0x00000004ff117424 */ /* 0x000fe200078e00ff */
        /* <DEDUP_REMOVED lines=8> */
.L_x_87:
        /* <DEDUP_REMOVED lines=9> */
.L_x_88:
[----:B------:R-:W-:Y:S01]  /*5710*/  IMAD.MOV.U32 R17, RZ, RZ, 0x10 ;  /* 0x00000010ff117424 */ /* 0x000fe200078e00ff */
[----:B------:R-:W-:-:S05]  /*5720*/  SEL R20, R20, RZ, !P0 ;  /* 0x000000ff14147207 */ /* 0x000fca0004000000 */
[----:B------:R-:W-:-:S04]  /*5730*/  IMAD.IADD R25, R25, 0x1, R20 ;  /* 0x0000000119197824 */ /* 0x000fc800078e0214 */
[----:B------:R-:W-:-:S07]  /*5740*/  IMAD.MOV.U32 R18, RZ, RZ, R25 ;  /* 0x000000ffff127224 */ /* 0x000fce00078e0019 */
[----:B------:R-:W-:Y:S05]  /*5750*/  WARPSYNC.COLLECTIVE R19, `(.L_x_89) ;  /* 0x0000000013087348 */ /* 0x000fea0003c00000 */
[----:B------:R0:W1:Y:S02]  /*5760*/  SHFL.DOWN P2, R20, R18, R17, R16 ;  /* 0x0800001112147389 */ /* 0x0000640000040010 */
[----:B01----:R-:W-:Y:S05]  /*5770*/  ENDCOLLECTIVE ;  /* 0x000000000000791b */ /* 0x003fea0003800000 */
.L_x_89:
[----:B------:R-:W-:-:S05]  /*5780*/  VIADD R17, R36, 0x10 ;  /* 0x0000001024117836 */ /* 0x000fca0000000000 */
[----:B------:R-:W-:-:S04]  /*5790*/  ISETP.GT.AND P0, PT, R17, R16, PT ;  /* 0x000000101100720c */ /* 0x000fc80003f04270 */
[----:B------:R-:W-:Y:S02]  /*57a0*/  SEL R20, R20, RZ, !P0 ;  /* 0x000000ff14147207 */ /* 0x000fe40004000000 */
[----:B------:R-:W-:Y:S02]  /*57b0*/  ISETP.NE.AND P0, PT, R24, 0x65, PT ;  /* 0x000000651800780c */ /* 0x000fe40003f05270 */
[----:B------:R-:W-:-:S11]  /*57c0*/  IADD3 R26, PT, PT, R25, R20, R26 ;  /* 0x00000014191a7210 */ /* 0x000fd60007ffe01a */
[----:B------:R-:W-:Y:S05]  /*57d0*/  WARPSYNC.COLLECTIVE R19, `(.L_x_90) ;  /* 0x0000000013087348 */ /* 0x000fea0003c00000 */
[----:B------:R-:W-:Y:S01]  /*57e0*/  VOTE.ALL P0, P0 ;  /* 0x0000000000ff7806 */ /* 0x000fe20000000000 */
[----:B------:R-:W-:-:S12]  /*57f0*/  ENDCOLLECTIVE ;  /* 0x000000000000791b */ /* 0x000fd80003800000 */
.L_x_90:
[----:B------:R-:W-:Y:S05]  /*5800*/  BRA `(.L_x_91) ;  /* 0xffffffe0008c7947 */ /* 0x000fea000383ffff */
.L_x_92:
[----:B------:R-:W-:-:S00]  /*5810*/  BRA `(.L_x_92) ;  /* 0xfffffffc00fc7947 */ /* 0x000fc0000383ffff */
[----:B------:R-:W-:-:S00]  /*5820*/  NOP ;  /* 0x0000000000007918 */ /* 0x000fc00000000000 */
        /* <DEDUP_REMOVED lines=13> */
.L_x_288:


//--------------------- .text._ZN3cub18CUB_300001_SM_10006detail4scan16DeviceScanKernelINS2_10policy_hubIiiimN4cuda3std3__44plusIvEEE10Policy1000EN6thrust24THRUST_300001_SM_1000_NS10device_ptrIiEESF_NS0_13ScanTileStateIiLb1EEES9_NS1_10InputValueIiPiEEmiLb0EiEEvT0_T1_T2_iT3_T4_T5_ --------------------------
	.section	.text._ZN3cub18CUB_300001_SM_10006detail4scan16DeviceScanKernelINS2_10policy_hubIiiimN4cuda3std3__44plusIvEEE10Policy1000EN6thrust24THRUST_300001_SM_1000_NS10device_ptrIiEESF_NS0_13ScanTileStateIiLb1EEES9_NS1_10InputValueIiPiEEmiLb0EiEEvT0_T1_T2_iT3_T4_T5_,"ax",@progbits
	.align	128
        .global         _ZN3cub18CUB_300001_SM_10006detail4scan16DeviceScanKernelINS2_10policy_hubIiiimN4cuda3std3__44plusIvEEE10Policy1000EN6thrust24THRUST_300001_SM_1000_NS10device_ptrIiEESF_NS0_13ScanTileStateIiLb1EEES9_NS1_10InputValueIiPiEEmiLb0EiEEvT0_T1_T2_iT3_T4_T5_
        .type           _ZN3cub18CUB_300001_SM_10006detail4scan16DeviceScanKernelINS2_10policy_hubIiiimN4cuda3std3__44plusIvEEE10Policy1000EN6thrust24THRUST_300001_SM_1000_NS10device_ptrIiEESF_NS0_13ScanTileStateIiLb1EEES9_NS1_10InputValueIiPiEEmiLb0EiEEvT0_T1_T2_iT3_T4_T5_,@function
        .size           _ZN3cub18CUB_300001_SM_10006detail4scan16DeviceScanKernelINS2_10policy_hubIiiimN4cuda3std3__44plusIvEEE10Policy1000EN6thrust24THRUST_300001_SM_1000_NS10device_ptrIiEESF_NS0_13ScanTileStateIiLb1EEES9_NS1_10InputValueIiPiEEmiLb0EiEEvT0_T1_T2_iT3_T4_T5_,(.L_x_289 - _ZN3cub18CUB_300001_SM_10006detail4scan16DeviceScanKernelINS2_10policy_hubIiiimN4cuda3std3__44plusIvEEE10Policy1000EN6thrust24THRUST_300001_SM_1000_NS10device_ptrIiEESF_NS0_13ScanTileStateIiLb1EEES9_NS1_10InputValueIiPiEEmiLb0EiEEvT0_T1_T2_iT3_T4_T5_)
        .other          _ZN3cub18CUB_300001_SM_10006detail4scan16DeviceScanKernelINS2_10policy_hubIiiimN4cuda3std3__44plusIvEEE10Policy1000EN6thrust24THRUST_300001_SM_1000_NS10device_ptrIiEESF_NS0_13ScanTileStateIiLb1EEES9_NS1_10InputValueIiPiEEmiLb0EiEEvT0_T1_T2_iT3_T4_T5_,@"STO_CUDA_ENTRY STV_DEFAULT"
_ZN3cub18CUB_300001_SM_10006detail4scan16DeviceScanKernelINS2_10policy_hubIiiimN4cuda3std3__44plusIvEEE10Policy1000EN6thrust24THRUST_300001_SM_1000_NS10device_ptrIiEESF_NS0_13ScanTileStateIiLb1EEES9_NS1_10InputValueIiPiEEmiLb0EiEEvT0_T1_T2_iT3_T4_T5_:
.text._ZN3cub18CUB_300001_SM_10006detail4scan16DeviceScanKernelINS2_10policy_hubIiiimN4cuda3std3__44plusIvEEE10Policy1000EN6thrust24THRUST_300001_SM_1000_NS10device_ptrIiEESF_NS0_13ScanTileStateIiLb1EEES9_NS1_10InputValueIiPiEEmiLb0EiEEvT0_T1_T2_iT3_T4_T5_:
[----:B------:R-:W-:Y:S01]  /*0000*/  LDC R1, c[0x0][0x37c] ;  /* 0x0000df00ff017b82 */ /* 0x000fe20000000800 */
[----:B------:R-:W0:Y:S01]  /*0010*/  LDCU UR4, c[0x0][0x3a0] ;  /* 0x00007400ff0477ac */ /* 0x000e220008000800 */
[----:B------:R-:W1:Y:S06]  /*0020*/  LDCU.64 UR12, c[0x0][0x358] ;  /* 0x00006b00ff0c77ac */ /* 0x000e6c0008000a00 */
[----:B------:R-:W2:Y:S01]  /*0030*/  S2UR UR6, SR_CTAID.X ;  /* 0x00000000000679c3 */ /* 0x000ea20000002500 */
[----:B------:R-:W3:Y:S01]  /*0040*/  LDCU.64 UR8, c[0x0][0x3b0] ;  /* 0x00007600ff0877ac */ /* 0x000ee20008000a00 */
[----:B0-----:R-:W-:-:S06]  /*0050*/  UPRMT UR4, UR4, 0x7770, URZ ;  /* 0x0000777004047896 */ /* 0x001fcc00080000ff */
[----:B------:R-:W-:-:S05]  /*0060*/  ISETP.NE.AND P0, PT, RZ, UR4, PT ;  /* 0x00000004ff007c0c */ /* 0x000fca000bf05270 */
[----:B------:R-:W2:Y:S08]  /*0070*/  LDCU UR4, c[0x0][0x398] ;  /* 0x00007300ff0477ac */ /* 0x000eb00008000800 */
[----:B------:R-:W1:Y:S02]  /*0080*/  @P0 LDC.64 R2, c[0x0][0x3a8] ;  /* 0x0000ea00ff020b82 */ /* 0x000e640000000a00 */
[----:B-1----:R0:W5:Y:S01]  /*0090*/  @P0 LDG.E R39, desc[UR12][R2.64] ;  /* 0x0000000c02270981 */ /* 0x002162000c1e1900 */
[----:B--2---:R-:W-:-:S04]  /*00a0*/  UIADD3 UR6, UPT, UPT, UR6, UR4, URZ ;  /* 0x0000000406067290 */ /* 0x004fc8000fffe0ff */
[----:B------:R-:W-:-:S04]  /*00b0*/  UIMAD.WIDE UR10, UR6, 0x1ee0, URZ ;  /* 0x00001ee0060a78a5 */ /* 0x000fc8000f8e02ff */
[----:B---3--:R-:W-:-:S04]  /*00c0*/  UIADD3 UR7, UP0, UPT, -UR10, UR8, URZ ;  /* 0x000000080a077290 */ /* 0x008fc8000ff1e1ff */
[----:B------:R-:W-:Y:S02]  /*00d0*/  UIADD3.X UR4, UPT, UPT, ~UR11, UR9, URZ, UP0, !UPT ;  /* 0x000000090b047290 */ /* 0x000fe400087fe5ff */
[----:B------:R-:W-:-:S04]  /*00e0*/  UISETP.GE.U32.AND UP0, UPT, UR7, 0x1ee1, UPT ;  /* 0x00001ee10700788c */ /* 0x000fc8000bf06070 */
[----:B------:R-:W-:Y:S01]  /*00f0*/  UISETP.GE.U32.AND.EX UP0, UPT, UR4, URZ, UPT, UP0 ;  /* 0x000000ff0400728c */ /* 0x000fe2000bf06100 */
[----:B------:R-:W1:Y:S08]  /*0100*/  @!P0 LDC R39, c[0x0][0x3a8] ;  /* 0x0000ea00ff278b82 */ /* 0x000e700000000800 */
[----:B0-----:R-:W-:Y:S05]  /*0110*/  BRA.U !UP0, `(.L_x_93) ;  /* 0x0000001908f47547 */ /* 0x001fea000b800000 */
[----:B------:R-:W0:Y:S01]  /*0120*/  S2R R35, SR_TID.X ;  /* 0x0000000000237919 */ /* 0x000e220000002100 */
[----:B------:R-:W2:Y:S01]  /*0130*/  LDCU.64 UR4, c[0x0][0x380] ;  /* 0x00007000ff0477ac */ /* 0x000ea20008000a00 */
[C---:B0-----:R-:W-:Y:S02]  /*0140*/  LOP3.LUT R0, R35.reuse, 0x1f, RZ, 0xc0, !PT ;  /* 0x0000001f23007812 */ /* 0x041fe400078ec0ff */
[----:B------:R-:W-:-:S05]  /*0150*/  LOP3.LUT R3, R35, 0x3e0, RZ, 0xc0, !PT ;  /* 0x000003e023037812 */ /* 0x000fca00078ec0ff */
[----:B------:R-:W-:-:S05]  /*0160*/  IMAD R0, R3, 0x13, R0 ;  /* 0x0000001303007824 */ /* 0x000fca00078e0200 */
[----:B------:R-:W-:-:S05]  /*0170*/  IADD3 R0, P0, PT, R0, UR10, RZ ;  /* 0x0000000a00007c10 */ /* 0x000fca000ff1e0ff */
[----:B------:R-:W-:Y:S02]  /*0180*/  IMAD.X R3, RZ, RZ, UR11, P0 ;  /* 0x0000000bff037e24 */ /* 0x000fe400080e06ff */
        /* <DEDUP_REMOVED lines=27> */
[----:B------:R-:W-:Y:S01]  /*0340*/  UISETP.NE.AND UP0, UPT, UR6, URZ, UPT ;  /* 0x000000ff0600728c */ /* 0x000fe2000bf05270 */
        /* <DEDUP_REMOVED lines=25> */
[----:B------:R0:W1:Y:S04]  /*04e0*/  LDS R32, [R33] ;  /* 0x0000000021207984 */ /* 0x0000680000000800 */
[----:B------:R0:W2:Y:S04]  /*04f0*/  LDS R29, [R33+0x4] ;  /* 0x00000400211d7984 */ /* 0x0000a80000000800 */
[----:B------:R0:W3:Y:S04]  /*0500*/  LDS R28, [R33+0x8] ;  /* 0x00000800211c7984 */ /* 0x0000e80000000800 */
[----:B------:R0:W4:Y:S04]  /*0510*/  LDS R27, [R33+0xc] ;  /* 0x00000c00211b7984 */ /* 0x0001280000000800 */
[----:B------:R0:W0:Y:S04]  /*0520*/  LDS R26, [R33+0x10] ;  /* 0x00001000211a7984 */ /* 0x0000280000000800 */
        /* <DEDUP_REMOVED lines=13> */
[----:B------:R0:W0:Y:S01]  /*0600*/  LDS R9, [R33+0x48] ;  /* 0x0000480021097984 */ /* 0x0000220000000800 */
[----:B------:R-:W-:Y:S06]  /*0610*/  BAR.SYNC.DEFER_BLOCKING 0x0 ;  /* 0x0000000000007b1d */ /* 0x000fec0000010000 */
[----:B-1234-:R-:W-:Y:S05]  /*0620*/  BRA.U UP0, `(.L_x_95) ;  /* 0x0000000500247547 */ /* 0x01efea000b800000 */
[----:B0-----:R-:W-:Y:S02]  /*0630*/  IADD3 R8, PT, PT, R28, R29, R32 ;  /* 0x0000001d1c087210 */ /* 0x001fe40007ffe020 */
[C---:B------:R-:W-:Y:S02]  /*0640*/  ISETP.NE.AND P1, PT, R37.reuse, 0x1f, PT ;  /* 0x0000001f2500780c */ /* 0x040fe40003f25270 */
[----:B------:R-:W-:Y:S02]  /*0650*/  IADD3 R8, PT, PT, R26, R27, R8 ;  /* 0x0000001b1a087210 */ /* 0x000fe40007ffe008 */
[----:B------:R-:W-:Y:S02]  /*0660*/  ISETP.NE.AND P2, PT, R37, RZ, PT ;  /* 0x000000ff2500720c */ /* 0x000fe40003f45270 */
[----:B------:R-:W-:-:S04]  /*0670*/  IADD3 R8, PT, PT, R24, R25, R8 ;  /* 0x0000001918087210 */ /* 0x000fc80007ffe008 */
[----:B------:R-:W-:-:S03]  /*0680*/  IADD3 R8, PT, PT, R22, R23, R8 ;  /* 0x0000001716087210 */ /* 0x000fc60007ffe008 */
[----:B------:R-:W-:Y:S02]  /*0690*/  @!P1 LEA R42, R36, UR4, 0x2 ;  /* 0x00000004242a9c11 */ /* 0x000fe4000f8e10ff */
[----:B------:R-:W-:-:S04]  /*06a0*/  IADD3 R8, PT, PT, R20, R21, R8 ;  /* 0x0000001514087210 */ /* 0x000fc80007ffe008 */
[----:B------:R-:W-:-:S04]  /*06b0*/  IADD3 R8, PT, PT, R6, R7, R8 ;  /* 0x0000000706087210 */ /* 0x000fc80007ffe008 */
[----:B------:R-:W-:-:S04]  /*06c0*/  IADD3 R8, PT, PT, R4, R5, R8 ;  /* 0x0000000504087210 */ /* 0x000fc80007ffe008 */
[----:B------:R-:W-:-:S04]  /*06d0*/  IADD3 R8, PT, PT, R2, R3, R8 ;  /* 0x0000000302087210 */ /* 0x000fc80007ffe008 */
[----:B------:R-:W-:-:S05]  /*06e0*/  IADD3 R38, PT, PT, R9, R0, R8 ;  /* 0x0000000009267210 */ /* 0x000fca0007ffe008 */
        /* <DEDUP_REMOVED lines=37> */
[----:B------:R-:W0:Y:S01]  /*0940*/  LDS R8, [UR4+0x40] ;  /* 0x00004004ff087984 */ /* 0x000e220008000800 */
[----:B------:R-:W-:Y:S02]  /*0950*/  IMAD.IADD R17, R17, 0x1, R16 ;  /* 0x0000000111117824 */ /* 0x000fe400078e0210 */
[----:B------:R-:W-:Y:S02]  /*0960*/  SEL R9, R14, R9, !P0 ;  /* 0x000000090e097207 */ /* 0x000fe40004000000 */
[----:B------:R-:W-:Y:S01]  /*0970*/  ISETP.NE.AND P0, PT, R36, 0x8, PT ;  /* 0x000000082400780c */ /* 0x000fe20003f05270 */
[----:B------:R-:W-:-:S03]  /*0980*/  IMAD.IADD R18, R18, 0x1, R17 ;  /* 0x0000000112127824 */ /* 0x000fc600078e0211 */
[----:B------:R-:W-:Y:S02]  /*0990*/  SEL R9, R15, R9, !P0 ;  /* 0x000000090f097207 */ /* 0x000fe40004000000 */
[----:B------:R-:W-:-:S04]  /*09a0*/  ISETP.NE.AND P0, PT, R36, 0x9, PT ;  /* 0x000000092400780c */ /* 0x000fc80003f05270 */
[----:B------:R-:W-:Y:S02]  /*09b0*/  SEL R9, R16, R9, !P0 ;  /* 0x0000000910097207 */ /* 0x000fe40004000000 */
[----:B------:R-:W-:-:S04]  /*09c0*/  ISETP.NE.AND P0, PT, R36, 0xa, PT ;  /* 0x0000000a2400780c */ /* 0x000fc80003f05270 */
[----:B------:R-:W-:Y:S02]  /*09d0*/  SEL R9, R17, R9, !P0 ;  /* 0x0000000911097207 */ /* 0x000fe40004000000 */
[----:B------:R-:W-:-:S04]  /*09e0*/  ISETP.NE.AND P0, PT, R36, 0xb, PT ;  /* 0x0000000b2400780c */ /* 0x000fc80003f05270 */
[----:B------:R-:W-:Y:S01]  /*09f0*/  SEL R9, R18, R9, !P0 ;  /* 0x0000000912097207 */ /* 0x000fe20004000000 */
[----:B------:R-:W-:Y:S01]  /*0a00*/  IMAD.IADD R18, R19, 0x1, R18 ;  /* 0x0000000113127824 */ /* 0x000fe200078e0212 */
[----:B------:R-:W-:-:S04]  /*0a10*/  ISETP.GE.U32.AND P0, PT, R35, 0x20, PT ;  /* 0x000000202300780c */ /* 0x000fc80003f06070 */
[C---:B------:R-:W-:Y:S02]  /*0a20*/  SEL R9, R18.reuse, R9, !P1 ;  /* 0x0000000912097207 */ /* 0x040fe40004800000 */
[----:B------:R-:W-:Y:S02]  /*0a30*/  ISETP.NE.AND P1, PT, R35, RZ, PT ;  /* 0x000000ff2300720c */ /* 0x000fe40003f25270 */
[----:B------:R-:W-:Y:S02]  /*0a40*/  SEL R10, R9, RZ, P0 ;  /* 0x000000ff090a7207 */ /* 0x000fe40000000000 */
[--C-:B0----5:R-:W-:Y:S02]  /*0a50*/  IADD3 R9, PT, PT, R18, R8, R39.reuse ;  /* 0x0000000812097210 */ /* 0x121fe40007ffe027 */
[----:B------:R-:W-:-:S07]  /*0a60*/  IADD3 R38, PT, PT, R10, R38, R39 ;  /* 0x000000260a267210 */ /* 0x000fce0007ffe027 */
[----:B------:R-:W-:Y:S05]  /*0a70*/  @P1 BRA `(.L_x_96) ;  /* 0x0000000c00541947 */ /* 0x000fea0003800000 */
[----:B------:R-:W0:Y:S01]  /*0a80*/  LDC.64 R10, c[0x0][0x390] ;  /* 0x0000e400ff0a7b82 */ /* 0x000e220000000a00 */
[----:B------:R-:W-:-:S05]  /*0a90*/  IMAD.MOV.U32 R8, RZ, RZ, 0x65 ;  /* 0x00000065ff087424 */ /* 0x000fca00078e00ff */
[----:B0-----:R0:W-:Y:S01]  /*0aa0*/  ST.E.64.STRONG.GPU desc[UR12][R10.64+0x100], R8 ;  /* 0x000100080a007985 */ /* 0x0011e2000c10fb0c */
[----:B------:R-:W-:Y:S05]  /*0ab0*/  BRA `(.L_x_96) ;  /* 0x0000000c00447947 */ /* 0x000fea0003800000 */
.L_x_95:
        /* <DEDUP_REMOVED lines=20> */
[----:B-----5:R-:W0:Y:S02]  /*0c00*/  SHFL.UP P0, R39, R40, 0x10, RZ ;  /* 0x0600000028277989 */ /* 0x020e2400000000ff */
[----:B0-----:R-:W-:Y:S01]  /*0c10*/  @P0 IMAD.IADD R39, R40, 0x1, R39 ;  /* 0x0000000128270824 */ /* 0x001fe200078e0227 */
[----:B------:R-:W-:-:S04]  /*0c20*/  ISETP.NE.AND P0, PT, R36, 0x2, PT ;  /* 0x000000022400780c */ /* 0x000fc80003f05270 */
        /* <DEDUP_REMOVED lines=11> */
[----:B------:R-:W0:Y:S02]  /*0ce0*/  LDS R9, [UR4+0x40] ;  /* 0x00004004ff097984 */ /* 0x000e240008000800 */
        /* <DEDUP_REMOVED lines=19> */
[----:B------:R-:W-:-:S04]  /*0e20*/  ISETP.NE.AND P0, PT, R36, 0x9, PT ;  /* 0x000000092400780c */ /* 0x000fc80003f05270 */
[----:B------:R-:W-:Y:S02]  /*0e30*/  SEL R8, R16, R8, !P0 ;  /* 0x0000000810087207 */ /* 0x000fe40004000000 */
[----:B------:R-:W-:Y:S01]  /*0e40*/  ISETP.NE.AND P0, PT, R36, 0xa, PT ;  /* 0x0000000a2400780c */ /* 0x000fe20003f05270 */
[----:B0-----:R-:W-:-:S03]  /*0e50*/  IMAD.IADD R9, R19, 0x1, R9 ;  /* 0x0000000113097824 */ /* 0x001fc600078e0209 */
[----:B------:R-:W-:Y:S01]  /*0e60*/  SEL R8, R17, R8, !P0 ;  /* 0x0000000811087207 */ /* 0x000fe20004000000 */
[----:B------:R-:W-:Y:S01]  /*0e70*/  IMAD.IADD R17, R39, 0x1, -R38 ;  /* 0x0000000127117824 */ /* 0x000fe200078e0a26 */
[----:B------:R-:W-:-:S04]  /*0e80*/  ISETP.NE.AND P0, PT, R36, 0xb, PT ;  /* 0x0000000b2400780c */ /* 0x000fc80003f05270 */
[----:B------:R-:W-:Y:S02]  /*0e90*/  SEL R8, R18, R8, !P0 ;  /* 0x0000000812087207 */ /* 0x000fe40004000000 */
[----:B------:R-:W-:Y:S02]  /*0ea0*/  ISETP.GT.U32.AND P0, PT, R35, 0x1f, PT ;  /* 0x0000001f2300780c */ /* 0x000fe40003f04070 */
[----:B------:R-:W-:Y:S02]  /*0eb0*/  SEL R11, R17, RZ, P2 ;  /* 0x000000ff110b7207 */ /* 0x000fe40001000000 */
[----:B------:R-:W-:Y:S02]  /*0ec0*/  SEL R8, R19, R8, !P1 ;  /* 0x0000000813087207 */ /* 0x000fe40004800000 */
[----:B------:R-:W-:-:S03]  /*0ed0*/  ISETP.GE.U32.AND P1, PT, R35, 0x20, PT ;  /* 0x000000202300780c */ /* 0x000fc60003f26070 */
[----:B------:R-:W-:-:S05]  /*0ee0*/  IMAD.IADD R38, R8, 0x1, R11 ;  /* 0x0000000108267824 */ /* 0x000fca00078e020b */
[----:B------:R-:W-:Y:S01]  /*0ef0*/  SEL R17, R17, R38, !P1 ;  /* 0x0000002611117207 */ /* 0x000fe20004800000 */
[----:B------:R-:W-:Y:S06]  /*0f00*/  @P0 BRA `(.L_x_97) ;  /* 0x00000008000c0947 */ /* 0x000fec0003800000 */
[----:B------:R-:W0:Y:S01]  /*0f10*/  LDC.64 R14, c[0x0][0x390] ;  /* 0x0000e400ff0e7b82 */ /* 0x000e220000000a00 */
[----:B------:R-:W-:Y:S01]  /*0f20*/  ISETP.NE.AND P1, PT, R35, RZ, PT ;  /* 0x000000ff2300720c */ /* 0x000fe20003f25270 */
[----:B------:R-:W-:Y:S01]  /*0f30*/  IMAD.U32 R45, RZ, RZ, UR6 ;  /* 0x00000006ff2d7e24 */ /* 0x000fe2000f8e00ff */
[----:B------:R-:W-:-:S05]  /*0f40*/  LOP3.LUT R18, RZ, R35, RZ, 0x33, !PT ;  /* 0x00000023ff127212 */ /* 0x000fca00078e33ff */
[----:B------:R-:W-:-:S06]  /*0f50*/  VIADD R18, R18, UR6 ;  /* 0x0000000612127c36 */ /* 0x000fcc0008000000 */
        /* <DEDUP_REMOVED lines=11> */
.L_x_127:
[----:B------:R-:W-:Y:S05]  /*1010*/  @!P0 BRA `(.L_x_99) ;  /* 0x0000000000248947 */ /* 0x000fea0003800000 */
[----:B------:R-:W-:-:S07]  /*1020*/  IMAD.MOV.U32 R8, RZ, RZ, 0x1de ;  /* 0x000001deff087424 */ /* 0x000fce00078e00ff */
.L_x_101:
[----:B------:R-:W-:Y:S05]  /*1030*/  NANOSLEEP R8 ;  /* 0x000000080000735d */ /* 0x000fea0003800000 */
[----:B------:R-:W2:Y:S01]  /*1040*/  LD.E.64.STRONG.GPU R12, desc[UR12][R14.64+0x100] ;  /* 0x0001000c0e0c7980 */ /* 0x000ea2000c10fb00 */
[----:B------:R-:W-:Y:S01]  /*1050*/  UMOV UR5, 0xffffffff ;  /* 0xffffffff00057882 */ /* 0x000fe20000000000 */
[----:B------:R-:W-:Y:S02]  /*1060*/  SHF.R.U32.HI R8, RZ, 0x1, R8 ;  /* 0x00000001ff087819 */ /* 0x000fe40000011608 */
[----:B--2---:R-:W-:Y:S01]  /*1070*/  ISETP.NE.AND P0, PT, R12, 0x63, PT ;  /* 0x000000630c00780c */ /* 0x004fe20003f05270 */
[----:B------:R-:W-:-:S12]  /*1080*/  BRA.DIV UR5, `(.L_x_100) ;  /* 0x0000002e05b87947 */ /* 0x000fd8000b800000 */
[----:B------:R-:W-:-:S13]  /*1090*/  VOTE.ANY P0, !P0 ;  /* 0x0000000000ff7806 */ /* 0x000fda0004000100 */
.L_x_130:
[----:B------:R-:W-:Y:S05]  /*10a0*/  @P0 BRA `(.L_x_101) ;  /* 0xfffffffc00e00947 */ /* 0x000fea000383ffff */
.L_x_99:
[----:B------:R-:W-:Y:S01]  /*10b0*/  UMOV UR5, 0xffffffff ;  /* 0xffffffff00057882 */ /* 0x000fe20000000000 */
[----:B------:R-:W-:Y:S02]  /*10c0*/  ISETP.NE.AND P0, PT, R12, 0x65, PT ;  /* 0x000000650c00780c */ /* 0x000fe40003f05270 */
[----:B------:R-:W-:Y:S11]  /*10d0*/  BRA.DIV UR5, `(.L_x_102) ;  /* 0x0000002e05c47947 */ /* 0x000ff6000b800000 */
[----:B------:R-:W0:Y:S01]  /*10e0*/  S2R R8, SR_GEMASK ;  /* 0x0000000000087919 */ /* 0x000e220000003c00 */
[----:B------:R-:W-:Y:S01]  /*10f0*/  VOTE.ANY R10, PT, !P0 ;  /* 0x00000000000a7806 */ /* 0x000fe200040e0100 */
[C---:B------:R-:W-:Y:S02]  /*1100*/  VIADD R38, R37.reuse, 0x2 ;  /* 0x0000000225267836 */ /* 0x040fe40000000000 */
[----:B------:R-:W-:Y:S01]  /*1110*/  VIADD R39, R37, 0x10 ;  /* 0x0000001025277836 */ /* 0x000fe20000000000 */
[----:B0-----:R-:W-:-:S05]  /*1120*/  LOP3.LUT R10, R10, 0x80000000, R8, 0xec, !PT ;  /* 0x800000000a0a7812 */ /* 0x001fca00078eec08 */
[----:B------:R-:W-:-:S05]  /*1130*/  VIADD R11, R10, 0xffffffff ;  /* 0xffffffff0a0b7836 */ /* 0x000fca0000000000 */
[----:B------:R-:W-:-:S04]  /*1140*/  LOP3.LUT R11, R10, R11, RZ, 0xc, !PT ;  /* 0x0000000b0a0b7212 */ /* 0x000fc800078e0cff */
        /* <DEDUP_REMOVED lines=8> */
[----:B0-----:R-:W-:-:S05]  /*11d0*/  SEL R19, R16, RZ, !P0 ;  /* 0x000000ff10137207 */ /* 0x001fca0004000000 */
[----:B------:R-:W-:Y:S02]  /*11e0*/  IMAD.IADD R40, R36, 0x1, R19 ;  /* 0x0000000124287824 */ /* 0x000fe400078e0213 */
[C---:B------:R-:W-:Y:S02]  /*11f0*/  VIADD R19, R37.reuse, 0x4 ;  /* 0x0000000425137836 */ /* 0x040fe40000000000 */
[----:B------:R-:W-:Y:S01]  /*1200*/  VIADD R36, R37, 0x8 ;  /* 0x0000000825247836 */ /* 0x000fe20000000000 */
[----:B------:R-:W0:Y:S02]  /*1210*/  SHFL.DOWN PT, R16, R40, 0x4, R15 ;  /* 0x0880000028107989 */ /* 0x000e2400000e000f */
[----:B------:R-:W-:-:S04]  /*1220*/  ISETP.GT.AND P0, PT, R19, R15, PT ;  /* 0x0000000f1300720c */ /* 0x000fc80003f04270 */
[----:B0-----:R-:W-:Y:S02]  /*1230*/  SEL R11, R16, RZ, !P0 ;  /* 0x000000ff100b7207 */ /* 0x001fe40004000000 */
[----:B------:R-:W-:-:S03]  /*1240*/  ISETP.GT.AND P0, PT, R36, R15, PT ;  /* 0x0000000f2400720c */ /* 0x000fc60003f04270 */
[----:B------:R-:W-:Y:S02]  /*1250*/  IMAD.IADD R42, R40, 0x1, R11 ;  /* 0x00000001282a7824 */ /* 0x000fe400078e020b */
[----:B------:R-:W0:Y:S03]  /*1260*/  LDC.64 R10, c[0x0][0x390] ;  /* 0x0000e400ff0a7b82 */ /* 0x000e260000000a00 */
[----:B------:R-:W1:Y:S02]  /*1270*/  SHFL.DOWN PT, R16, R42, 0x8, R15 ;  /* 0x090000002a107989 */ /* 0x000e6400000e000f */
[----:B-1----:R-:W-:Y:S02]  /*1280*/  SEL R41, R16, RZ, !P0 ;  /* 0x000000ff10297207 */ /* 0x002fe40004000000 */
[----:B------:R-:W-:-:S03]  /*1290*/  ISETP.NE.AND P0, PT, R12, 0x65, PT ;  /* 0x000000650c00780c */ /* 0x000fc60003f05270 */
[----:B------:R-:W-:Y:S01]  /*12a0*/  IMAD.IADD R41, R42, 0x1, R41 ;  /* 0x000000012a297824 */ /* 0x000fe200078e0229 */
[----:B0-----:R-:W-:-:S04]  /*12b0*/  IADD3 R42, P3, PT, R10, 0x100, RZ ;  /* 0x000001000a2a7810 */ /* 0x001fc80007f7e0ff */
[----:B------:R-:W0:Y:S01]  /*12c0*/  SHFL.DOWN PT, R16, R41, 0x10, R15 ;  /* 0x0a00000029107989 */ /* 0x000e2200000e000f */
[----:B------:R-:W-:-:S04]  /*12d0*/  IMAD.X R43, RZ, RZ, R11, P3 ;  /* 0x000000ffff2b7224 */ /* 0x000fc800018e060b */
[----:B------:R-:W-:Y:S02]  /*12e0*/  VOTE.ALL P0, P0 ;  /* 0x0000000000ff7806 */ /* 0x000fe40000000000 */
[----:B0-----:R-:W-:-:S05]  /*12f0*/  SEL R16, R16, RZ, !P2 ;  /* 0x000000ff10107207 */ /* 0x001fca0005000000 */
[----:B------:R-:W-:-:S07]  /*1300*/  IMAD.IADD R40, R41, 0x1, R16 ;  /* 0x0000000129287824 */ /* 0x000fce00078e0210 */
.L_x_139:
[----:B------:R-:W-:Y:S05]  /*1310*/  @!P0 BRA `(.L_x_103) ;  /* 0x0000000000cc8947 */ /* 0x000fea0003800000 */
[----:B------:R-:W-:-:S07]  /*1320*/  IMAD.MOV.U32 R11, RZ, RZ, 0x1de ;  /* 0x000001deff0b7424 */ /* 0x000fce00078e00ff */
.L_x_109:
        /* <DEDUP_REMOVED lines=8> */
.L_x_142:
[----:B------:R-:W-:Y:S05]  /*13b0*/  @!P0 BRA `(.L_x_105) ;  /* 0x0000000000248947 */ /* 0x000fea0003800000 */
[----:B------:R-:W-:-:S07]  /*13c0*/  IMAD.MOV.U32 R16, RZ, RZ, R11 ;  /* 0x000000ffff107224 */ /* 0x000fce00078e000b */
.L_x_107:
[----:B------:R-:W-:Y:S05]  /*13d0*/  NANOSLEEP R16 ;  /* 0x000000100000735d */ /* 0x000fea0003800000 */
[----:B------:R-:W2:Y:S01]  /*13e0*/  LD.E.64.STRONG.GPU R12, desc[UR12][R14.64+-0x100] ;  /* 0xffff000c0e0c7980 */ /* 0x000ea2000c10fb00 */
[----:B------:R-:W-:Y:S01]  /*13f0*/  UMOV UR5, 0xffffffff ;  /* 0xffffffff00057882 */ /* 0x000fe20000000000 */
[----:B------:R-:W-:Y:S02]  /*1400*/  SHF.R.U32.HI R16, RZ, 0x1, R16 ;  /* 0x00000001ff107819 */ /* 0x000fe40000011610 */
[----:B--2---:R-:W-:Y:S01]  /*1410*/  ISETP.NE.AND P0, PT, R12, 0x63, PT ;  /* 0x000000630c00780c */ /* 0x004fe20003f05270 */
[----:B------:R-:W-:-:S12]  /*1420*/  BRA.DIV UR5, `(.L_x_106) ;  /* 0x0000003205107947 */ /* 0x000fd8000b800000 */
[----:B------:R-:W-:-:S13]  /*1430*/  VOTE.ANY P0, !P0 ;  /* 0x0000000000ff7806 */ /* 0x000fda0004000100 */
.L_x_145:
[----:B------:R-:W-:Y:S05]  /*1440*/  @P0 BRA `(.L_x_107) ;  /* 0xfffffffc00e00947 */ /* 0x000fea000383ffff */
.L_x_105:
        /* <DEDUP_REMOVED lines=31> */
.L_x_154:
[----:B------:R-:W-:Y:S05]  /*1640*/  @P0 BRA `(.L_x_109) ;  /* 0xfffffffc00380947 */ /* 0x000fea000383ffff */
.L_x_103:
[----:B------:R-:W-:Y:S01]  /*1650*/  ISETP.NE.AND P0, PT, R37, RZ, PT ;  /* 0x000000ff2500720c */ /* 0x000fe20003f05270 */
[----:B------:R-:W0:Y:S01]  /*1660*/  @!P1 S2R R11, SR_CgaCtaId ;  /* 0x00000000000b9919 */ /* 0x000e220000008800 */
[----:B------:R-:W-:Y:S01]  /*1670*/  @!P1 MOV R10, 0x400 ;  /* 0x00000400000a9802 */ /* 0x000fe20000000f00 */
[----:B------:R-:W-:Y:S02]  /*1680*/  @!P1 IMAD.IADD R9, R9, 0x1, R40 ;  /* 0x0000000109099824 */ /* 0x000fe400078e0228 */
[----:B------:R-:W-:Y:S02]  /*1690*/  @!P1 IMAD.MOV.U32 R8, RZ, RZ, 0x65 ;  /* 0x00000065ff089424 */ /* 0x000fe400078e00ff */
[----:B------:R-:W-:-:S03]  /*16a0*/  IMAD.MOV.U32 R38, RZ, RZ, R17 ;  /* 0x000000ffff267224 */ /* 0x000fc600078e0011 */
[----:B------:R1:W-:Y:S03]  /*16b0*/  @!P1 ST.E.64.STRONG.GPU desc[UR12][R44.64+0x100], R8 ;  /* 0x000100082c009985 */ /* 0x0003e6000c10fb0c */
[----:B------:R-:W-:Y:S01]  /*16c0*/  @!P0 MOV R12, 0x400 ;  /* 0x00000400000c8802 */ /* 0x000fe20000000f00 */
[----:B------:R-:W2:Y:S01]  /*16d0*/  @!P0 S2R R13, SR_CgaCtaId ;  /* 0x00000000000d8919 */ /* 0x000ea20000008800 */
[----:B------:R-:W-:Y:S01]  /*16e0*/  @!P0 IMAD.MOV.U32 R38, RZ, RZ, R40 ;  /* 0x000000ffff268224 */ /* 0x000fe200078e0028 */
[----:B0-----:R-:W-:-:S05]  /*16f0*/  @!P1 LEA R10, R11, R10, 0x18 ;  /* 0x0000000a0b0a9211 */ /* 0x001fca00078ec0ff */
[----:B------:R1:W-:Y:S04]  /*1700*/  @!P1 STS [R10+0x8], R9 ;  /* 0x000008090a009388 */ /* 0x0003e80000000800 */
[----:B------:R1:W-:Y:S01]  /*1710*/  @!P1 STS [R10+0x4], R40 ;  /* 0x000004280a009388 */ /* 0x0003e20000000800 */
[----:B--2---:R-:W-:-:S05]  /*1720*/  @!P0 LEA R13, R13, R12, 0x18 ;  /* 0x0000000c0d0d8211 */ /* 0x004fca00078ec0ff */
[----:B------:R1:W-:Y:S02]  /*1730*/  @!P0 STS [R13+0x54], R40 ;  /* 0x000054280d008388 */ /* 0x0003e40000000800 */
.L_x_97:
[----:B------:R-:W-:Y:S05]  /*1740*/  WARPSYNC.ALL ;  /* 0x0000000000007948 */ /* 0x000fea0003800000 */
[----:B------:R-:W0:Y:S08]  /*1750*/  S2UR UR7, SR_CgaCtaId ;  /* 0x00000000000779c3 */ /* 0x000e300000008800 */
[----:B------:R-:W-:Y:S01]  /*1760*/  BAR.SYNC.DEFER_BLOCKING 0x0 ;  /* 0x0000000000007b1d */ /* 0x000fe20000010000 */
[----:B------:R-:W-:-:S05]  /*1770*/  ISETP.NE.AND P0, PT, R35, RZ, PT ;  /* 0x000000ff2300720c */ /* 0x000fca0003f05270 */
[----:B------:R-:W-:Y:S02]  /*1780*/  UMOV UR5, 0x400 ;  /* 0x0000040000057882 */ /* 0x000fe40000000000 */
[----:B0-----:R-:W-:-:S09]  /*1790*/  ULEA UR5, UR7, UR5, 0x18 ;  /* 0x0000000507057291 */ /* 0x001fd2000f8ec0ff */
[----:B-1----:R-:W0:Y:S02]  /*17a0*/  LDS R8, [UR5+0x54] ;  /* 0x00005405ff087984 */ /* 0x002e240008000800 */
[----:B0-----:R-:W-:-:S05]  /*17b0*/  SEL R9, R8, RZ, P0 ;  /* 0x000000ff08097207 */ /* 0x001fca0000000000 */
[----:B------:R-:W-:-:S07]  /*17c0*/  IMAD.IADD R38, R9, 0x1, R38 ;  /* 0x0000000109267824 */ /* 0x000fce00078e0226 */
.L_x_96:
[----:B------:R-:W-:Y:S05]  /*17d0*/  BSYNC.RECONVERGENT B0 ;  /* 0x0000000000007941 */ /* 0x000fea0003800200 */
.L_x_94:
[----:B------:R-:W-:Y:S01]  /*17e0*/  IMAD.IADD R32, R32, 0x1, R38 ;  /* 0x0000000120207824 */ /* 0x000fe200078e0226 */
[----:B------:R-:W-:Y:S03]  /*17f0*/  BAR.SYNC.DEFER_BLOCKING 0x0 ;  /* 0x0000000000007b1d */ /* 0x000fe60000010000 */
[----:B------:R-:W-:-:S03]  /*1800*/  IMAD.IADD R29, R29, 0x1, R32 ;  /* 0x000000011d1d7824 */ /* 0x000fc600078e0220 */
[----:B------:R-:W1:Y:S01]  /*1810*/  LDCU.64 UR8, c[0x0][0x388] ;  /* 0x00007100ff0877ac */ /* 0x000e620008000a00 */
[----:B------:R-:W-:-:S04]  /*1820*/  IMAD.IADD R28, R28, 0x1, R29 ;  /* 0x000000011c1c7824 */ /* 0x000fc800078e021d */
[----:B------:R-:W-:-:S04]  /*1830*/  IMAD.IADD R27, R27, 0x1, R28 ;  /* 0x000000011b1b7824 */ /* 0x000fc800078e021c */
[----:B------:R-:W-:-:S04]  /*1840*/  IMAD.IADD R26, R26, 0x1, R27 ;  /* 0x000000011a1a7824 */ /* 0x000fc800078e021b */
[----:B------:R-:W-:-:S04]  /*1850*/  IMAD.IADD R25, R25, 0x1, R26 ;  /* 0x0000000119197824 */ /* 0x000fc800078e021a */
[----:B------:R-:W-:Y:S01]  /*1860*/  IMAD.IADD R24, R24, 0x1, R25 ;  /* 0x0000000118187824 */ /* 0x000fe200078e0219 */
[----:B------:R-:W-:Y:S03]  /*1870*/  STS [R33], R38 ;  /* 0x0000002621007388 */ /* 0x000fe60000000800 */
[----:B------:R-:W-:Y:S01]  /*1880*/  IMAD.IADD R23, R23, 0x1, R24 ;  /* 0x0000000117177824 */ /* 0x000fe200078e0218 */
[----:B------:R-:W-:Y:S03]  /*1890*/  STS [R33+0x4], R32 ;  /* 0x0000042021007388 */ /* 0x000fe60000000800 */
        /* <DEDUP_REMOVED lines=19> */
[----:B------:R-:W-:Y:S04]  /*19d0*/  STS [R33+0x2c], R20 ;  /* 0x00002c1421007388 */ /* 0x000fe80000000800 */
[----:B------:R-:W-:Y:S04]  /*19e0*/  STS [R33+0x30], R7 ;  /* 0x0000300721007388 */ /* 0x000fe80000000800 */
[----:B------:R-:W-:Y:S04]  /*19f0*/  STS [R33+0x34], R6 ;  /* 0x0000340621007388 */ /* 0x000fe80000000800 */
[----:B------:R-:W-:Y:S04]  /*1a00*/  STS [R33+0x38], R5 ;  /* 0x0000380521007388 */ /* 0x000fe80000000800 */
[----:B------:R-:W-:Y:S04]  /*1a10*/  STS [R33+0x3c], R4 ;  /* 0x00003c0421007388 */ /* 0x000fe80000000800 */
[----:B------:R-:W-:Y:S04]  /*1a20*/  STS [R33+0x40], R3 ;  /* 0x0000400321007388 */ /* 0x000fe80000000800 */
[----:B------:R1:W-:Y:S04]  /*1a30*/  STS [R33+0x44], R2 ;  /* 0x0000440221007388 */ /* 0x0003e80000000800 */
[----:B------:R-:W-:Y:S01]  /*1a40*/  STS [R33+0x48], R0 ;  /* 0x0000480021007388 */ /* 0x000fe20000000800 */
[----:B------:R-:W-:-:S03]  /*1a50*/  NOP ;  /* 0x0000000000007918 */ /* 0x000fc60000000000 */
[----:B0-----:R-:W0:Y:S01]  /*1a60*/  LDS R9, [R34] ;  /* 0x0000000022097984 */ /* 0x001e220000000800 */
[----:B-1----:R-:W-:-:S03]  /*1a70*/  IADD3 R2, P0, PT, R31, UR8, RZ ;  /* 0x000000081f027c10 */ /* 0x002fc6000ff1e0ff */
[----:B------:R-:W1:Y:S01]  /*1a80*/  LDS R7, [R34+0x80] ;  /* 0x0000800022077984 */ /* 0x000e620000000800 */
[----:B------:R-:W-:-:S03]  /*1a90*/  IADD3.X R3, PT, PT, R30, UR9, RZ, P0, !PT ;  /* 0x000000091e037c10 */ /* 0x000fc600087fe4ff */
        /* <DEDUP_REMOVED lines=37> */
.L_x_93:
[----:B------:R-:W-:-:S04]  /*1cf0*/  ISETP.NE.U32.AND P0, PT, RZ, UR7, PT ;  /* 0x00000007ff007c0c */ /* 0x000fc8000bf05070 */
[----:B------:R-:W-:-:S13]  /*1d00*/  ISETP.NE.AND.EX P0, PT, RZ, UR4, PT, P0 ;  /* 0x00000004ff007c0c */ /* 0x000fda000bf05300 */
[----:B------:R-:W-:Y:S05]  /*1d10*/  @!P0 EXIT ;  /* 0x000000000000894d */ /* 0x000fea0003800000 */
[----:B------:R-:W0:Y:S02]  /*1d20*/  LDCU.64 UR4, c[0x0][0x380] ;  /* 0x00007000ff0477ac */ /* 0x000e240008000a00 */
[----:B0-----:R-:W-:-:S06]  /*1d30*/  UIMAD.WIDE UR4, UR6, 0x7b80, UR4 ;  /* 0x00007b80060478a5 */ /* 0x001fcc000f8e0204 */
[----:B------:R-:W-:Y:S02]  /*1d40*/  IMAD.U32 R2, RZ, RZ, UR4 ;  /* 0x00000004ff027e24 */ /* 0x000fe4000f8e00ff */
[----:B------:R-:W-:-:S05]  /*1d50*/  IMAD.U32 R3, RZ, RZ, UR5 ;  /* 0x00000005ff037e24 */ /* 0x000fca000f8e00ff */
[----:B------:R0:W2:Y:S01]  /*1d60*/  LDG.E R0, desc[UR12][R2.64] ;  /* 0x0000000c02007981 */ /* 0x0000a2000c1e1900 */
[----:B------:R-:W3:Y:S02]  /*1d70*/  S2R R31, SR_TID.X ;  /* 0x00000000001f7919 */ /* 0x000ee40000002100 */
[C---:B---3--:R-:W-:Y:S02]  /*1d80*/  LOP3.LUT R30, R31.reuse, 0x1f, RZ, 0xc0, !PT ;  /* 0x0000001f1f1e7812 */ /* 0x048fe400078ec0ff */
[----:B------:R-:W-:-:S05]  /*1d90*/  LOP3.LUT R5, R31, 0x3e0, RZ, 0xc0, !PT ;  /* 0x000003e01f057812 */ /* 0x000fca00078ec0ff */
[----:B------:R-:W-:-:S04]  /*1da0*/  IMAD R30, R5, 0x13, R30 ;  /* 0x00000013051e7824 */ /* 0x000fc800078e021e */
[C---:B------:R-:W-:Y:S01]  /*1db0*/  VIADD R4, R30.reuse, 0x20 ;  /* 0x000000201e047836 */ /* 0x040fe20000000000 */
[C---:B------:R-:W-:Y:S01]  /*1dc0*/  ISETP.GE.U32.AND P1, PT, R30.reuse, UR7, PT ;  /* 0x000000071e007c0c */ /* 0x040fe2000bf26070 */
[C---:B------:R-:W-:Y:S01]  /*1dd0*/  VIADD R5, R30.reuse, 0x40 ;  /* 0x000000401e057836 */ /* 0x040fe20000000000 */
[C---:B0-----:R-:W-:Y:S01]  /*1de0*/  LEA R2, P0, R30.reuse, UR4, 0x2 ;  /* 0x000000041e027c11 */ /* 0x041fe2000f8010ff */
[----:B------:R-:W-:Y:S01]  /*1df0*/  VIADD R3, R30, 0x80 ;  /* 0x000000801e037836 */ /* 0x000fe20000000000 */
[----:B------:R-:W-:Y:S01]  /*1e00*/  ISETP.GE.U32.AND P2, PT, R4, UR7, PT ;  /* 0x0000000704007c0c */ /* 0x000fe2000bf46070 */
[C---:B------:R-:W-:Y:S01]  /*1e10*/  VIADD R4, R30.reuse, 0xa0 ;  /* 0x000000a01e047836 */ /* 0x040fe20000000000 */
[----:B------:R-:W-:Y:S01]  /*1e20*/  ISETP.GE.U32.AND P3, PT, R5, UR7, PT ;  /* 0x0000000705007c0c */ /* 0x000fe2000bf66070 */
[----:B------:R-:W-:Y:S01]  /*1e30*/  VIADD R5, R30, 0xc0 ;  /* 0x000000c01e057836 */ /* 0x000fe20000000000 */
[----:B------:R-:W-:Y:S01]  /*1e40*/  ISETP.GE.U32.AND P5, PT, R3, UR7, PT ;  /* 0x0000000703007c0c */ /* 0x000fe2000bfa6070 */
[----:B------:R-:W-:Y:S01]  /*1e50*/  IMAD.X R3, RZ, RZ, UR5, P0 ;  /* 0x00000005ff037e24 */ /* 0x000fe200080e06ff */
[----:B------:R-:W-:Y:S01]  /*1e60*/  ISETP.GE.U32.AND P6, PT, R4, UR7, PT ;  /* 0x0000000704007c0c */ /* 0x000fe2000bfc6070 */
[C---:B------:R-:W-:Y:S01]  /*1e70*/  VIADD R6, R30.reuse, 0x60 ;  /* 0x000000601e067836 */ /* 0x040fe20000000000 */
[----:B------:R-:W-:Y:S01]  /*1e80*/  ISETP.GE.U32.AND P0, PT, R5, UR7, PT ;  /* 0x0000000705007c0c */ /* 0x000fe2000bf06070 */
[----:B------:R-:W-:-:S02]  /*1e90*/  VIADD R5, R30, 0xe0 ;  /* 0x000000e01e057836 */ /* 0x000fc40000000000 */
[----:B------:R-:W-:Y:S01]  /*1ea0*/  VIADD R37, R30, 0x100 ;  /* 0x000001001e257836 */ /* 0x000fe20000000000 */
[----:B------:R-:W-:Y:S01]  /*1eb0*/  ISETP.GE.U32.AND P4, PT, R6, UR7, PT ;  /* 0x0000000706007c0c */ /* 0x000fe2000bf86070 */
[C---:B------:R-:W-:Y:S02]  /*1ec0*/  VIADD R7, R30.reuse, 0x140 ;  /* 0x000001401e077836 */ /* 0x040fe40000000000 */
[C---:B------:R-:W-:Y:S02]  /*1ed0*/  VIADD R36, R30.reuse, 0x120 ;  /* 0x000001201e247836 */ /* 0x040fe40000000000 */
[C---:B------:R-:W-:Y:S02]  /*1ee0*/  VIADD R35, R30.reuse, 0x220 ;  /* 0x000002201e237836 */ /* 0x040fe40000000000 */
[----:B------:R-:W-:Y:S02]  /*1ef0*/  VIADD R34, R30, 0x240 ;  /* 0x000002401e227836 */ /* 0x000fe40000000000 */
[----:B--2---:R-:W-:-:S02]  /*1f00*/  IMAD.MOV.U32 R4, RZ, RZ, R0 ;  /* 0x000000ffff047224 */ /* 0x004fc400078e0000 */
[----:B------:R-:W2:Y:S02]  /*1f10*/  @!P1 LDG.E R0, desc[UR12][R2.64] ;  /* 0x0000000c02009981 */ /* 0x000ea4000c1e1900 */
[--C-:B------:R-:W-:Y:S01]  /*1f20*/  IMAD.MOV.U32 R12, RZ, RZ, R4.reuse ;  /* 0x000000ffff0c7224 */ /* 0x100fe200078e0004 */
[----:B------:R-:W-:Y:S01]  /*1f30*/  ISETP.GE.U32.AND P1, PT, R5, UR7, PT ;  /* 0x0000000705007c0c */ /* 0x000fe2000bf26070 */
[--C-:B------:R-:W-:Y:S02]  /*1f40*/  IMAD.MOV.U32 R8, RZ, RZ, R4.reuse ;  /* 0x000000ffff087224 */ /* 0x100fe400078e0004 */
[C---:B------:R-:W-:Y:S02]  /*1f50*/  VIADD R5, R30.reuse, 0x160 ;  /* 0x000001601e057836 */ /* 0x040fe40000000000 */
[--C-:B------:R-:W-:Y:S01]  /*1f60*/  IMAD.MOV.U32 R6, RZ, RZ, R4.reuse ;  /* 0x000000ffff067224 */ /* 0x100fe200078e0004 */
[----:B------:R-:W3:Y:S01]  /*1f70*/  @!P5 LDG.E R12, desc[UR12][R2.64+0x200] ;  /* 0x0002000c020cd981 */ /* 0x000ee2000c1e1900 */
[--C-:B------:R-:W-:Y:S01]  /*1f80*/  IMAD.MOV.U32 R14, RZ, RZ, R4.reuse ;  /* 0x000000ffff0e7224 */ /* 0x100fe200078e0004 */
[----:B------:R-:W-:Y:S01]  /*1f90*/  ISETP.GE.U32.AND P5, PT, R37, UR7, PT ;  /* 0x0000000725007c0c */ /* 0x000fe2000bfa6070 */
[----:B------:R-:W-:Y:S01]  /*1fa0*/  IMAD.MOV.U32 R16, RZ, RZ, R4 ;  /* 0x000000ffff107224 */ /* 0x000fe200078e0004 */
[----:B------:R-:W4:Y:S01]  /*1fb0*/  @!P3 LDG.E R8, desc[UR12][R2.64+0x100] ;  /* 0x0001000c0208b981 */ /* 0x000f22000c1e1900 */
[----:B------:R-:W-:Y:S01]  /*1fc0*/  ISETP.GE.U32.AND P3, PT, R5, UR7, PT ;  /* 0x0000000705007c0c */ /* 0x000fe2000bf66070 */
[----:B------:R-:W-:-:S02]  /*1fd0*/  VIADD R5, R30, 0x1a0 ;  /* 0x000001a01e057836 */ /* 0x000fc40000000000 */
[----:B------:R-:W4:Y:S01]  /*1fe0*/  @!P2 LDG.E R6, desc[UR12][R2.64+0x80] ;  /* 0x0000800c0206a981 */ /* 0x000f22000c1e1900 */
[----:B------:R-:W-:Y:S01]  /*1ff0*/  ISETP.GE.U32.AND P2, PT, R7, UR7, PT ;  /* 0x0000000707007c0c */ /* 0x000fe2000bf46070 */
[--C-:B------:R-:W-:Y:S02]  /*2000*/  IMAD.MOV.U32 R10, RZ, RZ, R4.reuse ;  /* 0x000000ffff0a7224 */ /* 0x100fe400078e0004 */
[----:B------:R-:W4:Y:S01]  /*2010*/  @!P6 LDG.E R14, desc[UR12][R2.64+0x280] ;  /* 0x0002800c020ee981 */ /* 0x000f22000c1e1900 */
[----:B------:R-:W-:Y:S01]  /*2020*/  ISETP.GE.U32.AND P6, PT, R36, UR7, PT ;  /* 0x0000000724007c0c */ /* 0x000fe2000bfc6070 */
[----:B------:R-:W-:Y:S02]  /*2030*/  IMAD.MOV.U32 R20, RZ, RZ, R4 ;  /* 0x000000ffff147224 */ /* 0x000fe400078e0004 */
[----:B------:R-:W4:Y:S01]  /*2040*/  @!P0 LDG.E R16, desc[UR12][R2.64+0x300] ;  /* 0x0003000c02108981 */ /* 0x000f22000c1e1900 */
[----:B------:R-:W-:Y:S01]  /*2050*/  ISETP.GE.U32.AND P0, PT, R5, UR7, PT ;  /* 0x0000000705007c0c */ /* 0x000fe2000bf06070 */
[----:B------:R-:W-:-:S02]  /*2060*/  VIADD R7, R30, 0x180 ;  /* 0x000001801e077836 */ /* 0x000fc40000000000 */
[C---:B------:R-:W-:Y:S01]  /*2070*/  VIADD R5, R30.reuse, 0x1e0 ;  /* 0x000001e01e057836 */ /* 0x040fe20000000000 */
[----:B------:R-:W4:Y:S01]  /*2080*/  @!P4 LDG.E R10, desc[UR12][R2.64+0x180] ;  /* 0x0001800c020ac981 */ /* 0x000f22000c1e1900 */
[--C-:B------:R-:W-:Y:S01]  /*2090*/  IMAD.MOV.U32 R18, RZ, RZ, R4.reuse ;  /* 0x000000ffff127224 */ /* 0x100fe200078e0004 */
[----:B------:R-:W-:Y:S01]  /*20a0*/  ISETP.GE.U32.AND P4, PT, R7, UR7, PT ;  /* 0x0000000707007c0c */ /* 0x000fe2000bf86070 */
[--C-:B------:R-:W-:Y:S01]  /*20b0*/  IMAD.MOV.U32 R22, RZ, RZ, R4.reuse ;  /* 0x000000ffff167224 */ /* 0x100fe200078e0004 */
[----:B------:R-:W4:Y:S01]  /*20c0*/  @!P5 LDG.E R20, desc[UR12][R2.64+0x400] ;  /* 0x0004000c0214d981 */ /* 0x000f22000c1e1900 */
[--C-:B------:R-:W-:Y:S01]  /*20d0*/  IMAD.MOV.U32 R24, RZ, RZ, R4.reuse ;  /* 0x000000ffff187224 */ /* 0x100fe200078e0004 */
[----:B------:R-:W-:Y:S01]  /*20e0*/  ISETP.GE.U32.AND P5, PT, R5, UR7, PT ;  /* 0x0000000705007c0c */ /* 0x000fe2000bfa6070 */
[----:B------:R-:W-:Y:S01]  /*20f0*/  IMAD.MOV.U32 R26, RZ, RZ, R4 ;  /* 0x000000ffff1a7224 */ /* 0x000fe200078e0004 */
[----:B------:R-:W4:Y:S01]  /*2100*/  @!P1 LDG.E R18, desc[UR12][R2.64+0x380] ;  /* 0x0003800c02129981 */ /* 0x000f22000c1e1900 */
[----:B------:R-:W-:-:S02]  /*2110*/  VIADD R7, R30, 0x1c0 ;  /* 0x000001c01e077836 */ /* 0x000fc40000000000 */
[----:B------:R-:W-:Y:S01]  /*2120*/  VIADD R5, R30, 0x200 ;  /* 0x000002001e057836 */ /* 0x000fe20000000000 */
[----:B------:R-:W4:Y:S02]  /*2130*/  @!P6 LDG.E R22, desc[UR12][R2.64+0x480] ;  /* 0x0004800c0216e981 */ /* 0x000f24000c1e1900 */
[----:B------:R-:W-:Y:S02]  /*2140*/  ISETP.GE.U32.AND P1, PT, R7, UR7, PT ;  /* 0x0000000707007c0c */ /* 0x000fe4000bf26070 */
[----:B------:R-:W4:Y:S01]  /*2150*/  @!P2 LDG.E R24, desc[UR12][R2.64+0x500] ;  /* 0x0005000c0218a981 */ /* 0x000f22000c1e1900 */
[----:B------:R-:W-:Y:S02]  /*2160*/  ISETP.GE.U32.AND P6, PT, R5, UR7, PT ;  /* 0x0000000705007c0c */ /* 0x000fe4000bfc6070 */
[----:B------:R-:W-:Y:S01]  /*2170*/  ISETP.GE.U32.AND P2, PT, R35, UR7, PT ;  /* 0x0000000723007c0c */ /* 0x000fe2000bf46070 */
[----:B------:R-:W4:Y:S01]  /*2180*/  @!P3 LDG.E R26, desc[UR12][R2.64+0x580] ;  /* 0x0005800c021ab981 */ /* 0x000f22000c1e1900 */
[----:B------:R-:W-:Y:S01]  /*2190*/  ISETP.GE.U32.AND P3, PT, R34, UR7, PT ;  /* 0x0000000722007c0c */ /* 0x000fe2000bf66070 */
[----:B------:R-:W-:-:S02]  /*21a0*/  IMAD.MOV.U32 R28, RZ, RZ, R4 ;  /* 0x000000ffff1c7224 */ /* 0x000fc400078e0004 */
[--C-:B------:R-:W-:Y:S02]  /*21b0*/  IMAD.MOV.U32 R40, RZ, RZ, R4.reuse ;  /* 0x000000ffff287224 */ /* 0x100fe400078e0004 */
[--C-:B------:R-:W-:Y:S02]  /*21c0*/  IMAD.MOV.U32 R42, RZ, RZ, R4.reuse ;  /* 0x000000ffff2a7224 */ /* 0x100fe400078e0004 */
[--C-:B------:R-:W-:Y:S01]  /*21d0*/  IMAD.MOV.U32 R44, RZ, RZ, R4.reuse ;  /* 0x000000ffff2c7224 */ /* 0x100fe200078e0004 */
[----:B------:R-:W4:Y:S01]  /*21e0*/  @!P4 LDG.E R28, desc[UR12][R2.64+0x600] ;  /* 0x0006000c021cc981 */ /* 0x000f22000c1e1900 */
[--C-:B------:R-:W-:Y:S02]  /*21f0*/  IMAD.MOV.U32 R5, RZ, RZ, R4.reuse ;  /* 0x000000ffff057224 */ /* 0x100fe400078e0004 */
        /* <DEDUP_REMOVED lines=10> */
[----:B------:R-:W-:-:S02]  /*22a0*/  UMOV UR4, 0x400 ;  /* 0x0000040000047882 */ /* 0x000fc40000000000 */
[----:B-1----:R-:W-:Y:S02]  /*22b0*/  ULEA UR4, UR5, UR4, 0x18 ;  /* 0x0000000405047291 */ /* 0x002fe4000f8ec0ff */
[----:B0-----:R-:W-:-:S05]  /*22c0*/  IMAD R29, R41, 0x260, R38 ;  /* 0x00000260291d7824 */ /* 0x001fca00078e0226 */
[----:B------:R-:W-:Y:S01]  /*22d0*/  LEA R29, R29, UR4, 0x2 ;  /* 0x000000041d1d7c11 */ /* 0x000fe2000f8e10ff */
[----:B------:R-:W-:-:S04]  /*22e0*/  UISETP.NE.AND UP0, UPT, UR6, URZ, UPT ;  /* 0x000000ff0600728c */ /* 0x000fc8000bf05270 */
[----:B--2---:R-:W-:Y:S04]  /*22f0*/  STS [R29], R0 ;  /* 0x000000001d007388 */ /* 0x004fe80000000800 */
[----:B---3--:R-:W-:Y:S04]  /*2300*/  STS [R29+0x200], R12 ;  /* 0x0002000c1d007388 */ /* 0x008fe80000000800 */
[----:B----4-:R0:W-:Y:S04]  /*2310*/  STS [R29+0x100], R8 ;  /* 0x000100081d007388 */ /* 0x0101e80000000800 */
[----:B------:R1:W-:Y:S01]  /*2320*/  STS [R29+0x80], R6 ;  /* 0x000080061d007388 */ /* 0x0003e20000000800 */
[----:B0-----:R-:W-:-:S03]  /*2330*/  IMAD R8, R38, 0x48, R29 ;  /* 0x0000004826087824 */ /* 0x001fc600078e021d */
        /* <DEDUP_REMOVED lines=16> */
[----:B------:R1:W0:Y:S04]  /*2440*/  LDS R32, [R8] ;  /* 0x0000000008207984 */ /* 0x0002280000000800 */
        /* <DEDUP_REMOVED lines=19> */
[----:B--234-:R-:W-:Y:S05]  /*2580*/  BRA.U UP0, `(.L_x_110) ;  /* 0x0000000500047547 */ /* 0x01cfea000b800000 */
[----:B01----:R-:W-:Y:S02]  /*2590*/  IADD3 R8, PT, PT, R28, R33, R32 ;  /* 0x000000211c087210 */ /* 0x003fe40007ffe020 */
[----:B------:R-:W-:Y:S02]  /*25a0*/  ISETP.NE.AND P1, PT, R38, 0x1f, PT ;  /* 0x0000001f2600780c */ /* 0x000fe40003f25270 */
[----:B------:R-:W-:Y:S02]  /*25b0*/  IADD3 R8, PT, PT, R26, R27, R8 ;  /* 0x0000001b1a087210 */ /* 0x000fe40007ffe008 */
[----:B------:R-:W-:Y:S02]  /*25c0*/  ISETP.NE.AND P2, PT, R41, 0xc, PT ;  /* 0x0000000c2900780c */ /* 0x000fe40003f45270 */
        /* <DEDUP_REMOVED lines=49> */
[C---:B------:R-:W-:Y:S02]  /*28e0*/  ISETP.NE.AND P0, PT, R41.reuse, 0xa, PT ;  /* 0x0000000a2900780c */ /* 0x040fe40003f05270 */
[----:B------:R-:W-:Y:S02]  /*28f0*/  SEL R8, R16, R8, !P1 ;  /* 0x0000000810087207 */ /* 0x000fe40004800000 */
[----:B------:R-:W-:Y:S02]  /*2900*/  ISETP.NE.AND P1, PT, R41, 0xb, PT ;  /* 0x0000000b2900780c */ /* 0x000fe40003f25270 */
[----:B------:R-:W-:Y:S02]  /*2910*/  SEL R8, R17, R8, !P0 ;  /* 0x0000000811087207 */ /* 0x000fe40004000000 */
[----:B------:R-:W-:-:S02]  /*2920*/  ISETP.GE.U32.AND P0, PT, R31, 0x20, PT ;  /* 0x000000201f00780c */ /* 0x000fc40003f06070 */
[----:B------:R-:W-:Y:S01]  /*2930*/  SEL R8, R18, R8, !P1 ;  /* 0x0000000812087207 */ /* 0x000fe20004800000 */
[----:B------:R-:W-:Y:S01]  /*2940*/  @!P2 IMAD.IADD R8, R19, 0x1, R18 ;  /* 0x000000011308a824 */ /* 0x000fe200078e0212 */
[----:B------:R-:W-:-:S04]  /*2950*/  ISETP.NE.AND P1, PT, R38, RZ, PT ;  /* 0x000000ff2600720c */ /* 0x000fc80003f25270 */
[----:B------:R-:W-:Y:S02]  /*2960*/  SEL R40, R40, RZ, P1 ;  /* 0x000000ff28287207 */ /* 0x000fe40000800000 */
[----:B------:R-:W-:-:S04]  /*2970*/  SEL R8, R8, RZ, P0 ;  /* 0x000000ff08087207 */ /* 0x000fc80000000000 */
[----:B-----5:R-:W-:Y:S01]  /*2980*/  IADD3 R39, PT, PT, R8, R40, R39 ;  /* 0x0000002808277210 */ /* 0x020fe20007ffe027 */
[----:B------:R-:W-:Y:S06]  /*2990*/  BRA `(.L_x_111) ;  /* 0x0000000c00547947 */ /* 0x000fec0003800000 */
.L_x_110:
[----:B01----:R-:W-:Y:S02]  /*29a0*/  IADD3 R8, PT, PT, R28, R33, R32 ;  /* 0x000000211c087210 */ /* 0x003fe40007ffe020 */
[----:B------:R-:W-:Y:S02]  /*29b0*/  ISETP.NE.AND P1, PT, R38, 0x1f, PT ;  /* 0x0000001f2600780c */ /* 0x000fe40003f25270 */
        /* <DEDUP_REMOVED lines=9> */
[----:B-----5:R-:W-:-:S05]  /*2a50*/  IADD3 R39, PT, PT, R9, R0, R8 ;  /* 0x0000000009277210 */ /* 0x020fca0007ffe008 */
        /* <DEDUP_REMOVED lines=28> */
[----:B------:R-:W-:Y:S01]  /*2c20*/  IMAD.IADD R14, R14, 0x1, R13 ;  /* 0x000000010e0e7824 */ /* 0x000fe200078e020d */
[----:B------:R-:W0:Y:S02]  /*2c30*/  LDS R11, [UR4+0x40] ;  /* 0x00004004ff0b7984 */ /* 0x000e240008000800 */
        /* <DEDUP_REMOVED lines=14> */
[----:B------:R-:W-:-:S04]  /*2d20*/  ISETP.NE.AND P0, PT, R41, 0xa, PT ;  /* 0x0000000a2900780c */ /* 0x000fc80003f05270 */
[----:B------:R-:W-:Y:S01]  /*2d30*/  SEL R8, R17, R8, !P0 ;  /* 0x0000000811087207 */ /* 0x000fe20004000000 */
[----:B------:R-:W-:Y:S01]  /*2d40*/  IMAD.IADD R17, R40, 0x1, -R39 ;  /* 0x0000000128117824 */ /* 0x000fe200078e0a27 */
[----:B------:R-:W-:-:S04]  /*2d50*/  ISETP.NE.AND P0, PT, R41, 0xb, PT ;  /* 0x0000000b2900780c */ /* 0x000fc80003f05270 */
[----:B------:R-:W-:Y:S02]  /*2d60*/  SEL R8, R18, R8, !P0 ;  /* 0x0000000812087207 */ /* 0x000fe40004000000 */
[----:B------:R-:W-:Y:S01]  /*2d70*/  ISETP.GT.U32.AND P0, PT, R31, 0x1f, PT ;  /* 0x0000001f1f00780c */ /* 0x000fe20003f04070 */
[----:B0-----:R-:W-:Y:S01]  /*2d80*/  IMAD.IADD R11, R19, 0x1, R11 ;  /* 0x00000001130b7824 */ /* 0x001fe200078e020b */
        /* <DEDUP_REMOVED lines=22> */
.L_x_157:
[----:B------:R-:W-:Y:S05]  /*2ef0*/  @!P0 BRA `(.L_x_114) ;  /* 0x0000000000248947 */ /* 0x000fea0003800000 */
[----:B------:R-:W-:-:S07]  /*2f00*/  IMAD.MOV.U32 R14, RZ, RZ, 0x1de ;  /* 0x000001deff0e7424 */ /* 0x000fce00078e00ff */
.L_x_116:
[----:B------:R-:W-:Y:S05]  /*2f10*/  NANOSLEEP R14 ;  /* 0x0000000e0000735d */ /* 0x000fea0003800000 */
[----:B------:R-:W2:Y:S01]  /*2f20*/  LD.E.64.STRONG.GPU R8, desc[UR12][R12.64+0x100] ;  /* 0x0001000c0c087980 */ /* 0x000ea2000c10fb00 */
[----:B------:R-:W-:Y:S01]  /*2f30*/  UMOV UR5, 0xffffffff ;  /* 0xffffffff00057882 */ /* 0x000fe20000000000 */
[----:B------:R-:W-:Y:S02]  /*2f40*/  SHF.R.U32.HI R14, RZ, 0x1, R14 ;  /* 0x00000001ff0e7819 */ /* 0x000fe4000001160e */
[----:B--2---:R-:W-:Y:S01]  /*2f50*/  ISETP.NE.AND P0, PT, R8, 0x63, PT ;  /* 0x000000630800780c */ /* 0x004fe20003f05270 */
[----:B------:R-:W-:-:S12]  /*2f60*/  BRA.DIV UR5, `(.L_x_115) ;  /* 0x0000001a05607947 */ /* 0x000fd8000b800000 */
[----:B------:R-:W-:-:S13]  /*2f70*/  VOTE.ANY P0, !P0 ;  /* 0x0000000000ff7806 */ /* 0x000fda0004000100 */
.L_x_160:
[----:B------:R-:W-:Y:S05]  /*2f80*/  @P0 BRA `(.L_x_116) ;  /* 0xfffffffc00e00947 */ /* 0x000fea000383ffff */
.L_x_114:
[----:B------:R-:W-:Y:S01]  /*2f90*/  UMOV UR5, 0xffffffff ;  /* 0xffffffff00057882 */ /* 0x000fe20000000000 */
[----:B------:R-:W-:Y:S02]  /*2fa0*/  ISETP.NE.AND P2, PT, R8, 0x65, PT ;  /* 0x000000650800780c */ /* 0x000fe40003f45270 */
[----:B------:R-:W-:Y:S11]  /*2fb0*/  BRA.DIV UR5, `(.L_x_117) ;  /* 0x0000001a056c7947 */ /* 0x000ff6000b800000 */
[----:B------:R-:W0:Y:S01]  /*2fc0*/  S2R R19, SR_GEMASK ;  /* 0x0000000000137919 */ /* 0x000e220000003c00 */
[----:B------:R-:W-:-:S04]  /*2fd0*/  VOTE.ANY R10, PT, !P2 ;  /* 0x00000000000a7806 */ /* 0x000fc800050e0100 */
[----:B0-----:R-:W-:-:S05]  /*2fe0*/  LOP3.LUT R10, R10, 0x80000000, R19, 0xec, !PT ;  /* 0x800000000a0a7812 */ /* 0x001fca00078eec13 */
[----:B------:R-:W-:-:S05]  /*2ff0*/  VIADD R13, R10, 0xffffffff ;  /* 0xffffffff0a0d7836 */ /* 0x000fca0000000000 */
[----:B------:R-:W-:Y:S01]  /*3000*/  LOP3.LUT R13, R10, R13, RZ, 0xc, !PT ;  /* 0x0000000d0a0d7212 */ /* 0x000fe200078e0cff */
[----:B------:R-:W-:-:S03]  /*3010*/  VIADD R10, R38, 0x2 ;  /* 0x00000002260a7836 */ /* 0x000fc60000000000 */
        /* <DEDUP_REMOVED lines=11> */
[----:B------:R-:W-:Y:S02]  /*30d0*/  IMAD.IADD R40, R12, 0x1, R39 ;  /* 0x000000010c287824 */ /* 0x000fe400078e0227 */
[----:B------:R-:W0:Y:S03]  /*30e0*/  LDC.64 R12, c[0x0][0x390] ;  /* 0x0000e400ff0c7b82 */ /* 0x000e260000000a00 */
[----:B------:R-:W1:Y:S02]  /*30f0*/  SHFL.DOWN PT, R16, R40, 0x4, R15 ;  /* 0x0880000028107989 */ /* 0x000e6400000e000f */
[----:B-1----:R-:W-:-:S02]  /*3100*/  SEL R9, R16, RZ, !P0 ;  /* 0x000000ff10097207 */ /* 0x002fc40004000000 */
[----:B------:R-:W-:-:S03]  /*3110*/  ISETP.GT.AND P0, PT, R10, R15, PT ;  /* 0x0000000f0a00720c */ /* 0x000fc60003f04270 */
[----:B------:R-:W-:Y:S01]  /*3120*/  IMAD.IADD R9, R40, 0x1, R9 ;  /* 0x0000000128097824 */ /* 0x000fe200078e0209 */
[----:B0-----:R-:W-:-:S04]  /*3130*/  IADD3 R40, P3, PT, R12, 0x100, RZ ;  /* 0x000001000c287810 */ /* 0x001fc80007f7e0ff */
[----:B------:R-:W0:Y:S01]  /*3140*/  SHFL.DOWN PT, R16, R9, 0x8, R15 ;  /* 0x0900000009107989 */ /* 0x000e2200000e000f */
[----:B------:R-:W-:Y:S01]  /*3150*/  IMAD.X R41, RZ, RZ, R13, P3 ;  /* 0x000000ffff297224 */ /* 0x000fe200018e060d */
[----:B0-----:R-:W-:Y:S02]  /*3160*/  SEL R16, R16, RZ, !P0 ;  /* 0x000000ff10107207 */ /* 0x001fe40004000000 */
[----:B------:R-:W-:Y:S01]  /*3170*/  ISETP.NE.AND P0, PT, R8, 0x65, PT ;  /* 0x000000650800780c */ /* 0x000fe20003f05270 */
[----:B------:R-:W-:Y:S02]  /*3180*/  VIADD R8, R38, 0x10 ;  /* 0x0000001026087836 */ /* 0x000fe40000000000 */
[----:B------:R-:W-:-:S03]  /*3190*/  IMAD.IADD R44, R9, 0x1, R16 ;  /* 0x00000001092c7824 */ /* 0x000fc600078e0210 */
[----:B------:R-:W-:Y:S02]  /*31a0*/  ISETP.GT.AND P2, PT, R8, R15, PT ;  /* 0x0000000f0800720c */ /* 0x000fe40003f44270 */
[----:B------:R-:W0:Y:S05]  /*31b0*/  SHFL.DOWN PT, R16, R44, 0x10, R15 ;  /* 0x0a0000002c107989 */ /* 0x000e2a00000e000f */
[----:B------:R-:W-:Y:S02]  /*31c0*/  VOTE.ALL P0, P0 ;  /* 0x0000000000ff7806 */ /* 0x000fe40000000000 */
[----:B0-----:R-:W-:-:S05]  /*31d0*/  SEL R9, R16, RZ, !P2 ;  /* 0x000000ff10097207 */ /* 0x001fca0005000000 */
[----:B------:R-:W-:-:S07]  /*31e0*/  IMAD.IADD R12, R44, 0x1, R9 ;  /* 0x000000012c0c7824 */ /* 0x000fce00078e0209 */
.L_x_169:
[----:B------:R-:W-:Y:S05]  /*31f0*/  @!P0 BRA `(.L_x_118) ;  /* 0x0000000000dc8947 */ /* 0x000fea0003800000 */
[----:B------:R-:W-:-:S07]  /*3200*/  IMAD.MOV.U32 R39, RZ, RZ, 0x1de ;  /* 0x000001deff277424 */ /* 0x000fce00078e00ff */
.L_x_124:
        /* <DEDUP_REMOVED lines=8> */
.L_x_172:
[----:B------:R-:W-:Y:S05]  /*3290*/  @!P0 BRA `(.L_x_120) ;  /* 0x0000000000248947 */ /* 0x000fea0003800000 */
[----:B------:R-:W-:-:S07]  /*32a0*/  IMAD.MOV.U32 R13, RZ, RZ, R39 ;  /* 0x000000ffff0d7224 */ /* 0x000fce00078e0027 */
.L_x_122:
[----:B------:R-:W-:Y:S05]  /*32b0*/  NANOSLEEP R13 ;  /* 0x0000000d0000735d */ /* 0x000fea0003800000 */
[----:B------:R-:W2:Y:S01]  /*32c0*/  LD.E.64.STRONG.GPU R8, desc[UR12][R14.64+-0x100] ;  /* 0xffff000c0e087980 */ /* 0x000ea2000c10fb00 */
[----:B------:R-:W-:Y:S01]  /*32d0*/  UMOV UR5, 0xffffffff ;  /* 0xffffffff00057882 */ /* 0x000fe20000000000 */
[----:B------:R-:W-:Y:S02]  /*32e0*/  SHF.R.U32.HI R13, RZ, 0x1, R13 ;  /* 0x00000001ff0d7819 */ /* 0x000fe4000001160d */
[----:B--2---:R-:W-:Y:S01]  /*32f0*/  ISETP.NE.AND P0, PT, R8, 0x63, PT ;  /* 0x000000630800780c */ /* 0x004fe20003f05270 */
[----:B------:R-:W-:-:S12]  /*3300*/  BRA.DIV UR5, `(.L_x_121) ;  /* 0x0000001a05bc7947 */ /* 0x000fd8000b800000 */
[----:B------:R-:W-:-:S13]  /*3310*/  VOTE.ANY P0, !P0 ;  /* 0x0000000000ff7806 */ /* 0x000fda0004000100 */
.L_x_175:
[----:B------:R-:W-:Y:S05]  /*3320*/  @P0 BRA `(.L_x_122) ;  /* 0xfffffffc00e00947 */ /* 0x000fea000383ffff */
.L_x_120:
[----:B------:R-:W-:Y:S01]  /*3330*/  UMOV UR5, 0xffffffff ;  /* 0xffffffff00057882 */ /* 0x000fe20000000000 */
[----:B------:R-:W-:Y:S02]  /*3340*/  ISETP.NE.AND P0, PT, R8, 0x65, PT ;  /* 0x000000650800780c */ /* 0x000fe40003f05270 */
[----:B------:R-:W-:Y:S11]  /*3350*/  BRA.DIV UR5, `(.L_x_123) ;  /* 0x0000001a05c87947 */ /* 0x000ff6000b800000 */
[----:B------:R-:W-:Y:S01]  /*3360*/  VOTE.ANY R10, PT, !P0 ;  /* 0x00000000000a7806 */ /* 0x000fe200040e0100 */
[----:B------:R-:W-:-:S03]  /*3370*/  VIADD R18, R18, 0xffffffe0 ;  /* 0xffffffe012127836 */ /* 0x000fc60000000000 */
[----:B------:R-:W-:-:S05]  /*3380*/  LOP3.LUT R10, R10, 0x80000000, R19, 0xec, !PT ;  /* 0x800000000a0a7812 */ /* 0x000fca00078eec13 */
        /* <DEDUP_REMOVED lines=17> */
[----:B------:R-:W-:-:S03]  /*34a0*/  ISETP.GT.AND P0, PT, R10, R15, PT ;  /* 0x0000000f0a00720c */ /* 0x000fc60003f04270 */
[----:B------:R-:W-:-:S05]  /*34b0*/  IMAD.IADD R9, R45, 0x1, R16 ;  /* 0x000000012d097824 */ /* 0x000fca00078e0210 */
[----:B------:R-:W0:Y:S02]  /*34c0*/  SHFL.DOWN PT, R16, R9, 0x8, R15 ;  /* 0x0900000009107989 */ /* 0x000e2400000e000f */
[----:B0-----:R-:W-:Y:S02]  /*34d0*/  SEL R16, R16, RZ, !P0 ;  /* 0x000000ff10107207 */ /* 0x001fe40004000000 */
[----:B------:R-:W-:Y:S01]  /*34e0*/  ISETP.NE.AND P0, PT, R8, 0x65, PT ;  /* 0x000000650800780c */ /* 0x000fe20003f05270 */
[----:B------:R-:W-:Y:S02]  /*34f0*/  VIADD R8, R38, 0x10 ;  /* 0x0000001026087836 */ /* 0x000fe40000000000 */
[----:B------:R-:W-:-:S03]  /*3500*/  IMAD.IADD R44, R9, 0x1, R16 ;  /* 0x00000001092c7824 */ /* 0x000fc600078e0210 */
[----:B------:R-:W-:Y:S02]  /*3510*/  ISETP.GT.AND P2, PT, R8, R15, PT ;  /* 0x0000000f0800720c */ /* 0x000fe40003f44270 */
[----:B------:R-:W0:Y:S05]  /*3520*/  SHFL.DOWN PT, R16, R44, 0x10, R15 ;  /* 0x0a0000002c107989 */ /* 0x000e2a00000e000f */
[----:B------:R-:W-:Y:S02]  /*3530*/  VOTE.ALL P0, P0 ;  /* 0x0000000000ff7806 */ /* 0x000fe40000000000 */
[----:B0-----:R-:W-:-:S04]  /*3540*/  SEL R13, R16, RZ, !P2 ;  /* 0x000000ff100d7207 */ /* 0x001fc80005000000 */
[----:B------:R-:W-:-:S07]  /*3550*/  IADD3 R12, PT, PT, R44, R13, R12 ;  /* 0x0000000d2c0c7210 */ /* 0x000fce0007ffe00c */
.L_x_184:
[----:B------:R-:W-:Y:S05]  /*3560*/  @P0 BRA `(.L_x_124) ;  /* 0xfffffffc00280947 */ /* 0x000fea000383ffff */
.L_x_118:
        /* <DEDUP_REMOVED lines=15> */
.L_x_112:
        /* <DEDUP_REMOVED lines=9> */
.L_x_111:
[----:B------:R-:W-:Y:S01]  /*36f0*/  IMAD.IADD R32, R32, 0x1, R39 ;  /* 0x0000000120207824 */ /* 0x000fe200078e0227 */
[----:B------:R-:W0:Y:S01]  /*3700*/  S2R R8, SR_LANEID ;  /* 0x0000000000087919 */ /* 0x000e220000000000 */
[----:B------:R-:W-:Y:S02]  /*3710*/  BAR.SYNC.DEFER_BLOCKING 0x0 ;  /* 0x0000000000007b1d */ /* 0x000fe40000010000 */
[----:B------:R-:W-:Y:S01]  /*3720*/  IMAD.IADD R33, R33, 0x1, R32 ;  /* 0x0000000121217824 */ /* 0x000fe200078e0220 */
[----:B------:R-:W-:Y:S01]  /*3730*/  ISETP.NE.AND P0, PT, R31, RZ, PT ;  /* 0x000000ff1f00720c */ /* 0x000fe20003f05270 */
[----:B------:R-:W-:Y:S02]  /*3740*/  IMAD.U32 R12, RZ, RZ, UR7 ;  /* 0x00000007ff0c7e24 */ /* 0x000fe4000f8e00ff */
[----:B------:R-:W-:Y:S01]  /*3750*/  IMAD.IADD R28, R28, 0x1, R33 ;  /* 0x000000011c1c7824 */ /* 0x000fe200078e0221 */
[----:B------:R-:W1:Y:S03]  /*3760*/  LDCU.64 UR8, c[0x0][0x388] ;  /* 0x00007100ff0877ac */ /* 0x000e660008000a00 */
[----:B------:R-:W-:-:S04]  /*3770*/  IMAD.IADD R27, R27, 0x1, R28 ;  /* 0x000000011b1b7824 */ /* 0x000fc800078e021c */
[----:B------:R-:W-:-:S04]  /*3780*/  IMAD.IADD R26, R26, 0x1, R27 ;  /* 0x000000011a1a7824 */ /* 0x000fc800078e021b */
[----:B------:R-:W-:-:S04]  /*3790*/  IMAD.IADD R25, R25, 0x1, R26 ;  /* 0x0000000119197824 */ /* 0x000fc800078e021a */
[----:B------:R-:W-:-:S04]  /*37a0*/  IMAD.IADD R24, R24, 0x1, R25 ;  /* 0x0000000118187824 */ /* 0x000fc800078e0219 */
[----:B------:R-:W-:Y:S02]  /*37b0*/  IMAD.IADD R23, R23, 0x1, R24 ;  /* 0x0000000117177824 */ /* 0x000fe400078e0218 */
[----:B0-----:R-:W-:Y:S02]  /*37c0*/  IMAD R8, R8, 0x48, R29 ;  /* 0x0000004808087824 */ /* 0x001fe400078e021d */
[----:B------:R-:W-:-:S03]  /*37d0*/  IMAD.IADD R22, R22, 0x1, R23 ;  /* 0x0000000116167824 */ /* 0x000fc600078e0217 */
[----:B------:R-:W-:Y:S01]  /*37e0*/  STS [R8], R39 ;  /* 0x0000002708007388 */ /* 0x000fe20000000800 */
[----:B------:R-:W-:-:S03]  /*37f0*/  IMAD.IADD R21, R21, 0x1, R22 ;  /* 0x0000000115157824 */ /* 0x000fc600078e0216 */
[----:B------:R-:W-:Y:S01]  /*3800*/  STS [R8+0x4], R32 ;  /* 0x0000042008007388 */ /* 0x000fe20000000800 */
        /* <DEDUP_REMOVED lines=15> */
[----:B------:R-:W-:Y:S04]  /*3900*/  STS [R8+0x24], R22 ;  /* 0x0000241608007388 */ /* 0x000fe80000000800 */
        /* <DEDUP_REMOVED lines=8> */
[----:B------:R0:W-:Y:S01]  /*3990*/  STS [R8+0x48], R0 ;  /* 0x0000480008007388 */ /* 0x0001e20000000800 */
[----:B------:R-:W-:-:S03]  /*39a0*/  NOP ;  /* 0x0000000000007918 */ /* 0x000fc60000000000 */
[----:B------:R-:W-:Y:S04]  /*39b0*/  LDS R39, [R29] ;  /* 0x000000001d277984 */ /* 0x000fe80000000800 */
        /* <DEDUP_REMOVED lines=18> */
[----:B------:R2:W-:Y:S01]  /*3ae0*/  @!P0 STS [UR4+0x7b80], R12 ;  /* 0x007b800cff008988 */ /* 0x0005e20008000804 */
[----:B------:R-:W-:Y:S01]  /*3af0*/  BAR.SYNC.DEFER_BLOCKING 0x0 ;  /* 0x0000000000007b1d */ /* 0x000fe20000010000 */
[----:B0-----:R-:W-:-:S05]  /*3b00*/  IADD3 R0, P0, PT, R30, UR10, RZ ;  /* 0x0000000a1e007c10 */ /* 0x001fca000ff1e0ff */
[----:B------:R-:W0:Y:S01]  /*3b10*/  S2R R2, SR_TID.X ;  /* 0x0000000000027919 */ /* 0x000e220000002100 */
[----:B------:R-:W3:Y:S01]  /*3b20*/  LDS R31, [UR4+0x7b80] ;  /* 0x007b8004ff1f7984 */ /* 0x000ee20008000800 */
[C---:B0-----:R-:W-:Y:S02]  /*3b30*/  LOP3.LUT R3, R2.reuse, 0x3e0, RZ, 0xc0, !PT ;  /* 0x000003e002037812 */ /* 0x041fe400078ec0ff */
[----:B------:R-:W-:-:S05]  /*3b40*/  LOP3.LUT R2, R2, 0x1f, RZ, 0xc0, !PT ;  /* 0x0000001f02027812 */ /* 0x000fca00078ec0ff */
[----:B------:R-:W-:Y:S02]  /*3b50*/  IMAD R8, R3, 0x13, R2 ;  /* 0x0000001303087824 */ /* 0x000fe400078e0202 */
[----:B------:R-:W-:Y:S01]  /*3b60*/  IMAD.X R3, RZ, RZ, UR11, P0 ;  /* 0x0000000bff037e24 */ /* 0x000fe200080e06ff */
[----:B-1----:R-:W-:Y:S01]  /*3b70*/  LEA R2, P0, R0, UR8, 0x2 ;  /* 0x0000000800027c11 */ /* 0x002fe2000f8010ff */
[C---:B------:R-:W-:Y:S02]  /*3b80*/  VIADD R10, R8.reuse, 0x20 ;  /* 0x00000020080a7836 */ /* 0x040fe40000000000 */
[----:B--2---:R-:W-:Y:S01]  /*3b90*/  VIADD R12, R8, 0xa0 ;  /* 0x000000a0080c7836 */ /* 0x004fe20000000000 */
[----:B------:R-:W-:Y:S01]  /*3ba0*/  LEA.HI.X R3, R0, UR9, R3, 0x2, P0 ;  /* 0x0000000900037c11 */ /* 0x000fe200080f1403 */
[----:B------:R-:W-:Y:S01]  /*3bb0*/  VIADD R0, R8, 0x40 ;  /* 0x0000004008007836 */ /* 0x000fe20000000000 */
[-C--:B---3--:R-:W-:Y:S02]  /*3bc0*/  ISETP.GE.AND P1, PT, R30, R31.reuse, PT ;  /* 0x0000001f1e00720c */ /* 0x088fe40003f26270 */
[-C--:B------:R-:W-:Y:S01]  /*3bd0*/  ISETP.GE.AND P2, PT, R10, R31.reuse, PT ;  /* 0x0000001f0a00720c */ /* 0x080fe20003f46270 */
[----:B------:R-:W-:Y:S01]  /*3be0*/  VIADD R10, R8, 0x60 ;  /* 0x00000060080a7836 */ /* 0x000fe20000000000 */
[-C--:B------:R-:W-:Y:S01]  /*3bf0*/  ISETP.GE.AND P3, PT, R0, R31.reuse, PT ;  /* 0x0000001f0000720c */ /* 0x080fe20003f66270 */
[----:B------:R-:W-:Y:S01]  /*3c00*/  VIADD R0, R8, 0x80 ;  /* 0x0000008008007836 */ /* 0x000fe20000000000 */
[----:B------:R-:W-:-:S02]  /*3c10*/  ISETP.GE.AND P6, PT, R12, R31, PT ;  /* 0x0000001f0c00720c */ /* 0x000fc40003fc6270 */
[-C--:B------:R-:W-:Y:S01]  /*3c20*/  ISETP.GE.AND P4, PT, R10, R31.reuse, PT ;  /* 0x0000001f0a00720c */ /* 0x080fe20003f86270 */
[----:B------:R-:W-:Y:S01]  /*3c30*/  VIADD R10, R8, 0xc0 ;  /* 0x000000c0080a7836 */ /* 0x000fe20000000000 */
[-C--:B------:R-:W-:Y:S01]  /*3c40*/  ISETP.GE.AND P5, PT, R0, R31.reuse, PT ;  /* 0x0000001f0000720c */ /* 0x080fe20003fa6270 */
[----:B------:R-:W-:Y:S02]  /*3c50*/  VIADD R0, R8, 0xe0 ;  /* 0x000000e008007836 */ /* 0x000fe40000000000 */
[----:B------:R0:W-:Y:S01]  /*3c60*/  @!P1 STG.E desc[UR12][R2.64], R39 ;  /* 0x0000002702009986 */ /* 0x0001e2000c10190c */
[-C--:B------:R-:W-:Y:S01]  /*3c70*/  ISETP.GE.AND P0, PT, R10, R31.reuse, PT ;  /* 0x0000001f0a00720c */ /* 0x080fe20003f06270 */
[----:B------:R-:W-:Y:S01]  /*3c80*/  VIADD R10, R8, 0x160 ;  /* 0x00000160080a7836 */ /* 0x000fe20000000000 */
[-C--:B------:R-:W-:Y:S01]  /*3c90*/  ISETP.GE.AND P1, PT, R0, R31.reuse, PT ;  /* 0x0000001f0000720c */ /* 0x080fe20003f26270 */
[----:B------:R-:W-:Y:S01]  /*3ca0*/  VIADD R0, R8, 0x140 ;  /* 0x0000014008007836 */ /* 0x000fe20000000000 */
[----:B------:R0:W-:Y:S01]  /*3cb0*/  @!P2 STG.E desc[UR12][R2.64+0x80], R41 ;  /* 0x000080290200a986 */ /* 0x0001e2000c10190c */
[----:B------:R-:W-:-:S03]  /*3cc0*/  ISETP.GE.AND P2, PT, R37, R31, PT ;  /* 0x0000001f2500720c */ /* 0x000fc60003f46270 */
[----:B------:R0:W-:Y:S01]  /*3cd0*/  @!P3 STG.E desc[UR12][R2.64+0x100], R43 ;  /* 0x0001002b0200b986 */ /* 0x0001e2000c10190c */
[----:B------:R-:W-:-:S03]  /*3ce0*/  ISETP.GE.AND P3, PT, R36, R31, PT ;  /* 0x0000001f2400720c */ /* 0x000fc60003f66270 */
[----:B------:R0:W-:Y:S01]  /*3cf0*/  @!P4 STG.E desc[UR12][R2.64+0x180], R45 ;  /* 0x0001802d0200c986 */ /* 0x0001e2000c10190c */
[-C--:B------:R-:W-:Y:S01]  /*3d00*/  ISETP.GE.AND P4, PT, R0, R31.reuse, PT ;  /* 0x0000001f0000720c */ /* 0x080fe20003f86270 */
[----:B------:R-:W-:Y:S02]  /*3d10*/  VIADD R0, R8, 0x180 ;  /* 0x0000018008007836 */ /* 0x000fe40000000000 */
[----:B------:R0:W-:Y:S01]  /*3d20*/  @!P5 STG.E desc[UR12][R2.64+0x200], R4 ;  /* 0x000200040200d986 */ /* 0x0001e2000c10190c */
[-C--:B------:R-:W-:Y:S01]  /*3d30*/  ISETP.GE.AND P5, PT, R10, R31.reuse, PT ;  /* 0x0000001f0a00720c */ /* 0x080fe20003fa6270 */
[----:B------:R-:W-:Y:S02]  /*3d40*/  VIADD R10, R8, 0x1a0 ;  /* 0x000001a0080a7836 */ /* 0x000fe40000000000 */
[----:B------:R0:W-:Y:S01]  /*3d50*/  @!P6 STG.E desc[UR12][R2.64+0x280], R6 ;  /* 0x000280060200e986 */ /* 0x0001e2000c10190c */
[----:B------:R-:W-:Y:S01]  /*3d60*/  ISETP.GE.AND P6, PT, R0, R31, PT ;  /* 0x0000001f0000720c */ /* 0x000fe20003fc6270 */
[----:B------:R-:W-:-:S02]  /*3d70*/  VIADD R0, R8, 0x1c0 ;  /* 0x000001c008007836 */ /* 0x000fc40000000000 */
[----:B------:R0:W-:Y:S01]  /*3d80*/  @!P0 STG.E desc[UR12][R2.64+0x300], R33 ;  /* 0x0003002102008986 */ /* 0x0001e2000c10190c */
[-C--:B------:R-:W-:Y:S01]  /*3d90*/  ISETP.GE.AND P0, PT, R10, R31.reuse, PT ;  /* 0x0000001f0a00720c */ /* 0x080fe20003f06270 */
[C---:B------:R-:W-:Y:S02]  /*3da0*/  VIADD R10, R8.reuse, 0x1e0 ;  /* 0x000001e0080a7836 */ /* 0x040fe40000000000 */
[----:B------:R-:W-:Y:S01]  /*3db0*/  VIADD R8, R8, 0x200 ;  /* 0x0000020008087836 */ /* 0x000fe20000000000 */
        /* <DEDUP_REMOVED lines=19> */
.L_x_98:
[----:B------:R-:W-:Y:S01]  /*3ef0*/  BSSY B1, `(.L_x_125) ;  /* 0x0000006000017945 */ /* 0x000fe20003800000 */
[----:B------:R-:W-:Y:S01]  /*3f00*/  PLOP3.LUT P0, PT, P0, PT, PT, 0x8, 0x80 ;  /* 0x000000000080781c */ /* 0x000fe2000070e170 */
[----:B------:R-:W-:-:S12]  /*3f10*/  IMAD.MOV.U32 R10, RZ, RZ, -0x1 ;  /* 0xffffffffff0a7424 */ /* 0x000fd800078e00ff */
[----:B------:R-:W-:Y:S05]  /*3f20*/  WARPSYNC.COLLECTIVE R10, `(.L_x_126) ;  /* 0x000000000a087348 */ /* 0x000fea0003c00000 */
[----:B------:R-:W-:Y:S01]  /*3f30*/  VOTE.ANY P0, P0 ;  /* 0x0000000000ff7806 */ /* 0x000fe20000000100 */
[----:B------:R-:W-:-:S12]  /*3f40*/  ENDCOLLECTIVE ;  /* 0x000000000000791b */ /* 0x000fd80003800000 */
.L_x_126:
[----:B------:R-:W-:Y:S05]  /*3f50*/  BSYNC B1 ;  /* 0x0000000000017941 */ /* 0x000fea0003800000 */
.L_x_125:
[----:B------:R-:W-:Y:S05]  /*3f60*/  BRA `(.L_x_127) ;  /* 0xffffffd000287947 */ /* 0x000fea000383ffff */
.L_x_100:
[----:B------:R-:W-:Y:S01]  /*3f70*/  BSSY B1, `(.L_x_128) ;  /* 0x0000006000017945 */ /* 0x000fe20003800000 */
[----:B------:R-:W-:Y:S01]  /*3f80*/  PLOP3.LUT P0, PT, P0, PT, PT, 0x8, 0x80 ;  /* 0x000000000080781c */ /* 0x000fe2000070e170 */
[----:B------:R-:W-:-:S12]  /*3f90*/  IMAD.MOV.U32 R10, RZ, RZ, -0x1 ;  /* 0xffffffffff0a7424 */ /* 0x000fd800078e00ff */
[----:B------:R-:W-:Y:S05]  /*3fa0*/  WARPSYNC.COLLECTIVE R10, `(.L_x_129) ;  /* 0x000000000a087348 */ /* 0x000fea0003c00000 */
[----:B------:R-:W-:Y:S01]  /*3fb0*/  VOTE.ANY P0, P0 ;  /* 0x0000000000ff7806 */ /* 0x000fe20000000100 */
[----:B------:R-:W-:-:S12]  /*3fc0*/  ENDCOLLECTIVE ;  /* 0x000000000000791b */ /* 0x000fd80003800000 */
.L_x_129:
[----:B------:R-:W-:Y:S05]  /*3fd0*/  BSYNC B1 ;  /* 0x0000000000017941 */ /* 0x000fea0003800000 */
.L_x_128:
[----:B------:R-:W-:Y:S05]  /*3fe0*/  BRA `(.L_x_130) ;  /* 0xffffffd0002c7947 */ /* 0x000fea000383ffff */
.L_x_102:
[----:B------:R-:W0:Y:S01]  /*3ff0*/  S2R R8, SR_GEMASK ;  /* 0x0000000000087919 */ /* 0x000e220000003c00 */
[----:B------:R-:W-:Y:S01]  /*4000*/  BSSY B1, `(.L_x_131) ;  /* 0x0000006000017945 */ /* 0x000fe20003800000 */
[----:B------:R-:W-:Y:S01]  /*4010*/  PLOP3.LUT P2, PT, P0, PT, PT, 0x8, 0x80 ;  /* 0x000000000080781c */ /* 0x000fe2000074e170 */
[----:B------:R-:W-:-:S12]  /*4020*/  IMAD.MOV.U32 R10, RZ, RZ, -0x1 ;  /* 0xffffffffff0a7424 */ /* 0x000fd800078e00ff */
[----:B0-----:R-:W-:Y:S05]  /*4030*/  WARPSYNC.COLLECTIVE R10, `(.L_x_132) ;  /* 0x000000000a087348 */ /* 0x001fea0003c00000 */
[----:B------:R-:W-:Y:S01]  /*4040*/  VOTE.ANY R10, PT, P2 ;  /* 0x00000000000a7806 */ /* 0x000fe200010e0100 */
[----:B0-----:R-:W-:Y:S06]  /*4050*/  ENDCOLLECTIVE ;  /* 0x000000000000791b */ /* 0x001fec0003800000 */
.L_x_132:
[----:B------:R-:W-:Y:S05]  /*4060*/  BSYNC B1 ;  /* 0x0000000000017941 */ /* 0x000fea0003800000 */
.L_x_131:
[----:B------:R-:W-:Y:S01]  /*4070*/  LOP3.LUT R10, R10, 0x80000000, R8, 0xec, !PT ;  /* 0x800000000a0a7812 */ /* 0x000fe200078eec08 */
[----:B------:R-:W-:Y:S01]  /*4080*/  IMAD.MOV.U32 R14, RZ, RZ, 0x1 ;  /* 0x00000001ff0e7424 */ /* 0x000fe200078e00ff */
[----:B------:R-:W-:Y:S01]  /*4090*/  ISETP.NE.AND P0, PT, R12, 0x65, PT ;  /* 0x000000650c00780c */ /* 0x000fe20003f05270 */
[C---:B------:R-:W-:Y:S02]  /*40a0*/  VIADD R38, R37.reuse, 0x2 ;  /* 0x0000000225267836 */ /* 0x040fe40000000000 */
[C---:B------:R-:W-:Y:S02]  /*40b0*/  VIADD R11, R10.reuse, 0xffffffff ;  /* 0xffffffff0a0b7836 */ /* 0x040fe40000000000 */
[C---:B------:R-:W-:Y:S02]  /*40c0*/  VIADD R19, R37.reuse, 0x4 ;  /* 0x0000000425137836 */ /* 0x040fe40000000000 */
[----:B------:R-:W-:Y:S01]  /*40d0*/  VIADD R39, R37, 0x10 ;  /* 0x0000001025277836 */ /* 0x000fe20000000000 */
[----:B------:R-:W-:Y:S01]  /*40e0*/  LOP3.LUT R11, R10, R11, RZ, 0xc, !PT ;  /* 0x0000000b0a0b7212 */ /* 0x000fe200078e0cff */
[----:B------:R-:W-:-:S03]  /*40f0*/  IMAD.MOV.U32 R10, RZ, RZ, -0x1 ;  /* 0xffffffffff0a7424 */ /* 0x000fc600078e00ff */
[----:B------:R0:W1:Y:S04]  /*4100*/  POPC R15, R11 ;  /* 0x0000000b000f7309 */ /* 0x0000680000000000 */
[----:B01----:R-:W-:Y:S05]  /*4110*/  WARPSYNC.COLLECTIVE R10, `(.L_x_133) ;  /* 0x000000000a087348 */ /* 0x003fea0003c00000 */
[----:B-1----:R1:W2:Y:S02]  /*4120*/  SHFL.DOWN P2, R16, R13, R14, R15 ;  /* 0x0800000e0d107389 */ /* 0x0022a4000004000f */
[----:B012---:R-:W-:Y:S05]  /*4130*/  ENDCOLLECTIVE ;  /* 0x000000000000791b */ /* 0x007fea0003800000 */
.L_x_133:
[----:B------:R-:W-:Y:S01]  /*4140*/  IMAD.MOV.U32 R14, RZ, RZ, 0x2 ;  /* 0x00000002ff0e7424 */ /* 0x000fe200078e00ff */
[----:B------:R-:W-:-:S04]  /*4150*/  ISETP.GE.AND P2, PT, R37, R15, PT ;  /* 0x0000000f2500720c */ /* 0x000fc80003f46270 */
[----:B------:R-:W-:-:S05]  /*4160*/  SEL R16, R16, RZ, !P2 ;  /* 0x000000ff10107207 */ /* 0x000fca0005000000 */
[----:B------:R-:W-:-:S04]  /*4170*/  IMAD.IADD R36, R16, 0x1, R13 ;  /* 0x0000000110247824 */ /* 0x000fc800078e020d */
[----:B------:R-:W-:-:S07]  /*4180*/  IMAD.MOV.U32 R13, RZ, RZ, R36 ;  /* 0x000000ffff0d7224 */ /* 0x000fce00078e0024 */
[----:B------:R-:W-:Y:S05]  /*4190*/  WARPSYNC.COLLECTIVE R10, `(.L_x_134) ;  /* 0x000000000a087348 */ /* 0x000fea0003c00000 */
[----:B------:R0:W1:Y:S02]  /*41a0*/  SHFL.DOWN P2, R16, R13, R14, R15 ;  /* 0x0800000e0d107389 */ /* 0x000064000004000f */
[----:B01----:R-:W-:Y:S05]  /*41b0*/  ENDCOLLECTIVE ;  /* 0x000000000000791b */ /* 0x003fea0003800000 */
.L_x_134:
[----:B------:R-:W-:Y:S01]  /*41c0*/  IMAD.MOV.U32 R14, RZ, RZ, 0x4 ;  /* 0x00000004ff0e7424 */ /* 0x000fe200078e00ff */
[----:B------:R-:W-:-:S04]  /*41d0*/  ISETP.GT.AND P2, PT, R38, R15, PT ;  /* 0x0000000f2600720c */ /* 0x000fc80003f44270 */
[----:B------:R-:W-:-:S05]  /*41e0*/  SEL R11, R16, RZ, !P2 ;  /* 0x000000ff100b7207 */ /* 0x000fca0005000000 */
[----:B------:R-:W-:Y:S02]  /*41f0*/  IMAD.IADD R40, R36, 0x1, R11 ;  /* 0x0000000124287824 */ /* 0x000fe400078e020b */
[----:B------:R-:W-:Y:S02]  /*4200*/  VIADD R36, R37, 0x8 ;  /* 0x0000000825247836 */ /* 0x000fe40000000000 */
[----:B------:R-:W-:-:S07]  /*4210*/  IMAD.MOV.U32 R13, RZ, RZ, R40 ;  /* 0x000000ffff0d7224 */ /* 0x000fce00078e0028 */
[----:B------:R-:W-:Y:S05]  /*4220*/  WARPSYNC.COLLECTIVE R10, `(.L_x_135) ;  /* 0x000000000a087348 */ /* 0x000fea0003c00000 */
[----:B------:R0:W1:Y:S02]  /*4230*/  SHFL.DOWN P2, R16, R13, R14, R15 ;  /* 0x0800000e0d107389 */ /* 0x000064000004000f */
[----:B01----:R-:W-:Y:S05]  /*4240*/  ENDCOLLECTIVE ;  /* 0x000000000000791b */ /* 0x003fea0003800000 */
.L_x_135:
[----:B------:R-:W-:Y:S01]  /*4250*/  IMAD.MOV.U32 R14, RZ, RZ, 0x8 ;  /* 0x00000008ff0e7424 */ /* 0x000fe200078e00ff */
[----:B------:R-:W-:-:S04]  /*4260*/  ISETP.GT.AND P2, PT, R19, R15, PT ;  /* 0x0000000f1300720c */ /* 0x000fc80003f44270 */
[----:B------:R-:W-:-:S05]  /*4270*/  SEL R11, R16, RZ, !P2 ;  /* 0x000000ff100b7207 */ /* 0x000fca0005000000 */
[----:B------:R-:W-:-:S04]  /*4280*/  IMAD.IADD R42, R40, 0x1, R11 ;  /* 0x00000001282a7824 */ /* 0x000fc800078e020b */
[----:B------:R-:W-:-:S07]  /*4290*/  IMAD.MOV.U32 R13, RZ, RZ, R42 ;  /* 0x000000ffff0d7224 */ /* 0x000fce00078e002a */
[----:B------:R-:W-:Y:S05]  /*42a0*/  WARPSYNC.COLLECTIVE R10, `(.L_x_136) ;  /* 0x000000000a087348 */ /* 0x000fea0003c00000 */
[----:B------:R0:W1:Y:S02]  /*42b0*/  SHFL.DOWN P2, R16, R13, R14, R15 ;  /* 0x0800000e0d107389 */ /* 0x000064000004000f */
[----:B01----:R-:W-:Y:S05]  /*42c0*/  ENDCOLLECTIVE ;  /* 0x000000000000791b */ /* 0x003fea0003800000 */
.L_x_136:
        /* <DEDUP_REMOVED lines=8> */
.L_x_137:
[----:B------:R-:W-:Y:S05]  /*4350*/  WARPSYNC.COLLECTIVE R10, `(.L_x_138) ;  /* 0x000000000a087348 */ /* 0x000fea0003c00000 */
[----:B------:R-:W-:Y:S01]  /*4360*/  VOTE.ALL P0, P0 ;  /* 0x0000000000ff7806 */ /* 0x000fe20000000000 */
[----:B------:R-:W-:-:S12]  /*4370*/  ENDCOLLECTIVE ;  /* 0x000000000000791b */ /* 0x000fd80003800000 */
.L_x_138:
[----:B------:R-:W0:Y:S01]  /*4380*/  LDC.64 R12, c[0x0][0x390] ;  /* 0x0000e400ff0c7b82 */ /* 0x000e220000000a00 */
[----:B------:R-:W-:-:S04]  /*4390*/  ISETP.GT.AND P2, PT, R39, R15, PT ;  /* 0x0000000f2700720c */ /* 0x000fc80003f44270 */
[----:B------:R-:W-:-:S05]  /*43a0*/  SEL R16, R16, RZ, !P2 ;  /* 0x000000ff10107207 */ /* 0x000fca0005000000 */
[----:B------:R-:W-:Y:S01]  /*43b0*/  IMAD.IADD R40, R41, 0x1, R16 ;  /* 0x0000000129287824 */ /* 0x000fe200078e0210 */
[----:B0-----:R-:W-:-:S05]  /*43c0*/  IADD3 R42, P2, PT, R12, 0x100, RZ ;  /* 0x000001000c2a7810 */ /* 0x001fca0007f5e0ff */
[----:B------:R-:W-:Y:S01]  /*43d0*/  IMAD.X R43, RZ, RZ, R13, P2 ;  /* 0x000000ffff2b7224 */ /* 0x000fe200010e060d */
[----:B------:R-:W-:Y:S07]  /*43e0*/  BRA `(.L_x_139) ;  /* 0xffffffcc00c87947 */ /* 0x000fee000383ffff */
.L_x_104:
[----:B------:R-:W-:Y:S01]  /*43f0*/  BSSY B1, `(.L_x_140) ;  /* 0x0000006000017945 */ /* 0x000fe20003800000 */
[----:B------:R-:W-:Y:S01]  /*4400*/  PLOP3.LUT P0, PT, P0, PT, PT, 0x8, 0x80 ;  /* 0x000000000080781c */ /* 0x000fe2000070e170 */
[----:B------:R-:W-:-:S12]  /*4410*/  IMAD.MOV.U32 R10, RZ, RZ, -0x1 ;  /* 0xffffffffff0a7424 */ /* 0x000fd800078e00ff */
[----:B------:R-:W-:Y:S05]  /*4420*/  WARPSYNC.COLLECTIVE R10, `(.L_x_141) ;  /* 0x000000000a087348 */ /* 0x000fea0003c00000 */
[----:B------:R-:W-:Y:S01]  /*4430*/  VOTE.ANY P0, P0 ;  /* 0x0000000000ff7806 */ /* 0x000fe20000000100 */
[----:B------:R-:W-:-:S12]  /*4440*/  ENDCOLLECTIVE ;  /* 0x000000000000791b */ /* 0x000fd80003800000 */
.L_x_141:
[----:B------:R-:W-:Y:S05]  /*4450*/  BSYNC B1 ;  /* 0x0000000000017941 */ /* 0x000fea0003800000 */
.L_x_140:
[----:B------:R-:W-:Y:S05]  /*4460*/  BRA `(.L_x_142) ;  /* 0xffffffcc00d07947 */ /* 0x000fea000383ffff */
.L_x_106:
[----:B------:R-:W-:Y:S01]  /*4470*/  BSSY B1, `(.L_x_143) ;  /* 0x0000006000017945 */ /* 0x000fe20003800000 */
[----:B------:R-:W-:Y:S01]  /*4480*/  PLOP3.LUT P0, PT, P0, PT, PT, 0x8, 0x80 ;  /* 0x000000000080781c */ /* 0x000fe2000070e170 */
[----:B------:R-:W-:-:S12]  /*4490*/  IMAD.MOV.U32 R10, RZ, RZ, -0x1 ;  /* 0xffffffffff0a7424 */ /* 0x000fd800078e00ff */
[----:B------:R-:W-:Y:S05]  /*44a0*/  WARPSYNC.COLLECTIVE R10, `(.L_x_144) ;  /* 0x000000000a087348 */ /* 0x000fea0003c00000 */
[----:B------:R-:W-:Y:S01]  /*44b0*/  VOTE.ANY P0, P0 ;  /* 0x0000000000ff7806 */ /* 0x000fe20000000100 */
[----:B------:R-:W-:-:S12]  /*44c0*/  ENDCOLLECTIVE ;  /* 0x000000000000791b */ /* 0x000fd80003800000 */
.L_x_144:
[----:B------:R-:W-:Y:S05]  /*44d0*/  BSYNC B1 ;  /* 0x0000000000017941 */ /* 0x000fea0003800000 */
.L_x_143:
[----:B------:R-:W-:Y:S05]  /*44e0*/  BRA `(.L_x_145) ;  /* 0xffffffcc00d47947 */ /* 0x000fea000383ffff */
.L_x_108:
[----:B------:R-:W-:Y:S01]  /*44f0*/  BSSY B1, `(.L_x_146) ;  /* 0x0000006000017945 */ /* 0x000fe20003800000 */
[----:B------:R-:W-:Y:S01]  /*4500*/  PLOP3.LUT P2, PT, P0, PT, PT, 0x8, 0x80 ;  /* 0x000000000080781c */ /* 0x000fe2000074e170 */
[----:B------:R-:W-:-:S12]  /*4510*/  IMAD.MOV.U32 R10, RZ, RZ, -0x1 ;  /* 0xffffffffff0a7424 */ /* 0x000fd800078e00ff */
[----:B------:R-:W-:Y:S05]  /*4520*/  WARPSYNC.COLLECTIVE R10, `(.L_x_147) ;  /* 0x000000000a087348 */ /* 0x000fea0003c00000 */
[----:B------:R-:W-:Y:S01]  /*4530*/  VOTE.ANY R10, PT, P2 ;  /* 0x00000000000a7806 */ /* 0x000fe200010e0100 */
[----:B------:R-:W-:Y:S06]  /*4540*/  ENDCOLLECTIVE ;  /* 0x000000000000791b */ /* 0x000fec0003800000 */
.L_x_147:
[----:B------:R-:W-:Y:S05]  /*4550*/  BSYNC B1 ;  /* 0x0000000000017941 */ /* 0x000fea0003800000 */
.L_x_146:
[----:B------:R-:W-:Y:S01]  /*4560*/  LOP3.LUT R10, R10, 0x80000000, R8, 0xec, !PT ;  /* 0x800000000a0a7812 */ /* 0x000fe200078eec08 */
[----:B------:R-:W-:Y:S02]  /*4570*/  IMAD.MOV.U32 R14, RZ, RZ, 0x1 ;  /* 0x00000001ff0e7424 */ /* 0x000fe400078e00ff */
[----:B------:R-:W-:Y:S02]  /*4580*/  VIADD R18, R18, 0xffffffe0 ;  /* 0xffffffe012127836 */ /* 0x000fe40000000000 */
[----:B------:R-:W-:-:S05]  /*4590*/  VIADD R15, R10, 0xffffffff ;  /* 0xffffffff0a0f7836 */ /* 0x000fca0000000000 */
[----:B------:R-:W-:Y:S01]  /*45a0*/  LOP3.LUT R15, R10, R15, RZ, 0xc, !PT ;  /* 0x0000000f0a0f7212 */ /* 0x000fe200078e0cff */
[----:B------:R-:W-:-:S05]  /*45b0*/  IMAD.MOV.U32 R10, RZ, RZ, -0x1 ;  /* 0xffffffffff0a7424 */ /* 0x000fca00078e00ff */
[----:B------:R-:W0:Y:S02]  /*45c0*/  POPC R15, R15 ;  /* 0x0000000f000f7309 */ /* 0x000e240000000000 */
[----:B0-----:R-:W-:Y:S05]  /*45d0*/  WARPSYNC.COLLECTIVE R10, `(.L_x_148) ;  /* 0x000000000a087348 */ /* 0x001fea0003c00000 */
[----:B0-----:R0:W1:Y:S02]  /*45e0*/  SHFL.DOWN P2, R16, R13, R14, R15 ;  /* 0x0800000e0d107389 */ /* 0x001064000004000f */
[----:B01----:R-:W-:Y:S05]  /*45f0*/  ENDCOLLECTIVE ;  /* 0x000000000000791b */ /* 0x003fea0003800000 */
.L_x_148:
        /* <DEDUP_REMOVED lines=9> */
.L_x_149:
        /* <DEDUP_REMOVED lines=8> */
.L_x_150:
[----:B------:R-:W-:Y:S01]  /*4710*/  IMAD.MOV.U32 R14, RZ, RZ, 0x8 ;  /* 0x00000008ff0e7424 */ /* 0x000fe200078e00ff */
[----:B------:R-:W-:Y:S02]  /*4720*/  SEL R16, R16, RZ, !P0 ;  /* 0x000000ff10107207 */ /* 0x000fe40004000000 */
[----:B------:R-:W-:-:S03]  /*4730*/  ISETP.GT.AND P0, PT, R36, R15, PT ;  /* 0x0000000f2400720c */ /* 0x000fc60003f04270 */
[----:B------:R-:W-:-:S10]  /*4740*/  IMAD.IADD R13, R41, 0x1, R16 ;  /* 0x00000001290d7824 */ /* 0x000fd400078e0210 */
[----:B------:R-:W-:Y:S05]  /*4750*/  WARPSYNC.COLLECTIVE R10, `(.L_x_151) ;  /* 0x000000000a087348 */ /* 0x000fea0003c00000 */
[----:B------:R0:W1:Y:S02]  /*4760*/  SHFL.DOWN P2, R16, R13, R14, R15 ;  /* 0x0800000e0d107389 */ /* 0x000064000004000f */
[----:B01----:R-:W-:Y:S05]  /*4770*/  ENDCOLLECTIVE ;  /* 0x000000000000791b */ /* 0x003fea0003800000 */
.L_x_151:
        /* <DEDUP_REMOVED lines=8> */
.L_x_152:
[----:B------:R-:W-:Y:S02]  /*4800*/  SEL R16, R16, RZ, !P0 ;  /* 0x000000ff10107207 */ /* 0x000fe40004000000 */
[----:B------:R-:W-:Y:S02]  /*4810*/  ISETP.NE.AND P0, PT, R12, 0x65, PT ;  /* 0x000000650c00780c */ /* 0x000fe40003f05270 */
[----:B------:R-:W-:-:S11]  /*4820*/  IADD3 R40, PT, PT, R41, R16, R40 ;  /* 0x0000001029287210 */ /* 0x000fd60007ffe028 */
[----:B------:R-:W-:Y:S05]  /*4830*/  WARPSYNC.COLLECTIVE R10, `(.L_x_153) ;  /* 0x000000000a087348 */ /* 0x000fea0003c00000 */
[----:B------:R-:W-:Y:S01]  /*4840*/  VOTE.ALL P0, P0 ;  /* 0x0000000000ff7806 */ /* 0x000fe20000000000 */
[----:B------:R-:W-:-:S12]  /*4850*/  ENDCOLLECTIVE ;  /* 0x000000000000791b */ /* 0x000fd80003800000 */
.L_x_153:
[----:B------:R-:W-:Y:S05]  /*4860*/  BRA `(.L_x_154) ;  /* 0xffffffcc00747947 */ /* 0x000fea000383ffff */
.L_x_113:
[----:B------:R-:W-:Y:S01]  /*4870*/  BSSY B0, `(.L_x_155) ;  /* 0x0000006000007945 */ /* 0x000fe20003800000 */
[----:B------:R-:W-:Y:S01]  /*4880*/  PLOP3.LUT P0, PT, P0, PT, PT, 0x8, 0x80 ;  /* 0x000000000080781c */ /* 0x000fe2000070e170 */
[----:B------:R-:W-:-:S12]  /*4890*/  IMAD.MOV.U32 R10, RZ, RZ, -0x1 ;  /* 0xffffffffff0a7424 */ /* 0x000fd800078e00ff */
[----:B------:R-:W-:Y:S05]  /*48a0*/  WARPSYNC.COLLECTIVE R10, `(.L_x_156) ;  /* 0x000000000a087348 */ /* 0x000fea0003c00000 */
[----:B------:R-:W-:Y:S01]  /*48b0*/  VOTE.ANY P0, P0 ;  /* 0x0000000000ff7806 */ /* 0x000fe20000000100 */
[----:B------:R-:W-:-:S12]  /*48c0*/  ENDCOLLECTIVE ;  /* 0x000000000000791b */ /* 0x000fd80003800000 */
.L_x_156:
[----:B------:R-:W-:Y:S05]  /*48d0*/  BSYNC B0 ;  /* 0x0000000000007941 */ /* 0x000fea0003800000 */
.L_x_155:
[----:B------:R-:W-:Y:S05]  /*48e0*/  BRA `(.L_x_157) ;  /* 0xffffffe400807947 */ /* 0x000fea000383ffff */
.L_x_115:
[----:B------:R-:W-:Y:S01]  /*48f0*/  BSSY B0, `(.L_x_158) ;  /* 0x0000006000007945 */ /* 0x000fe20003800000 */
[----:B------:R-:W-:Y:S01]  /*4900*/  PLOP3.LUT P0, PT, P0, PT, PT, 0x8, 0x80 ;  /* 0x000000000080781c */ /* 0x000fe2000070e170 */
[----:B------:R-:W-:-:S12]  /*4910*/  IMAD.MOV.U32 R10, RZ, RZ, -0x1 ;  /* 0xffffffffff0a7424 */ /* 0x000fd800078e00ff */
[----:B------:R-:W-:Y:S05]  /*4920*/  WARPSYNC.COLLECTIVE R10, `(.L_x_159) ;  /* 0x000000000a087348 */ /* 0x000fea0003c00000 */
[----:B------:R-:W-:Y:S01]  /*4930*/  VOTE.ANY P0, P0 ;  /* 0x0000000000ff7806 */ /* 0x000fe20000000100 */
[----:B------:R-:W-:-:S12]  /*4940*/  ENDCOLLECTIVE ;  /* 0x000000000000791b */ /* 0x000fd80003800000 */
.L_x_159:
[----:B------:R-:W-:Y:S05]  /*4950*/  BSYNC B0 ;  /* 0x0000000000007941 */ /* 0x000fea0003800000 */
.L_x_158:
[----:B------:R-:W-:Y:S05]  /*4960*/  BRA `(.L_x_160) ;  /* 0xffffffe400847947 */ /* 0x000fea000383ffff */
.L_x_117:
[----:B------:R-:W0:Y:S01]  /*4970*/  S2R R19, SR_GEMASK ;  /* 0x0000000000137919 */ /* 0x000e220000003c00 */
[----:B------:R-:W-:Y:S01]  /*4980*/  BSSY B0, `(.L_x_161) ;  /* 0x0000007000007945 */ /* 0x000fe20003800000 */
[----:B------:R-:W-:Y:S01]  /*4990*/  ISETP.NE.AND P0, PT, R8, 0x65, PT ;  /* 0x000000650800780c */ /* 0x000fe20003f05270 */
[----:B------:R-:W-:Y:S01]  /*49a0*/  IMAD.MOV.U32 R10, RZ, RZ, -0x1 ;  /* 0xffffffffff0a7424 */ /* 0x000fe200078e00ff */
[----:B------:R-:W-:-:S13]  /*49b0*/  PLOP3.LUT P2, PT, P2, PT, PT, 0x8, 0x80 ;  /* 0x000000000080781c */ /* 0x000fda000174e170 */
[----:B0-----:R-:W-:Y:S05]  /*49c0*/  WARPSYNC.COLLECTIVE R10, `(.L_x_162) ;  /* 0x000000000a087348 */ /* 0x001fea0003c00000 */
[----:B------:R-:W-:Y:S01]  /*49d0*/  VOTE.ANY R10, PT, P2 ;  /* 0x00000000000a7806 */ /* 0x000fe200010e0100 */
[----:B0-----:R-:W-:Y:S06]  /*49e0*/  ENDCOLLECTIVE ;  /* 0x000000000000791b */ /* 0x001fec0003800000 */
.L_x_162:
[----:B------:R-:W-:Y:S05]  /*49f0*/  BSYNC B0 ;  /* 0x0000000000007941 */ /* 0x000fea0003800000 */
.L_x_161:
[----:B------:R-:W-:Y:S01]  /*4a00*/  LOP3.LUT R10, R10, 0x80000000, R19, 0xec, !PT ;  /* 0x800000000a0a7812 */ /* 0x000fe200078eec13 */
[----:B------:R-:W-:-:S04]  /*4a10*/  IMAD.MOV.U32 R14, RZ, RZ, 0x1 ;  /* 0x00000001ff0e7424 */ /* 0x000fc800078e00ff */
[----:B------:R-:W-:-:S05]  /*4a20*/  VIADD R13, R10, 0xffffffff ;  /* 0xffffffff0a0d7836 */ /* 0x000fca0000000000 */
[----:B------:R-:W-:Y:S01]  /*4a30*/  LOP3.LUT R8, R10, R13, RZ, 0xc, !PT ;  /* 0x0000000d0a087212 */ /* 0x000fe200078e0cff */
[----:B------:R-:W-:Y:S02]  /*4a40*/  IMAD.MOV.U32 R13, RZ, RZ, R9 ;  /* 0x000000ffff0d7224 */ /* 0x000fe400078e0009 */
[----:B------:R-:W-:Y:S01]  /*4a50*/  IMAD.MOV.U32 R10, RZ, RZ, -0x1 ;  /* 0xffffffffff0a7424 */ /* 0x000fe200078e00ff */
[----:B------:R0:W1:Y:S02]  /*4a60*/  POPC R15, R8 ;  /* 0x00000008000f7309 */ /* 0x0000640000000000 */
[----:B0-----:R-:W-:-:S07]  /*4a70*/  VIADD R8, R38, 0x4 ;  /* 0x0000000426087836 */ /* 0x001fce0000000000 */
[----:B-1----:R-:W-:Y:S05]  /*4a80*/  WARPSYNC.COLLECTIVE R10, `(.L_x_163) ;  /* 0x000000000a087348 */ /* 0x002fea0003c00000 */
[----:B-1----:R0:W1:Y:S02]  /*4a90*/  SHFL.DOWN P2, R16, R13, R14, R15 ;  /* 0x0800000e0d107389 */ /* 0x002064000004000f */
[----:B01----:R-:W-:Y:S05]  /*4aa0*/  ENDCOLLECTIVE ;  /* 0x000000000000791b */ /* 0x003fea0003800000 */
.L_x_163:
[----:B------:R-:W-:Y:S01]  /*4ab0*/  IMAD.MOV.U32 R14, RZ, RZ, 0x2 ;  /* 0x00000002ff0e7424 */ /* 0x000fe200078e00ff */
[----:B------:R-:W-:-:S04]  /*4ac0*/  ISETP.GE.AND P2, PT, R38, R15, PT ;  /* 0x0000000f2600720c */ /* 0x000fc80003f46270 */
[----:B------:R-:W-:Y:S01]  /*4ad0*/  SEL R12, R16, RZ, !P2 ;  /* 0x000000ff100c7207 */ /* 0x000fe20005000000 */
[----:B------:R-:W-:-:S04]  /*4ae0*/  VIADD R16, R38, 0x2 ;  /* 0x0000000226107836 */ /* 0x000fc80000000000 */
[----:B------:R-:W-:Y:S01]  /*4af0*/  IMAD.IADD R12, R12, 0x1, R9 ;  /* 0x000000010c0c7824 */ /* 0x000fe200078e0209 */
[----:B------:R-:W-:-:S03]  /*4b00*/  ISETP.GT.AND P3, PT, R16, R15, PT ;  /* 0x0000000f1000720c */ /* 0x000fc60003f64270 */
[----:B------:R-:W-:-:S10]  /*4b10*/  IMAD.MOV.U32 R13, RZ, RZ, R12 ;  /* 0x000000ffff0d7224 */ /* 0x000fd400078e000c */
[----:B------:R-:W-:Y:S05]  /*4b20*/  WARPSYNC.COLLECTIVE R10, `(.L_x_164) ;  /* 0x000000000a087348 */ /* 0x000fea0003c00000 */
[----:B------:R0:W1:Y:S02]  /*4b30*/  SHFL.DOWN P2, R16, R13, R14, R15 ;  /* 0x0800000e0d107389 */ /* 0x000064000004000f */
[----:B01----:R-:W-:Y:S05]  /*4b40*/  ENDCOLLECTIVE ;  /* 0x000000000000791b */ /* 0x003fea0003800000 */
.L_x_164:
[----:B------:R-:W-:Y:S01]  /*4b50*/  IMAD.MOV.U32 R14, RZ, RZ, 0x4 ;  /* 0x00000004ff0e7424 */ /* 0x000fe200078e00ff */
[----:B------:R-:W-:Y:S02]  /*4b60*/  SEL R9, R16, RZ, !P3 ;  /* 0x000000ff10097207 */ /* 0x000fe40005800000 */
[----:B------:R-:W-:Y:S01]  /*4b70*/  ISETP.GT.AND P3, PT, R8, R15, PT ;  /* 0x0000000f0800720c */ /* 0x000fe20003f64270 */
[----:B------:R-:W-:Y:S02]  /*4b80*/  VIADD R8, R38, 0x8 ;  /* 0x0000000826087836 */ /* 0x000fe40000000000 */
[----:B------:R-:W-:-:S04]  /*4b90*/  IMAD.IADD R40, R12, 0x1, R9 ;  /* 0x000000010c287824 */ /* 0x000fc800078e0209 */
[----:B------:R-:W-:-:S07]  /*4ba0*/  IMAD.MOV.U32 R13, RZ, RZ, R40 ;  /* 0x000000ffff0d7224 */ /* 0x000fce00078e0028 */
[----:B------:R-:W-:Y:S05]  /*4bb0*/  WARPSYNC.COLLECTIVE R10, `(.L_x_165) ;  /* 0x000000000a087348 */ /* 0x000fea0003c00000 */
[----:B------:R0:W1:Y:S02]  /*4bc0*/  SHFL.DOWN P2, R16, R13, R14, R15 ;  /* 0x0800000e0d107389 */ /* 0x000064000004000f */
[----:B01----:R-:W-:Y:S05]  /*4bd0*/  ENDCOLLECTIVE ;  /* 0x000000000000791b */ /* 0x003fea0003800000 */
.L_x_165:
        /* <DEDUP_REMOVED lines=9> */
.L_x_166:
[----:B------:R-:W-:Y:S01]  /*4c70*/  IMAD.MOV.U32 R14, RZ, RZ, 0x10 ;  /* 0x00000010ff0e7424 */ /* 0x000fe200078e00ff */
[----:B------:R-:W-:-:S05]  /*4c80*/  SEL R16, R16, RZ, !P3 ;  /* 0x000000ff10107207 */ /* 0x000fca0005800000 */
[----:B------:R-:W-:-:S04]  /*4c90*/  IMAD.IADD R44, R9, 0x1, R16 ;  /* 0x00000001092c7824 */ /* 0x000fc800078e0210 */
[----:B------:R-:W-:-:S07]  /*4ca0*/  IMAD.MOV.U32 R13, RZ, RZ, R44 ;  /* 0x000000ffff0d7224 */ /* 0x000fce00078e002c */
[----:B------:R-:W-:Y:S05]  /*4cb0*/  WARPSYNC.COLLECTIVE R10, `(.L_x_167) ;  /* 0x000000000a087348 */ /* 0x000fea0003c00000 */
[----:B------:R0:W1:Y:S02]  /*4cc0*/  SHFL.DOWN P2, R16, R13, R14, R15 ;  /* 0x0800000e0d107389 */ /* 0x000064000004000f */
[----:B01----:R-:W-:Y:S05]  /*4cd0*/  ENDCOLLECTIVE ;  /* 0x000000000000791b */ /* 0x003fea0003800000 */
.L_x_167:
[----:B------:R-:W-:Y:S05]  /*4ce0*/  WARPSYNC.COLLECTIVE R10, `(.L_x_168) ;  /* 0x000000000a087348 */ /* 0x000fea0003c00000 */
[----:B------:R-:W-:Y:S01]  /*4cf0*/  VOTE.ALL P0, P0 ;  /* 0x0000000000ff7806 */ /* 0x000fe20000000000 */
[----:B------:R-:W-:-:S12]  /*4d00*/  ENDCOLLECTIVE ;  /* 0x000000000000791b */ /* 0x000fd80003800000 */
.L_x_168:
[----:B------:R-:W-:-:S04]  /*4d10*/  ISETP.GT.AND P2, PT, R8, R15, PT ;  /* 0x0000000f0800720c */ /* 0x000fc80003f44270 */
[----:B------:R-:W-:-:S05]  /*4d20*/  SEL R9, R16, RZ, !P2 ;  /* 0x000000ff10097207 */ /* 0x000fca0005000000 */
[----:B------:R-:W-:Y:S02]  /*4d30*/  IMAD.IADD R12, R44, 0x1, R9 ;  /* 0x000000012c0c7824 */ /* 0x000fe400078e0209 */
[----:B------:R-:W0:Y:S02]  /*4d40*/  LDC.64 R8, c[0x0][0x390] ;  /* 0x0000e400ff087b82 */ /* 0x000e240000000a00 */
[----:B0-----:R-:W-:-:S05]  /*4d50*/  IADD3 R40, P2, PT, R8, 0x100, RZ ;  /* 0x0000010008287810 */ /* 0x001fca0007f5e0ff */
[----:B------:R-:W-:Y:S01]  /*4d60*/  IMAD.X R41, RZ, RZ, R9, P2 ;  /* 0x000000ffff297224 */ /* 0x000fe200010e0609 */
[----:B------:R-:W-:Y:S07]  /*4d70*/  BRA `(.L_x_169) ;  /* 0xffffffe4001c7947 */ /* 0x000fee000383ffff */
.L_x_119:
[----:B------:R-:W-:Y:S01]  /*4d80*/  BSSY B0, `(.L_x_170) ;  /* 0x0000006000007945 */ /* 0x000fe20003800000 */
[----:B------:R-:W-:Y:S01]  /*4d90*/  PLOP3.LUT P0, PT, P0, PT, PT, 0x8, 0x80 ;  /* 0x000000000080781c */ /* 0x000fe2000070e170 */
[----:B------:R-:W-:-:S12]  /*4da0*/  IMAD.MOV.U32 R10, RZ, RZ, -0x1 ;  /* 0xffffffffff0a7424 */ /* 0x000fd800078e00ff */
[----:B------:R-:W-:Y:S05]  /*4db0*/  WARPSYNC.COLLECTIVE R10, `(.L_x_171) ;  /* 0x000000000a087348 */ /* 0x000fea0003c00000 */
[----:B------:R-:W-:Y:S01]  /*4dc0*/  VOTE.ANY P0, P0 ;  /* 0x0000000000ff7806 */ /* 0x000fe20000000100 */
[----:B------:R-:W-:-:S12]  /*4dd0*/  ENDCOLLECTIVE ;  /* 0x000000000000791b */ /* 0x000fd80003800000 */
.L_x_171:
[----:B------:R-:W-:Y:S05]  /*4de0*/  BSYNC B0 ;  /* 0x0000000000007941 */ /* 0x000fea0003800000 */
.L_x_170:
[----:B------:R-:W-:Y:S05]  /*4df0*/  BRA `(.L_x_172) ;  /* 0xffffffe400247947 */ /* 0x000fea000383ffff */
.L_x_121:
[----:B------:R-:W-:Y:S01]  /*4e00*/  BSSY B0, `(.L_x_173) ;  /* 0x0000006000007945 */ /* 0x000fe20003800000 */
[----:B------:R-:W-:Y:S01]  /*4e10*/  PLOP3.LUT P0, PT, P0, PT, PT, 0x8, 0x80 ;  /* 0x000000000080781c */ /* 0x000fe2000070e170 */
[----:B------:R-:W-:-:S12]  /*4e20*/  IMAD.MOV.U32 R10, RZ, RZ, -0x1 ;  /* 0xffffffffff0a7424 */ /* 0x000fd800078e00ff */
[----:B------:R-:W-:Y:S05]  /*4e30*/  WARPSYNC.COLLECTIVE R10, `(.L_x_174) ;  /* 0x000000000a087348 */ /* 0x000fea0003c00000 */
[----:B------:R-:W-:Y:S01]  /*4e40*/  VOTE.ANY P0, P0 ;  /* 0x0000000000ff7806 */ /* 0x000fe20000000100 */
[----:B------:R-:W-:-:S12]  /*4e50*/  ENDCOLLECTIVE ;  /* 0x000000000000791b */ /* 0x000fd80003800000 */
.L_x_174:
[----:B------:R-:W-:Y:S05]  /*4e60*/  BSYNC B0 ;  /* 0x0000000000007941 */ /* 0x000fea0003800000 */
.L_x_173:
[----:B------:R-:W-:Y:S05]  /*4e70*/  BRA `(.L_x_175) ;  /* 0xffffffe400287947 */ /* 0x000fea000383ffff */
.L_x_123:
[----:B------:R-:W-:Y:S01]  /*4e80*/  BSSY B0, `(.L_x_176) ;  /* 0x0000006000007945 */ /* 0x000fe20003800000 */
[----:B------:R-:W-:Y:S01]  /*4e90*/  PLOP3.LUT P2, PT, P0, PT, PT, 0x8, 0x80 ;  /* 0x000000000080781c */ /* 0x000fe2000074e170 */
[----:B------:R-:W-:-:S12]  /*4ea0*/  IMAD.MOV.U32 R10, RZ, RZ, -0x1 ;  /* 0xffffffffff0a7424 */ /* 0x000fd800078e00ff */
[----:B------:R-:W-:Y:S05]  /*4eb0*/  WARPSYNC.COLLECTIVE R10, `(.L_x_177) ;  /* 0x000000000a087348 */ /* 0x000fea0003c00000 */
[----:B------:R-:W-:Y:S01]  /*4ec0*/  VOTE.ANY R10, PT, P2 ;  /* 0x00000000000a7806 */ /* 0x000fe200010e0100 */
[----:B------:R-:W-:Y:S06]  /*4ed0*/  ENDCOLLECTIVE ;  /* 0x000000000000791b */ /* 0x000fec0003800000 */
.L_x_177:
[----:B------:R-:W-:Y:S05]  /*4ee0*/  BSYNC B0 ;  /* 0x0000000000007941 */ /* 0x000fea0003800000 */
.L_x_176:
[----:B------:R-:W-:Y:S01]  /*4ef0*/  LOP3.LUT R10, R10, 0x80000000, R19, 0xec, !PT ;  /* 0x800000000a0a7812 */ /* 0x000fe200078eec13 */
[----:B------:R-:W-:Y:S02]  /*4f00*/  IMAD.MOV.U32 R14, RZ, RZ, 0x1 ;  /* 0x00000001ff0e7424 */ /* 0x000fe400078e00ff */
[----:B------:R-:W-:Y:S02]  /*4f10*/  VIADD R18, R18, 0xffffffe0 ;  /* 0xffffffe012127836 */ /* 0x000fe40000000000 */
[----:B------:R-:W-:-:S05]  /*4f20*/  VIADD R13, R10, 0xffffffff ;  /* 0xffffffff0a0d7836 */ /* 0x000fca0000000000 */
[----:B------:R-:W-:Y:S01]  /*4f30*/  LOP3.LUT R45, R10, R13, RZ, 0xc, !PT ;  /* 0x0000000d0a2d7212 */ /* 0x000fe200078e0cff */
[----:B------:R-:W-:Y:S02]  /*4f40*/  IMAD.MOV.U32 R13, RZ, RZ, R9 ;  /* 0x000000ffff0d7224 */ /* 0x000fe400078e0009 */
[----:B------:R-:W-:Y:S01]  /*4f50*/  IMAD.MOV.U32 R10, RZ, RZ, -0x1 ;  /* 0xffffffffff0a7424 */ /* 0x000fe200078e00ff */
[----:B------:R0:W1:Y:S06]  /*4f60*/  POPC R15, R45 ;  /* 0x0000002d000f7309 */ /* 0x00006c0000000000 */
[----:B01----:R-:W-:Y:S05]  /*4f70*/  WARPSYNC.COLLECTIVE R10, `(.L_x_178) ;  /* 0x000000000a087348 */ /* 0x003fea0003c00000 */
[----:B-1----:R1:W2:Y:S02]  /*4f80*/  SHFL.DOWN P2, R16, R13, R14, R15 ;  /* 0x0800000e0d107389 */ /* 0x0022a4000004000f */
[----:B012---:R-:W-:Y:S05]  /*4f90*/  ENDCOLLECTIVE ;  /* 0x000000000000791b */ /* 0x007fea0003800000 */
.L_x_178:
        /* <DEDUP_REMOVED lines=10> */
.L_x_179:
[----:B------:R-:W-:Y:S01]  /*5040*/  IMAD.MOV.U32 R14, RZ, RZ, 0x4 ;  /* 0x00000004ff0e7424 */ /* 0x000fe200078e00ff */
        /* <DEDUP_REMOVED lines=8> */
.L_x_180:
        /* <DEDUP_REMOVED lines=9> */
.L_x_181:
        /* <DEDUP_REMOVED lines=9> */
.L_x_182:
[----:B------:R-:W-:Y:S02]  /*51f0*/  SEL R9, R16, RZ, !P0 ;  /* 0x000000ff10097207 */ /* 0x000fe40004000000 */
[----:B------:R-:W-:Y:S02]  /*5200*/  ISETP.NE.AND P0, PT, R8, 0x65, PT ;  /* 0x000000650800780c */ /* 0x000fe40003f05270 */
[----:B------:R-:W-:-:S11]  /*5210*/  IADD3 R12, PT, PT, R44, R9, R12 ;  /* 0x000000092c0c7210 */ /* 0x000fd60007ffe00c */
[----:B------:R-:W-:Y:S05]  /*5220*/  WARPSYNC.COLLECTIVE R10, `(.L_x_183) ;  /* 0x000000000a087348 */ /* 0x000fea0003c00000 */
[----:B------:R-:W-:Y:S01]  /*5230*/  VOTE.ALL P0, P0 ;  /* 0x0000000000ff7806 */ /* 0x000fe20000000000 */
[----:B------:R-:W-:-:S12]  /*5240*/  ENDCOLLECTIVE ;  /* 0x000000000000791b */ /* 0x000fd80003800000 */
.L_x_183:
[----:B------:R-:W-:Y:S05]  /*5250*/  BRA `(.L_x_184) ;  /* 0xffffffe000c07947 */ /* 0x000fea000383ffff */
.L_x_185:
        /* <DEDUP_REMOVED lines=10> */
.L_x_289:


//--------------------- .text._ZN3cub18CUB_300001_SM_10006detail4scan16DeviceScanKernelINS2_10policy_hubIiiijN4cuda3std3__44plusIvEEE10Policy1000EN6thrust24THRUST_300001_SM_1000_NS10device_ptrIiEESF_NS0_13ScanTileStateIiLb1EEES9_NS1_10InputValueIiPiEEjiLb0EiEEvT0_T1_T2_iT3_T4_T5_ --------------------------
	.section	.text._ZN3cub18CUB_300001_SM_10006detail4scan16DeviceScanKernelINS2_10policy_hubIiiijN4cuda3std3__44plusIvEEE10Policy1000EN6thrust24THRUST_300001_SM_1000_NS10device_ptrIiEESF_NS0_13ScanTileStateIiLb1EEES9_NS1_10InputValueIiPiEEjiLb0EiEEvT0_T1_T2_iT3_T4_T5_,"ax",@progbits
	.align	128
        .global         _ZN3cub18CUB_300001_SM_10006detail4scan16DeviceScanKernelINS2_10policy_hubIiiijN4cuda3std3__44plusIvEEE10Policy1000EN6thrust24THRUST_300001_SM_1000_NS10device_ptrIiEESF_NS0_13ScanTileStateIiLb1EEES9_NS1_10InputValueIiPiEEjiLb0EiEEvT0_T1_T2_iT3_T4_T5_
        .type           _ZN3cub18CUB_300001_SM_10006detail4scan16DeviceScanKernelINS2_10policy_hubIiiijN4cuda3std3__44plusIvEEE10Policy1000EN6thrust24THRUST_300001_SM_1000_NS10device_ptrIiEESF_NS0_13ScanTileStateIiLb1EEES9_NS1_10InputValueIiPiEEjiLb0EiEEvT0_T1_T2_iT3_T4_T5_,@function
        .size           _ZN3cub18CUB_300001_SM_10006detail4scan16DeviceScanKernelINS2_10policy_hubIiiijN4cuda3std3__44plusIvEEE10Policy1000EN6thrust24THRUST_300001_SM_1000_NS10device_ptrIiEESF_NS0_13ScanTileStateIiLb1EEES9_NS1_10InputValueIiPiEEjiLb0EiEEvT0_T1_T2_iT3_T4_T5_,(.L_x_290 - _ZN3cub18CUB_300001_SM_10006detail4scan16DeviceScanKernelINS2_10policy_hubIiiijN4cuda3std3__44plusIvEEE10Policy1000EN6thrust24THRUST_300001_SM_1000_NS10device_ptrIiEESF_NS0_13ScanTileStateIiLb1EEES9_NS1_10InputValueIiPiEEjiLb0EiEEvT0_T1_T2_iT3_T4_T5_)
        .other          _ZN3cub18CUB_300001_SM_10006detail4scan16DeviceScanKernelINS2_10policy_hubIiiijN4cuda3std3__44plusIvEEE10Policy1000EN6thrust24THRUST_300001_SM_1000_NS10device_ptrIiEESF_NS0_13ScanTileStateIiLb1EEES9_NS1_10InputValueIiPiEEjiLb0EiEEvT0_T1_T2_iT3_T4_T5_,@"STO_CUDA_ENTRY STV_DEFAULT"
_ZN3cub18CUB_300001_SM_10006detail4scan16DeviceScanKernelINS2_10policy_hubIiiijN4cuda3std3__44plusIvEEE10Policy1000EN6thrust24THRUST_300001_SM_1000_NS10device_ptrIiEESF_NS0_13ScanTileStateIiLb1EEES9_NS1_10InputValueIiPiEEjiLb0EiEEvT0_T1_T2_iT3_T4_T5_:
.text._ZN3cub18CUB_300001_SM_10006detail4scan16DeviceScanKernelINS2_10policy_hubIiiijN4cuda3std3__44plusIvEEE10Policy1000EN6thrust24THRUST_300001_SM_1000_NS10device_ptrIiEESF_NS0_13ScanTileStateIiLb1EEES9_NS1_10InputValueIiPiEEjiLb0EiEEvT0_T1_T2_iT3_T4_T5_:
        /* <DEDUP_REMOVED lines=151> */
[----:B------:R-:W-:Y:S02]  /*0970*/  ISETP.NE.AND P1, PT, R40, 0xb, PT ;  /* 0x0000000b2800780c */ /* 0x000fe40003f25270 */
[----:B------:R-:W-:Y:S01]  /*0980*/  SEL R20, R29, R20, !P0 ;  /* 0x000000141d147207 */ /* 0x000fe20004000000 */
[----:B------:R-:W-:Y:S01]  /*0990*/  IMAD.IADD R29, R30, 0x1, R29 ;  /* 0x000000011e1d7824 */ /* 0x000fe200078e021d */
[----:B------:R-:W-:-:S04]  /*09a0*/  ISETP.GE.U32.AND P0, PT, R16, 0x20, PT ;  /* 0x000000201000780c */ /* 0x000fc80003f06070 */
[----:B------:R-:W-:Y:S02]  /*09b0*/  SEL R20, R29, R20, !P1 ;  /* 0x000000141d147207 */ /* 0x000fe40004800000 */
[----:B------:R-:W-:Y:S02]  /*09c0*/  ISETP.NE.AND P1, PT, R16, RZ, PT ;  /* 0x000000ff1000720c */ /* 0x000fe40003f25270 */
[----:B------:R-:W-:Y:S02]  /*09d0*/  SEL R16, R3, RZ, P2 ;  /* 0x000000ff03107207 */ /* 0x000fe40001000000 */
[----:B------:R-:W-:Y:S02]  /*09e0*/  SEL R3, R20, RZ, P0 ;  /* 0x000000ff14037207 */ /* 0x000fe40000000000 */
[--C-:B-----5:R-:W-:Y:S02]  /*09f0*/  IADD3 R31, PT, PT, R29, R31, R44.reuse ;  /* 0x0000001f1d1f7210 */ /* 0x120fe40007ffe02c */
[----:B------:R-:W-:-:S05]  /*0a00*/  IADD3 R44, PT, PT, R3, R16, R44 ;  /* 0x00000010032c7210 */ /* 0x000fca0007ffe02c */
[----:B------:R-:W-:Y:S05]  /*0a10*/  @P1 BRA `(.L_x_189) ;  /* 0x0000000c00f41947 */ /* 0x000fea0003800000 */
[----:B------:R-:W0:Y:S01]  /*0a20*/  LDC.64 R16, c[0x0][0x390] ;  /* 0x0000e400ff107b82 */ /* 0x000e220000000a00 */
[----:B------:R-:W-:-:S05]  /*0a30*/  IMAD.MOV.U32 R30, RZ, RZ, 0x65 ;  /* 0x00000065ff1e7424 */ /* 0x000fca00078e00ff */
[----:B0-----:R0:W-:Y:S01]  /*0a40*/  ST.E.64.STRONG.GPU desc[UR8][R16.64+0x100], R30 ;  /* 0x0001001e10007985 */ /* 0x0011e2000c10fb08 */
[----:B------:R-:W-:Y:S05]  /*0a50*/  BRA `(.L_x_189) ;  /* 0x0000000c00e47947 */ /* 0x000fea0003800000 */
.L_x_188:
        /* <DEDUP_REMOVED lines=82> */
.L_x_220:
[----:B------:R-:W-:Y:S05]  /*0f80*/  @!P0 BRA `(.L_x_192) ;  /* 0x0000000000748947 */ /* 0x000fea0003800000 */
[----:B------:R-:W-:-:S07]  /*0f90*/  IMAD.MOV.U32 R3, RZ, RZ, 0x3b8 ;  /* 0x000003b8ff037424 */ /* 0x000fce00078e00ff */
.L_x_194:
        /* <DEDUP_REMOVED lines=27> */
.L_x_223:
[----:B------:R-:W-:Y:S05]  /*1150*/  @P0 BRA `(.L_x_194) ;  /* 0xfffffffc00900947 */ /* 0x000fea000383ffff */
.L_x_192:
[----:B------:R-:W-:Y:S01]  /*1160*/  UMOV UR5, 0xffffffff ;  /* 0xffffffff00057882 */ /* 0x000fe20000000000 */
[----:B------:R-:W-:Y:S02]  /*1170*/  ISETP.NE.AND P0, PT, R26, 0x65, PT ;  /* 0x000000651a00780c */ /* 0x000fe40003f05270 */
[----:B------:R-:W-:Y:S11]  /*1180*/  BRA.DIV UR5, `(.L_x_195) ;  /* 0x0000003605247947 */ /* 0x000ff6000b800000 */
[----:B------:R-:W0:Y:S01]  /*1190*/  S2R R30, SR_GEMASK ;  /* 0x00000000001e7919 */ /* 0x000e220000003c00 */
[----:B------:R-:W-:Y:S01]  /*11a0*/  VOTE.ANY R21, PT, !P0 ;  /* 0x0000000000157806 */ /* 0x000fe200040e0100 */
[C---:B------:R-:W-:Y:S02]  /*11b0*/  VIADD R41, R39.reuse, 0x2 ;  /* 0x0000000227297836 */ /* 0x040fe40000000000 */
[C---:B------:R-:W-:Y:S02]  /*11c0*/  VIADD R43, R39.reuse, 0x4 ;  /* 0x00000004272b7836 */ /* 0x040fe40000000000 */
[C---:B------:R-:W-:Y:S02]  /*11d0*/  VIADD R44, R39.reuse, 0x8 ;  /* 0x00000008272c7836 */ /* 0x040fe40000000000 */
[----:B------:R-:W-:Y:S01]  /*11e0*/  VIADD R45, R39, 0x10 ;  /* 0x00000010272d7836 */ /* 0x000fe20000000000 */
[----:B0-----:R-:W-:-:S05]  /*11f0*/  LOP3.LUT R21, R21, 0x80000000, R30, 0xec, !PT ;  /* 0x8000000015157812 */ /* 0x001fca00078eec1e */
[----:B------:R-:W-:-:S05]  /*1200*/  VIADD R16, R21, 0xffffffff ;  /* 0xffffffff15107836 */ /* 0x000fca0000000000 */
[----:B------:R-:W-:-:S04]  /*1210*/  LOP3.LUT R16, R21, R16, RZ, 0xc, !PT ;  /* 0x0000001015107212 */ /* 0x000fc800078e0cff */
[----:B------:R0:W1:Y:S02]  /*1220*/  POPC R20, R16 ;  /* 0x0000001000147309 */ /* 0x0000640000000000 */
[----:B0-----:R-:W0:Y:S01]  /*1230*/  LDC.64 R16, c[0x0][0x390] ;  /* 0x0000e400ff107b82 */ /* 0x001e220000000a00 */
[----:B-1----:R-:W1:Y:S01]  /*1240*/  SHFL.DOWN PT, R22, R27, 0x1, R20 ;  /* 0x082000001b167989 */ /* 0x002e6200000e0014 */
[-C--:B------:R-:W-:Y:S02]  /*1250*/  ISETP.GE.AND P0, PT, R39, R20.reuse, PT ;  /* 0x000000142700720c */ /* 0x080fe40003f06270 */
[----:B------:R-:W-:Y:S02]  /*1260*/  ISETP.GT.AND P2, PT, R45, R20, PT ;  /* 0x000000142d00720c */ /* 0x000fe40003f44270 */
[----:B0-----:R-:W-:Y:S02]  /*1270*/  IADD3 R28, P3, PT, R16, 0x100, RZ ;  /* 0x00000100101c7810 */ /* 0x001fe40007f7e0ff */
[----:B-1----:R-:W-:-:S02]  /*1280*/  SEL R22, R22, RZ, !P0 ;  /* 0x000000ff16167207 */ /* 0x002fc40004000000 */
[----:B------:R-:W-:-:S03]  /*1290*/  ISETP.GT.AND P0, PT, R41, R20, PT ;  /* 0x000000142900720c */ /* 0x000fc60003f04270 */
[----:B------:R-:W-:-:S05]  /*12a0*/  IMAD.IADD R3, R22, 0x1, R27 ;  /* 0x0000000116037824 */ /* 0x000fca00078e021b */
[----:B------:R-:W0:Y:S02]  /*12b0*/  SHFL.DOWN PT, R22, R3, 0x2, R20 ;  /* 0x0840000003167989 */ /* 0x000e2400000e0014 */
[----:B0-----:R-:W-:Y:S02]  /*12c0*/  SEL R22, R22, RZ, !P0 ;  /* 0x000000ff16167207 */ /* 0x001fe40004000000 */
[----:B------:R-:W-:-:S03]  /*12d0*/  ISETP.GT.AND P0, PT, R43, R20, PT ;  /* 0x000000142b00720c */ /* 0x000fc60003f04270 */
[----:B------:R-:W-:Y:S02]  /*12e0*/  IMAD.IADD R29, R3, 0x1, R22 ;  /* 0x00000001031d7824 */ /* 0x000fe400078e0216 */
[----:B------:R-:W-:-:S03]  /*12f0*/  IMAD.X R3, RZ, RZ, R17, P3 ;  /* 0x000000ffff037224 */ /* 0x000fc600018e0611 */
        /* <DEDUP_REMOVED lines=12> */
.L_x_232:
[----:B------:R-:W-:Y:S05]  /*13c0*/  @!P0 BRA `(.L_x_196) ;  /* 0x0000000400248947 */ /* 0x000fea0003800000 */
[----:B------:R-:W-:-:S07]  /*13d0*/  IMAD.MOV.U32 R29, RZ, RZ, 0x3b8 ;  /* 0x000003b8ff1d7424 */ /* 0x000fce00078e00ff */
.L_x_202:
        /* <DEDUP_REMOVED lines=10> */
.L_x_235:
[----:B------:R-:W-:Y:S05]  /*1480*/  @!P0 BRA `(.L_x_198) ;  /* 0x0000000000748947 */ /* 0x000fea0003800000 */
[----:B------:R-:W-:-:S07]  /*1490*/  IMAD.MOV.U32 R22, RZ, RZ, R29 ;  /* 0x000000ffff167224 */ /* 0x000fce00078e001d */
.L_x_200:
        /* <DEDUP_REMOVED lines=27> */
.L_x_238:
[----:B------:R-:W-:Y:S05]  /*1650*/  @P0 BRA `(.L_x_200) ;  /* 0xfffffffc00900947 */ /* 0x000fea000383ffff */
.L_x_198:
[----:B------:R-:W-:Y:S01]  /*1660*/  UMOV UR5, 0xffffffff ;  /* 0xffffffff00057882 */ /* 0x000fe20000000000 */
[----:B------:R-:W-:Y:S02]  /*1670*/  ISETP.NE.AND P0, PT, R26, 0x65, PT ;  /* 0x000000651a00780c */ /* 0x000fe40003f05270 */
[----:B------:R-:W-:Y:S11]  /*1680*/  BRA.DIV UR5, `(.L_x_201) ;  /* 0x0000003605287947 */ /* 0x000ff6000b800000 */
[----:B------:R-:W-:Y:S01]  /*1690*/  VOTE.ANY R21, PT, !P0 ;  /* 0x0000000000157806 */ /* 0x000fe200040e0100 */
[----:B------:R-:W-:-:S03]  /*16a0*/  VIADD R40, R40, 0xffffffe0 ;  /* 0xffffffe028287836 */ /* 0x000fc60000000000 */
[----:B------:R-:W-:-:S05]  /*16b0*/  LOP3.LUT R21, R21, 0x80000000, R30, 0xec, !PT ;  /* 0x8000000015157812 */ /* 0x000fca00078eec1e */
        /* <DEDUP_REMOVED lines=25> */
.L_x_247:
[----:B------:R-:W-:Y:S05]  /*1850*/  @P0 BRA `(.L_x_202) ;  /* 0xfffffff800e00947 */ /* 0x000fea000383ffff */
.L_x_196:
        /* <DEDUP_REMOVED lines=8> */
[----:B0-----:R-:W-:-:S05]  /*18e0*/  @!P1 LEA R3, R16, R3, 0x18 ;  /* 0x0000000310039211 */ /* 0x001fca00078ec0ff */
[----:B------:R1:W-:Y:S04]  /*18f0*/  @!P1 STS [R3+0x8], R31 ;  /* 0x0000081f03009388 */ /* 0x0003e80000000800 */
[----:B------:R1:W-:Y:S01]  /*1900*/  @!P1 STS [R3+0x4], R46 ;  /* 0x0000042e03009388 */ /* 0x0003e20000000800 */
[----:B--2---:R-:W-:Y:S01]  /*1910*/  @!P0 LEA R17, R20, R17, 0x18 ;  /* 0x0000001114118211 */ /* 0x004fe200078ec0ff */
[----:B------:R-:W-:Y:S02]  /*1920*/  IMAD.MOV.U32 R20, RZ, RZ, R23 ;  /* 0x000000ffff147224 */ /* 0x000fe400078e0017 */
[----:B------:R-:W-:Y:S02]  /*1930*/  @!P0 IMAD.MOV.U32 R20, RZ, RZ, R46 ;  /* 0x000000ffff148224 */ /* 0x000fe400078e002e */
[----:B------:R1:W-:Y:S05]  /*1940*/  @!P0 STS [R17+0x4c], R46 ;  /* 0x00004c2e11008388 */ /* 0x0003ea0000000800 */
.L_x_190:
[----:B------:R-:W-:Y:S05]  /*1950*/  WARPSYNC.ALL ;  /* 0x0000000000007948 */ /* 0x000fea0003800000 */
[----:B------:R-:W0:Y:S08]  /*1960*/  S2UR UR6, SR_CgaCtaId ;  /* 0x00000000000679c3 */ /* 0x000e300000008800 */
[----:B------:R-:W-:Y:S06]  /*1970*/  BAR.SYNC.DEFER_BLOCKING 0x0 ;  /* 0x0000000000007b1d */ /* 0x000fec0000010000 */
[----:B------:R-:W-:Y:S01]  /*1980*/  UMOV UR5, 0x400 ;  /* 0x0000040000057882 */ /* 0x000fe20000000000 */
[----:B------:R-:W2:Y:S01]  /*1990*/  S2R R16, SR_TID.X ;  /* 0x0000000000107919 */ /* 0x000ea20000002100 */
[----:B0-----:R-:W-:-:S09]  /*19a0*/  ULEA UR5, UR6, UR5, 0x18 ;  /* 0x0000000506057291 */ /* 0x001fd2000f8ec0ff */
[----:B-1----:R-:W0:Y:S01]  /*19b0*/  LDS R3, [UR5+0x4c] ;  /* 0x00004c05ff037984 */ /* 0x002e220008000800 */
[----:B--2---:R-:W-:-:S04]  /*19c0*/  ISETP.NE.AND P0, PT, R16, RZ, PT ;  /* 0x000000ff1000720c */ /* 0x004fc80003f05270 */
[----:B0-----:R-:W-:-:S05]  /*19d0*/  SEL R3, R3, RZ, P0 ;  /* 0x000000ff03037207 */ /* 0x001fca0000000000 */
[----:B------:R-:W-:-:S07]  /*19e0*/  IMAD.IADD R44, R3, 0x1, R20 ;  /* 0x00000001032c7824 */ /* 0x000fce00078e0214 */
.L_x_189:
[----:B------:R-:W-:Y:S05]  /*19f0*/  BSYNC.RECONVERGENT B0 ;  /* 0x0000000000007941 */ /* 0x000fea0003800200 */
.L_x_187:
[----:B------:R-:W-:Y:S01]  /*1a00*/  IMAD.IADD R45, R36, 0x1, R44 ;  /* 0x00000001242d7824 */ /* 0x000fe200078e022c */
[----:B------:R-:W1:Y:S01]  /*1a10*/  S2R R3, SR_TID.X ;  /* 0x0000000000037919 */ /* 0x000e620000002100 */
[----:B------:R-:W2:Y:S01]  /*1a20*/  S2UR UR6, SR_CgaCtaId ;  /* 0x00000000000679c3 */ /* 0x000ea20000008800 */
[----:B------:R-:W-:Y:S01]  /*1a30*/  UMOV UR5, 0x400 ;  /* 0x0000040000057882 */ /* 0x000fe20000000000 */
[----:B0-----:R-:W-:Y:S01]  /*1a40*/  IMAD.IADD R16, R37, 0x1, R45 ;  /* 0x0000000125107824 */ /* 0x001fe200078e022d */
[----:B------:R-:W0:Y:S03]  /*1a50*/  S2R R24, SR_LANEID ;  /* 0x0000000000187919 */ /* 0x000e260000000000 */
[----:B------:R-:W-:Y:S02]  /*1a60*/  IMAD.IADD R17, R34, 0x1, R16 ;  /* 0x0000000122117824 */ /* 0x000fe400078e0210 */
[----:B------:R-:W-:Y:S02]  /*1a70*/  BAR.SYNC.DEFER_BLOCKING 0x0 ;  /* 0x0000000000007b1d */ /* 0x000fe40000010000 */
[----:B------:R-:W-:-:S04]  /*1a80*/  IMAD.IADD R22, R35, 0x1, R17 ;  /* 0x0000000123167824 */ /* 0x000fc800078e0211 */
[----:B------:R-:W-:-:S04]  /*1a90*/  IMAD.IADD R23, R32, 0x1, R22 ;  /* 0x0000000120177824 */ /* 0x000fc800078e0216 */
[----:B------:R-:W-:-:S04]  /*1aa0*/  IMAD.IADD R20, R33, 0x1, R23 ;  /* 0x0000000121147824 */ /* 0x000fc800078e0217 */
[----:B------:R-:W-:Y:S01]  /*1ab0*/  IMAD.IADD R21, R18, 0x1, R20 ;  /* 0x0000000112157824 */ /* 0x000fe200078e0214 */
[----:B--2---:R-:W-:-:S03]  /*1ac0*/  ULEA UR5, UR6, UR5, 0x18 ;  /* 0x0000000506057291 */ /* 0x004fc6000f8ec0ff */
[----:B------:R-:W-:Y:S01]  /*1ad0*/  IMAD.IADD R18, R19, 0x1, R21 ;  /* 0x0000000113127824 */ /* 0x000fe200078e0215 */
[----:B------:R-:W2:Y:S03]  /*1ae0*/  LDCU.64 UR6, c[0x0][0x388] ;  /* 0x00007100ff0677ac */ /* 0x000ea60008000a00 */
[----:B------:R-:W-:Y:S01]  /*1af0*/  IMAD.IADD R19, R14, 0x1, R18 ;  /* 0x000000010e137824 */ /* 0x000fe200078e0212 */
[----:B-1----:R-:W-:-:S03]  /*1b00*/  SHF.R.U32.HI R3, RZ, 0x5, R3 ;  /* 0x00000005ff037819 */ /* 0x002fc60000011603 */
[----:B------:R-:W-:Y:S02]  /*1b10*/  IMAD.IADD R14, R15, 0x1, R19 ;  /* 0x000000010f0e7824 */ /* 0x000fe400078e0213 */
[----:B0-----:R-:W-:Y:S02]  /*1b20*/  IMAD R3, R3, 0x2c0, R24 ;  /* 0x000002c003037824 */ /* 0x001fe400078e0218 */
[----:B------:R-:W-:-:S03]  /*1b30*/  IMAD.IADD R15, R12, 0x1, R14 ;  /* 0x000000010c0f7824 */ /* 0x000fc600078e020e */
[----:B------:R-:W-:Y:S01]  /*1b40*/  LEA R49, R3, UR5, 0x2 ;  /* 0x0000000503317c11 */ /* 0x000fe2000f8e10ff */
[----:B------:R-:W-:Y:S01]  /*1b50*/  IMAD.IADD R12, R13, 0x1, R15 ;  /* 0x000000010d0c7824 */ /* 0x000fe200078e020f */
[----:B--2---:R-:W-:-:S03]  /*1b60*/  IADD3 R38, P0, PT, R38, UR6, RZ ;  /* 0x0000000626267c10 */ /* 0x004fc6000ff1e0ff */
[----:B------:R-:W-:Y:S02]  /*1b70*/  IMAD.IADD R13, R10, 0x1, R12 ;  /* 0x000000010a0d7824 */ /* 0x000fe400078e020c */
[----:B------:R-:W-:Y:S01]  /*1b80*/  IMAD R24, R24, 0x54, R49 ;  /* 0x0000005418187824 */ /* 0x000fe200078e0231 */
[----:B------:R-:W-:Y:S01]  /*1b90*/  IADD3.X R39, PT, PT, R0, UR7, RZ, P0, !PT ;  /* 0x0000000700277c10 */ /* 0x000fe200087fe4ff */
[----:B------:R-:W-:-:S03]  /*1ba0*/  IMAD.IADD R10, R11, 0x1, R13 ;  /* 0x000000010b0a7824 */ /* 0x000fc600078e020d */
[----:B------:R-:W-:Y:S01]  /*1bb0*/  STS.64 [R24], R44 ;  /* 0x0000002c18007388 */ /* 0x000fe20000000a00 */
[----:B------:R-:W-:-:S03]  /*1bc0*/  IMAD.IADD R11, R8, 0x1, R10 ;  /* 0x00000001080b7824 */ /* 0x000fc600078e020a */
[----:B------:R-:W-:Y:S01]  /*1bd0*/  STS.64 [R24+0x8], R16 ;  /* 0x0000081018007388 */ /* 0x000fe20000000a00 */
        /* <DEDUP_REMOVED lines=11> */
[----:B------:R-:W-:Y:S04]  /*1c90*/  STS.64 [R24+0x38], R10 ;  /* 0x0000380a18007388 */ /* 0x000fe80000000a00 */
[----:B------:R-:W-:Y:S04]  /*1ca0*/  STS.64 [R24+0x40], R8 ;  /* 0x0000400818007388 */ /* 0x000fe80000000a00 */
[----:B------:R-:W-:Y:S04]  /*1cb0*/  STS.64 [R24+0x48], R6 ;  /* 0x0000480618007388 */ /* 0x000fe80000000a00 */
        /* <DEDUP_REMOVED lines=47> */
.L_x_186:
        /* <DEDUP_REMOVED lines=21> */
[----:B------:R-:W-:-:S03]  /*2100*/  VIADD R7, R3, 0xc0 ;  /* 0x000000c003077836 */ /* 0x000fc60000000000 */
[-C--:B------:R-:W-:Y:S01]  /*2110*/  ISETP.GE.U32.AND P2, PT, R9, R0.reuse, PT ;  /* 0x000000000900720c */ /* 0x080fe20003f46070 */
[----:B------:R-:W-:Y:S01]  /*2120*/  VIADD R9, R3, 0x100 ;  /* 0x0000010003097836 */ /* 0x000fe20000000000 */
[-C--:B------:R-:W-:Y:S01]  /*2130*/  ISETP.GE.U32.AND P1, PT, R7, R0.reuse, PT ;  /* 0x000000000700720c */ /* 0x080fe20003f26070 */
[C---:B------:R-:W-:Y:S02]  /*2140*/  VIADD R7, R3.reuse, 0xe0 ;  /* 0x000000e003077836 */ /* 0x040fe40000000000 */
[----:B------:R-:W-:Y:S02]  /*2150*/  VIADD R39, R3, 0x2a0 ;  /* 0x000002a003277836 */ /* 0x000fe40000000000 */
[----:B--2---:R-:W-:Y:S02]  /*2160*/  IMAD.MOV.U32 R16, RZ, RZ, R6 ;  /* 0x000000ffff107224 */ /* 0x004fe400078e0006 */
[----:B------:R-:W2:Y:S01]  /*2170*/  @!P6 LDG.E R6, desc[UR8][R4.64] ;  /* 0x000000080406e981 */ /* 0x000ea2000c1e1900 */
[----:B------:R-:W-:Y:S01]  /*2180*/  ISETP.GE.U32.AND P6, PT, R7, R0, PT ;  /* 0x000000000700720c */ /* 0x000fe20003fc6070 */
[----:B------:R-:W-:-:S02]  /*2190*/  IMAD.MOV.U32 R10, RZ, RZ, R16 ;  /* 0x000000ffff0a7224 */ /* 0x000fc400078e0010 */
[----:B------:R-:W-:Y:S02]  /*21a0*/  VIADD R7, R3, 0x120 ;  /* 0x0000012003077836 */ /* 0x000fe40000000000 */
[--C-:B------:R-:W-:Y:S02]  /*21b0*/  IMAD.MOV.U32 R12, RZ, RZ, R16.reuse ;  /* 0x000000ffff0c7224 */ /* 0x100fe400078e0010 */
[----:B------:R-:W3:Y:S01]  /*21c0*/  @!P0 LDG.E R10, desc[UR8][R4.64+0x100] ;  /* 0x00010008040a8981 */ /* 0x000ee2000c1e1900 */
[-C--:B------:R-:W-:Y:S01]  /*21d0*/  ISETP.GE.U32.AND P0, PT, R7, R0.reuse, PT ;  /* 0x000000000700720c */ /* 0x080fe20003f06070 */
[----:B------:R-:W-:Y:S02]  /*21e0*/  VIADD R7, R3, 0x140 ;  /* 0x0000014003077836 */ /* 0x000fe40000000000 */
[--C-:B------:R-:W-:Y:S01]  /*21f0*/  IMAD.MOV.U32 R8, RZ, RZ, R16.reuse ;  /* 0x000000ffff087224 */ /* 0x100fe200078e0010 */
[----:B------:R-:W4:Y:S01]  /*2200*/  @!P4 LDG.E R12, desc[UR8][R4.64+0x180] ;  /* 0x00018008040cc981 */ /* 0x000f22000c1e1900 */
[----:B------:R-:W-:Y:S01]  /*2210*/  IMAD.MOV.U32 R18, RZ, RZ, R16 ;  /* 0x000000ffff127224 */ /* 0x000fe200078e0010 */
[----:B------:R-:W-:Y:S01]  /*2220*/  ISETP.GE.U32.AND P4, PT, R7, R0, PT ;  /* 0x000000000700720c */ /* 0x000fe20003f86070 */
[----:B------:R-:W-:-:S02]  /*2230*/  VIADD R7, R3, 0x180 ;  /* 0x0000018003077836 */ /* 0x000fc40000000000 */
[----:B------:R-:W4:Y:S01]  /*2240*/  @!P5 LDG.E R8, desc[UR8][R4.64+0x80] ;  /* 0x000080080408d981 */ /* 0x000f22000c1e1900 */
[-C--:B------:R-:W-:Y:S01]  /*2250*/  ISETP.GE.U32.AND P5, PT, R9, R0.reuse, PT ;  /* 0x000000000900720c */ /* 0x080fe20003fa6070 */
[--C-:B------:R-:W-:Y:S02]  /*2260*/  IMAD.MOV.U32 R20, RZ, RZ, R16.reuse ;  /* 0x000000ffff147224 */ /* 0x100fe400078e0010 */
[----:B------:R-:W4:Y:S01]  /*2270*/  @!P2 LDG.E R18, desc[UR8][R4.64+0x280] ;  /* 0x000280080412a981 */ /* 0x000f22000c1e1900 */
[-C--:B------:R-:W-:Y:S01]  /*2280*/  ISETP.GE.U32.AND P2, PT, R7, R0.reuse, PT ;  /* 0x000000000700720c */ /* 0x080fe20003f46070 */
[C---:B------:R-:W-:Y:S02]  /*2290*/  VIADD R7, R3.reuse, 0x1a0 ;  /* 0x000001a003077836 */ /* 0x040fe40000000000 */
[--C-:B------:R-:W-:Y:S01]  /*22a0*/  IMAD.MOV.U32 R14, RZ, RZ, R16.reuse ;  /* 0x000000ffff0e7224 */ /* 0x100fe200078e0010 */
[----:B------:R-:W4:Y:S01]  /*22b0*/  @!P1 LDG.E R20, desc[UR8][R4.64+0x300] ;  /* 0x0003000804149981 */ /* 0x000f22000c1e1900 */
[----:B------:R-:W-:Y:S01]  /*22c0*/  VIADD R9, R3, 0x160 ;  /* 0x0000016003097836 */ /* 0x000fe20000000000 */
[----:B------:R-:W-:Y:S01]  /*22d0*/  ISETP.GE.U32.AND P1, PT, R7, R0, PT ;  /* 0x000000000700720c */ /* 0x000fe20003f26070 */
[----:B------:R-:W-:-:S02]  /*22e0*/  IMAD.MOV.U32 R24, RZ, RZ, R16 ;  /* 0x000000ffff187224 */ /* 0x000fc400078e0010 */
[----:B------:R-:W-:Y:S01]  /*22f0*/  VIADD R7, R3, 0x1e0 ;  /* 0x000001e003077836 */ /* 0x000fe20000000000 */
[----:B------:R-:W4:Y:S01]  /*2300*/  @!P3 LDG.E R14, desc[UR8][R4.64+0x200] ;  /* 0x00020008040eb981 */ /* 0x000f22000c1e1900 */
[--C-:B------:R-:W-:Y:S01]  /*2310*/  IMAD.MOV.U32 R22, RZ, RZ, R16.reuse ;  /* 0x000000ffff167224 */ /* 0x100fe200078e0010 */
[-C--:B------:R-:W-:Y:S01]  /*2320*/  ISETP.GE.U32.AND P3, PT, R9, R0.reuse, PT ;  /* 0x000000000900720c */ /* 0x080fe20003f66070 */
[----:B------:R-:W-:Y:S01]  /*2330*/  VIADD R9, R3, 0x1c0 ;  /* 0x000001c003097836 */ /* 0x000fe20000000000 */
[----:B------:R-:W4:Y:S01]  /*2340*/  @!P5 LDG.E R24, desc[UR8][R4.64+0x400] ;  /* 0x000400080418d981 */ /* 0x000f22000c1e1900 */
[--C-:B------:R-:W-:Y:S01]  /*2350*/  IMAD.MOV.U32 R26, RZ, RZ, R16.reuse ;  /* 0x000000ffff1a7224 */ /* 0x100fe200078e0010 */
[-C--:B------:R-:W-:Y:S01]  /*2360*/  ISETP.GE.U32.AND P5, PT, R7, R0.reuse, PT ;  /* 0x000000000700720c */ /* 0x080fe20003fa6070 */
[----:B------:R-:W-:Y:S01]  /*2370*/  VIADD R7, R3, 0x200 ;  /* 0x0000020003077836 */ /* 0x000fe20000000000 */
[----:B------:R-:W4:Y:S01]  /*2380*/  @!P6 LDG.E R22, desc[UR8][R4.64+0x380] ;  /* 0x000380080416e981 */ /* 0x000f22000c1e1900 */
[----:B------:R-:W-:Y:S01]  /*2390*/  ISETP.GE.U32.AND P6, PT, R9, R0, PT ;  /* 0x000000000900720c */ /* 0x000fe20003fc6070 */
[----:B------:R-:W-:-:S02]  /*23a0*/  IMAD.MOV.U32 R28, RZ, RZ, R16 ;  /* 0x000000ffff1c7224 */ /* 0x000fc400078e0010 */
[--C-:B------:R-:W-:Y:S01]  /*23b0*/  IMAD.MOV.U32 R30, RZ, RZ, R16.reuse ;  /* 0x000000ffff1e7224 */ /* 0x100fe200078e0010 */
[----:B------:R-:W4:Y:S01]  /*23c0*/  @!P0 LDG.E R26, desc[UR8][R4.64+0x480] ;  /* 0x00048008041a8981 */ /* 0x000f22000c1e1900 */
[-C--:B------:R-:W-:Y:S01]  /*23d0*/  ISETP.GE.U32.AND P0, PT, R7, R0.reuse, PT ;  /* 0x000000000700720c */ /* 0x080fe20003f06070 */
[C---:B------:R-:W-:Y:S02]  /*23e0*/  VIADD R9, R3.reuse, 0x220 ;  /* 0x0000022003097836 */ /* 0x040fe40000000000 */
[----:B------:R-:W-:Y:S01]  /*23f0*/  VIADD R7, R3, 0x240 ;  /* 0x0000024003077836 */ /* 0x000fe20000000000 */
[----:B------:R-:W4:Y:S01]  /*2400*/  @!P4 LDG.E R28, desc[UR8][R4.64+0x500] ;  /* 0x00050008041cc981 */ /* 0x000f22000c1e1900 */
[--C-:B------:R-:W-:Y:S01]  /*2410*/  IMAD.MOV.U32 R32, RZ, RZ, R16.reuse ;  /* 0x000000ffff207224 */ /* 0x100fe200078e0010 */
[-C--:B------:R-:W-:Y:S01]  /*2420*/  ISETP.GE.U32.AND P4, PT, R9, R0.reuse, PT ;  /* 0x000000000900720c */ /* 0x080fe20003f86070 */
[--C-:B------:R-:W-:Y:S01]  /*2430*/  IMAD.MOV.U32 R34, RZ, RZ, R16.reuse ;  /* 0x000000ffff227224 */ /* 0x100fe200078e0010 */
[----:B------:R-:W4:Y:S01]  /*2440*/  @!P3 LDG.E R30, desc[UR8][R4.64+0x580] ;  /* 0x00058008041eb981 */ /* 0x000f22000c1e1900 */
[----:B------:R-:W-:Y:S01]  /*2450*/  IMAD.MOV.U32 R36, RZ, RZ, R16 ;  /* 0x000000ffff247224 */ /* 0x000fe200078e0010 */
[----:B------:R-:W-:Y:S01]  /*2460*/  ISETP.GE.U32.AND P3, PT, R7, R0, PT ;  /* 0x000000000700720c */ /* 0x000fe20003f66070 */
[C---:B------:R-:W-:Y:S01]  /*2470*/  VIADD R7, R3.reuse, 0x260 ;  /* 0x0000026003077836 */ /* 0x040fe20000000000 */
[----:B------:R-:W4:Y:S01]  /*2480*/  @!P2 LDG.E R32, desc[UR8][R4.64+0x600] ;  /* 0x000600080420a981 */ /* 0x000f22000c1e1900 */
[----:B------:R-:W-:-:S03]  /*2490*/  VIADD R9, R3, 0x280 ;  /* 0x0000028003097836 */ /* 0x000fc60000000000 */
[----:B------:R-:W4:Y:S01]  /*24a0*/  @!P1 LDG.E R34, desc[UR8][R4.64+0x680] ;  /* 0x0006800804229981 */ /* 0x000f22000c1e1900 */
[-C--:B------:R-:W-:Y:S02]  /*24b0*/  ISETP.GE.U32.AND P2, PT, R7, R0.reuse, PT ;  /* 0x000000000700720c */ /* 0x080fe40003f46070 */
[-C--:B------:R-:W-:Y:S01]  /*24c0*/  ISETP.GE.U32.AND P1, PT, R9, R0.reuse, PT ;  /* 0x000000000900720c */ /* 0x080fe20003f26070 */
[----:B------:R-:W4:Y:S01]  /*24d0*/  @!P6 LDG.E R36, desc[UR8][R4.64+0x700] ;  /* 0x000700080424e981 */ /* 0x000f22000c1e1900 */
[----:B------:R-:W-:Y:S01]  /*24e0*/  ISETP.GE.U32.AND P6, PT, R39, R0, PT ;  /* 0x000000002700720c */ /* 0x000fe20003fc6070 */
[--C-:B------:R-:W-:Y:S02]  /*24f0*/  IMAD.MOV.U32 R46, RZ, RZ, R16.reuse ;  /* 0x000000ffff2e7224 */ /* 0x100fe400078e0010 */
[--C-:B------:R-:W-:Y:S02]  /*2500*/  IMAD.MOV.U32 R48, RZ, RZ, R16.reuse ;  /* 0x000000ffff307224 */ /* 0x100fe400078e0010 */
[----:B------:R-:W-:-:S02]  /*2510*/  IMAD.MOV.U32 R50, RZ, RZ, R16 ;  /* 0x000000ffff327224 */ /* 0x000fc400078e0010 */
        /* <DEDUP_REMOVED lines=114> */
[----:B------:R-:W-:-:S02]  /*2c40*/  ISETP.GE.U32.AND P0, PT, R2, 0x20, PT ;  /* 0x000000200200780c */ /* 0x000fc40003f06070 */
[----:B------:R-:W-:Y:S02]  /*2c50*/  SEL R37, R37, RZ, P1 ;  /* 0x000000ff25257207 */ /* 0x000fe40000800000 */
[----:B------:R-:W-:-:S04]  /*2c60*/  SEL R17, R16, RZ, P0 ;  /* 0x000000ff10117207 */ /* 0x000fc80000000000 */
[----:B-----5:R-:W-:Y:S01]  /*2c70*/  IADD3 R44, PT, PT, R17, R37, R44 ;  /* 0x00000025112c7210 */ /* 0x020fe20007ffe02c */
[----:B------:R-:W-:Y:S06]  /*2c80*/  BRA `(.L_x_204) ;  /* 0x0000000c00e87947 */ /* 0x000fec0003800000 */
.L_x_203:
        /* <DEDUP_REMOVED lines=54> */
[----:B------:R-:W-:Y:S01]  /*2ff0*/  SEL R16, R23, R16, !P0 ;  /* 0x0000001017107207 */ /* 0x000fe20004000000 */
[----:B------:R-:W-:Y:S01]  /*3000*/  IMAD.IADD R23, R44, 0x1, -R37 ;  /* 0x000000012c177824 */ /* 0x000fe200078e0a25 */
[C---:B------:R-:W-:Y:S02]  /*3010*/  ISETP.NE.AND P0, PT, R43.reuse, 0xa, PT ;  /* 0x0000000a2b00780c */ /* 0x040fe40003f05270 */
[----:B------:R-:W-:Y:S02]  /*3020*/  SEL R16, R24, R16, !P1 ;  /* 0x0000001018107207 */ /* 0x000fe40004800000 */
[----:B------:R-:W-:Y:S02]  /*3030*/  ISETP.NE.AND P1, PT, R43, 0xb, PT ;  /* 0x0000000b2b00780c */ /* 0x000fe40003f25270 */
[----:B------:R-:W-:Y:S02]  /*3040*/  SEL R16, R25, R16, !P0 ;  /* 0x0000001019107207 */ /* 0x000fe40004000000 */
[----:B------:R-:W-:-:S02]  /*3050*/  ISETP.GT.U32.AND P0, PT, R2, 0x1f, PT ;  /* 0x0000001f0200780c */ /* 0x000fc40003f04070 */
[----:B------:R-:W-:Y:S02]  /*3060*/  SEL R17, R23, RZ, P2 ;  /* 0x000000ff17117207 */ /* 0x000fe40001000000 */
        /* <DEDUP_REMOVED lines=20> */
.L_x_250:
[----:B------:R-:W-:Y:S05]  /*31b0*/  @!P0 BRA `(.L_x_207) ;  /* 0x0000000000748947 */ /* 0x000fea0003800000 */
[----:B------:R-:W-:-:S07]  /*31c0*/  IMAD.MOV.U32 R20, RZ, RZ, 0x3b8 ;  /* 0x000003b8ff147424 */ /* 0x000fce00078e00ff */
.L_x_209:
        /* <DEDUP_REMOVED lines=27> */
.L_x_253:
[----:B------:R-:W-:Y:S05]  /*3380*/  @P0 BRA `(.L_x_209) ;  /* 0xfffffffc00900947 */ /* 0x000fea000383ffff */
.L_x_207:
        /* <DEDUP_REMOVED lines=38> */
.L_x_262:
[----:B------:R-:W-:Y:S05]  /*35f0*/  @!P0 BRA `(.L_x_211) ;  /* 0x00000004002c8947 */ /* 0x000fea0003800000 */
[----:B------:R-:W-:-:S07]  /*3600*/  IMAD.MOV.U32 R43, RZ, RZ, 0x3b8 ;  /* 0x000003b8ff2b7424 */ /* 0x000fce00078e00ff */
.L_x_217:
        /* <DEDUP_REMOVED lines=8> */
.L_x_265:
[----:B------:R-:W-:Y:S05]  /*3690*/  @!P0 BRA `(.L_x_213) ;  /* 0x0000000000748947 */ /* 0x000fea0003800000 */
[----:B------:R-:W-:-:S07]  /*36a0*/  IMAD.MOV.U32 R20, RZ, RZ, R43 ;  /* 0x000000ffff147224 */ /* 0x000fce00078e002b */
.L_x_215:
        /* <DEDUP_REMOVED lines=27> */
.L_x_268:
[----:B------:R-:W-:Y:S05]  /*3860*/  @P0 BRA `(.L_x_215) ;  /* 0xfffffffc00900947 */ /* 0x000fea000383ffff */
.L_x_213:
        /* <DEDUP_REMOVED lines=8> */
[----:B------:R-:W-:-:S04]  /*38f0*/  LOP3.LUT R16, R21, R16, RZ, 0xc, !PT ;  /* 0x0000001015107212 */ /* 0x000fc800078e0cff */
        /* <DEDUP_REMOVED lines=26> */
.L_x_277:
[----:B------:R-:W-:Y:S05]  /*3aa0*/  @P0 BRA `(.L_x_217) ;  /* 0xfffffff800d80947 */ /* 0x000fea000383ffff */
.L_x_211:
        /* <DEDUP_REMOVED lines=15> */
.L_x_205:
        /* <DEDUP_REMOVED lines=9> */
.L_x_204:
[----:B------:R-:W-:Y:S01]  /*3c30*/  IMAD.IADD R45, R4, 0x1, R44 ;  /* 0x00000001042d7824 */ /* 0x000fe200078e022c */
[----:B------:R-:W-:Y:S01]  /*3c40*/  BAR.SYNC.DEFER_BLOCKING 0x0 ;  /* 0x0000000000007b1d */ /* 0x000fe20000010000 */
[----:B------:R-:W-:Y:S02]  /*3c50*/  ISETP.NE.AND P0, PT, R2, RZ, PT ;  /* 0x000000ff0200720c */ /* 0x000fe40003f05270 */
[----:B------:R-:W-:-:S05]  /*3c60*/  IMAD.IADD R4, R5, 0x1, R45 ;  /* 0x0000000105047824 */ /* 0x000fca00078e022d */
[----:B------:R-:W0:Y:S01]  /*3c70*/  S2UR UR5, SR_CTAID.X ;  /* 0x00000000000579c3 */ /* 0x000e220000002500 */
[----:B------:R-:W-:Y:S01]  /*3c80*/  IMAD.IADD R5, R6, 0x1, R4 ;  /* 0x0000000106057824 */ /* 0x000fe200078e0204 */
[----:B------:R-:W1:Y:S03]  /*3c90*/  LDCU.64 UR6, c[0x0][0x388] ;  /* 0x00007100ff0677ac */ /* 0x000e660008000a00 */
        /* <DEDUP_REMOVED lines=8> */
[----:B------:R3:W-:Y:S03]  /*3d20*/  STS.64 [R40+0x10], R6 ;  /* 0x0000100628007388 */ /* 0x0007e60000000a00 */
[----:B------:R-:W-:Y:S01]  /*3d30*/  IMAD.IADD R12, R13, 0x1, R11 ;  /* 0x000000010d0c7824 */ /* 0x000fe200078e020b */
[----:B------:R-:W-:Y:S03]  /*3d40*/  STS.64 [R40+0x18], R8 ;  /* 0x0000180828007388 */ /* 0x000fe60000000a00 */
[----:B------:R-:W-:Y:S01]  /*3d50*/  IMAD.IADD R13, R14, 0x1, R12 ;  /* 0x000000010e0d7824 */ /* 0x000fe200078e020c */
[----:B------:R-:W-:Y:S01]  /*3d60*/  STS.64 [R40+0x20], R10 ;  /* 0x0000200a28007388 */ /* 0x000fe20000000a00 */
[----:B--2---:R-:W0:Y:S02]  /*3d70*/  LDC R4, c[0x0][0x398] ;  /* 0x0000e600ff047b82 */ /* 0x004e240000000800 */
[----:B------:R-:W-:Y:S01]  /*3d80*/  IMAD.IADD R14, R15, 0x1, R13 ;  /* 0x000000010f0e7824 */ /* 0x000fe200078e020d */
[----:B------:R2:W-:Y:S03]  /*3d90*/  STS.64 [R40+0x28], R12 ;  /* 0x0000280c28007388 */ /* 0x0005e60000000a00 */
[----:B------:R-:W-:Y:S01]  /*3da0*/  IMAD.IADD R15, R28, 0x1, R14 ;  /* 0x000000011c0f7824 */ /* 0x000fe200078e020e */
[----:B------:R-:W4:Y:S03]  /*3db0*/  S2R R5, SR_TID.X ;  /* 0x0000000000057919 */ /* 0x000f260000002100 */
[----:B------:R-:W-:Y:S01]  /*3dc0*/  IMAD.IADD R16, R29, 0x1, R15 ;  /* 0x000000011d107824 */ /* 0x000fe200078e020f */
[----:B------:R-:W-:Y:S03]  /*3dd0*/  STS.64 [R40+0x30], R14 ;  /* 0x0000300e28007388 */ /* 0x000fe60000000a00 */
[----:B------:R-:W-:Y:S01]  /*3de0*/  IMAD.IADD R17, R30, 0x1, R16 ;  /* 0x000000011e117824 */ /* 0x000fe200078e0210 */
[----:B---3--:R-:W3:Y:S03]  /*3df0*/  S2R R6, SR_TID.X ;  /* 0x0000000000067919 */ /* 0x008ee60000002100 */
[----:B------:R-:W-:Y:S01]  /*3e00*/  IMAD.IADD R18, R31, 0x1, R17 ;  /* 0x000000011f127824 */ /* 0x000fe200078e0211 */
[----:B------:R-:W-:Y:S03]  /*3e10*/  STS.64 [R40+0x38], R16 ;  /* 0x0000381028007388 */ /* 0x000fe60000000a00 */
[----:B------:R-:W-:-:S02]  /*3e20*/  IMAD.IADD R19, R32, 0x1, R18 ;  /* 0x0000000120137824 */ /* 0x000fc400078e0212 */
[----:B0-----:R-:W-:Y:S02]  /*3e30*/  VIADD R4, R4, UR5 ;  /* 0x0000000504047c36 */ /* 0x001fe40008000000 */
[----:B------:R-:W-:Y:S01]  /*3e40*/  IMAD.IADD R20, R33, 0x1, R19 ;  /* 0x0000000121147824 */ /* 0x000fe200078e0213 */
[----:B------:R-:W-:Y:S01]  /*3e50*/  STS.64 [R40+0x40], R18 ;  /* 0x0000401228007388 */ /* 0x000fe20000000a00 */
[----:B--2---:R-:W-:Y:S02]  /*3e60*/  IMAD R12, R4, 0x2100, RZ ;  /* 0x00002100040c7824 */ /* 0x004fe400078e02ff */
[----:B------:R-:W-:-:S04]  /*3e70*/  IMAD.IADD R21, R34, 0x1, R20 ;  /* 0x0000000122157824 */ /* 0x000fc800078e0214 */
[----:B------:R-:W-:Y:S01]  /*3e80*/  IMAD.IADD R22, R35, 0x1, R21 ;  /* 0x0000000123167824 */ /* 0x000fe200078e0215 */
[----:B------:R-:W-:Y:S03]  /*3e90*/  STS.64 [R40+0x48], R20 ;  /* 0x0000481428007388 */ /* 0x000fe60000000a00 */
[----:B------:R-:W-:Y:S01]  /*3ea0*/  IMAD.IADD R23, R36, 0x1, R22 ;  /* 0x0000000124177824 */ /* 0x000fe200078e0216 */
[C---:B----4-:R-:W-:Y:S02]  /*3eb0*/  LOP3.LUT R4, R5.reuse, 0x1f, RZ, 0xc0, !PT ;  /* 0x0000001f05047812 */ /* 0x050fe400078ec0ff */
[----:B------:R-:W-:Y:S02]  /*3ec0*/  LOP3.LUT R10, R5, 0x3e0, RZ, 0xc0, !PT ;  /* 0x000003e0050a7812 */ /* 0x000fe400078ec0ff */
[----:B------:R-:W-:Y:S01]  /*3ed0*/  STS.64 [R40+0x50], R22 ;  /* 0x0000501628007388 */ /* 0x000fe20000000a00 */
[----:B------:R-:W-:-:S03]  /*3ee0*/  NOP ;  /* 0x0000000000007918 */ /* 0x000fc60000000000 */
[----:B------:R-:W-:Y:S01]  /*3ef0*/  LDS R45, [R41] ;  /* 0x00000000292d7984 */ /* 0x000fe20000000800 */
[----:B---3--:R-:W-:Y:S01]  /*3f00*/  LOP3.LUT R8, R6, 0x3e0, RZ, 0xc0, !PT ;  /* 0x000003e006087812 */ /* 0x008fe200078ec0ff */
[----:B------:R-:W-:Y:S02]  /*3f10*/  IMAD R10, R10, 0x16, R4 ;  /* 0x000000160a0a7824 */ /* 0x000fe400078e0204 */
        /* <DEDUP_REMOVED lines=23> */
[----:B0-----:R-:W-:Y:S01]  /*4090*/  LOP3.LUT R41, R6, 0x1f, RZ, 0xc0, !PT ;  /* 0x0000001f06297812 */ /* 0x001fe200078ec0ff */
[----:B------:R-:W-:Y:S01]  /*40a0*/  VIADD R6, R10, 0x60 ;  /* 0x000000600a067836 */ /* 0x000fe20000000000 */
[----:B------:R-:W-:-:S03]  /*40b0*/  IADD3 R5, P0, PT, R12, R3, RZ ;  /* 0x000000030c057210 */ /* 0x000fc60007f1e0ff */
[----:B------:R-:W-:Y:S02]  /*40c0*/  IMAD R8, R8, 0x16, R41 ;  /* 0x0000001608087824 */ /* 0x000fe400078e0229 */
[----:B--2---:R-:W-:Y:S01]  /*40d0*/  IMAD.X R0, RZ, RZ, RZ, P0 ;  /* 0x000000ffff007224 */ /* 0x004fe200000e06ff */
[----:B-1----:R-:W-:Y:S01]  /*40e0*/  LEA R4, P0, R5, UR6, 0x2 ;  /* 0x0000000605047c11 */ /* 0x002fe2000f8010ff */
[----:B------:R-:W-:-:S03]  /*40f0*/  VIADD R41, R10, 0x20 ;  /* 0x000000200a297836 */ /* 0x000fc60000000000 */
[----:B------:R-:W-:Y:S01]  /*4100*/  LEA.HI.X R5, R5, UR7, R0, 0x2, P0 ;  /* 0x0000000705057c11 */ /* 0x000fe200080f1400 */
[C---:B------:R-:W-:Y:S01]  /*4110*/  VIADD R0, R8.reuse, 0xc0 ;  /* 0x000000c008007836 */ /* 0x040fe20000000000 */
[----:B------:R-:W0:Y:S02]  /*4120*/  LDS R2, [UR4+0x8400] ;  /* 0x00840004ff027984 */ /* 0x000e240008000800 */
[-C--:B0-----:R-:W-:Y:S01]  /*4130*/  ISETP.GE.AND P6, PT, R3, R2.reuse, PT ;  /* 0x000000020300720c */ /* 0x081fe20003fc6270 */
[C---:B------:R-:W-:Y:S01]  /*4140*/  VIADD R3, R8.reuse, 0x80 ;  /* 0x0000008008037836 */ /* 0x040fe20000000000 */
[-C--:B------:R-:W-:Y:S01]  /*4150*/  ISETP.GE.AND P5, PT, R41, R2.reuse, PT ;  /* 0x000000022900720c */ /* 0x080fe20003fa6270 */
[----:B------:R-:W-:Y:S01]  /*4160*/  VIADD R41, R8, 0xa0 ;  /* 0x000000a008297836 */ /* 0x000fe20000000000 */
[-C--:B------:R-:W-:Y:S01]  /*4170*/  ISETP.GE.AND P0, PT, R6, R2.reuse, PT ;  /* 0x000000020600720c */ /* 0x080fe20003f06270 */
[C---:B------:R-:W-:Y:S01]  /*4180*/  VIADD R6, R8.reuse, 0xe0 ;  /* 0x000000e008067836 */ /* 0x040fe20000000000 */
[-C--:B------:R-:W-:Y:S01]  /*4190*/  ISETP.GE.AND P3, PT, R3, R2.reuse, PT ;  /* 0x000000020300720c */ /* 0x080fe20003f66270 */
[----:B------:R-:W-:Y:S01]  /*41a0*/  VIADD R3, R8, 0x100 ;  /* 0x0000010008037836 */ /* 0x000fe20000000000 */
[-C--:B------:R-:W-:Y:S01]  /*41b0*/  ISETP.GE.AND P2, PT, R0, R2.reuse, PT ;  /* 0x000000020000720c */ /* 0x080fe20003f46270 */
[----:B------:R-:W-:Y:S01]  /*41c0*/  VIADD R0, R10, 0x40 ;  /* 0x000000400a007836 */ /* 0x000fe20000000000 */
[-C--:B------:R-:W-:Y:S01]  /*41d0*/  ISETP.GE.AND P4, PT, R41, R2.reuse, PT ;  /* 0x000000022900720c */ /* 0x080fe20003f86270 */
[----:B------:R-:W-:Y:S01]  /*41e0*/  VIADD R41, R8, 0x120 ;  /* 0x0000012008297836 */ /* 0x000fe20000000000 */
[-C--:B------:R-:W-:Y:S01]  /*41f0*/  ISETP.GE.AND P1, PT, R6, R2.reuse, PT ;  /* 0x000000020600720c */ /* 0x080fe20003f26270 */
[----:B------:R-:W-:Y:S01]  /*4200*/  @!P6 STG.E desc[UR8][R4.64], R45 ;  /* 0x0000002d0400e986 */ /* 0x000fe2000c101908 */
[----:B------:R-:W-:Y:S01]  /*4210*/  ISETP.GE.AND P6, PT, R3, R2, PT ;  /* 0x000000020300720c */ /* 0x000fe20003fc6270 */
[----:B------:R-:W-:-:S02]  /*4220*/  VIADD R3, R10, 0x140 ;  /* 0x000001400a037836 */ /* 0x000fc40000000000 */
[----:B------:R-:W-:Y:S01]  /*4230*/  @!P5 STG.E desc[UR8][R4.64+0x80], R47 ;  /* 0x0000802f0400d986 */ /* 0x000fe2000c101908 */
[-C--:B------:R-:W-:Y:S01]  /*4240*/  ISETP.GE.AND P5, PT, R41, R2.reuse, PT ;  /* 0x000000022900720c */ /* 0x080fe20003fa6270 */
[C---:B------:R-:W-:Y:S02]  /*4250*/  VIADD R41, R10.reuse, 0x160 ;  /* 0x000001600a297836 */ /* 0x040fe40000000000 */
[----:B------:R-:W-:Y:S01]  /*4260*/  @!P0 STG.E desc[UR8][R4.64+0x180], R49 ;  /* 0x0001803104008986 */ /* 0x000fe2000c101908 */
[-C--:B------:R-:W-:Y:S01]  /*4270*/  ISETP.GE.AND P0, PT, R3, R2.reuse, PT ;  /* 0x000000020300720c */ /* 0x080fe20003f06270 */
[C---:B------:R-:W-:Y:S02]  /*4280*/  VIADD R3, R10.reuse, 0x180 ;  /* 0x000001800a037836 */ /* 0x040fe40000000000 */
[----:B------:R-:W-:Y:S01]  /*4290*/  @!P3 STG.E desc[UR8][R4.64+0x200], R51 ;  /* 0x000200330400b986 */ /* 0x000fe2000c101908 */
[----:B------:R-:W-:Y:S01]  /*42a0*/  ISETP.GE.AND P3, PT, R41, R2, PT ;  /* 0x000000022900720c */ /* 0x000fe20003f66270 */
[----:B------:R-:W-:-:S02]  /*42b0*/  VIADD R41, R10, 0x1a0 ;  /* 0x000001a00a297836 */ /* 0x000fc40000000000 */
[----:B------:R-:W-:Y:S01]  /*42c0*/  @!P2 STG.E desc[UR8][R4.64+0x300], R43 ;  /* 0x0003002b0400a986 */ /* 0x000fe2000c101908 */
[-C--:B------:R-:W-:Y:S01]  /*42d0*/  ISETP.GE.AND P2, PT, R3, R2.reuse, PT ;  /* 0x000000020300720c */ /* 0x080fe20003f46270 */
[----:B------:R-:W-:Y:S02]  /*42e0*/  VIADD R3, R8, 0x1c0 ;  /* 0x000001c008037836 */ /* 0x000fe40000000000 */
        /* <DEDUP_REMOVED lines=10> */
[----:B------:R-:W-:-:S02]  /*4390*/  VIADD R41, R10, 0x220 ;  /* 0x000002200a297836 */ /* 0x000fc40000000000 */
[----:B------:R2:W-:Y:S01]  /*43a0*/  @!P0 STG.E desc[UR8][R4.64+0x500], R31 ;  /* 0x0005001f04008986 */ /* 0x0005e2000c101908 */
[-C--:B------:R-:W-:Y:S01]  /*43b0*/  ISETP.GE.AND P0, PT, R3, R2.reuse, PT ;  /* 0x000000020300720c */ /* 0x080fe20003f06270 */
[----:B0-----:R-:W-:Y:S02]  /*43c0*/  VIADD R37, R10, 0x240 ;  /* 0x000002400a257836 */ /* 0x001fe40000000000 */
[C---:B------:R-:W-:Y:S01]  /*43d0*/  VIADD R3, R8.reuse, 0x260 ;  /* 0x0000026008037836 */ /* 0x040fe20000000000 */
        /* <DEDUP_REMOVED lines=20> */
.L_x_191:
[----:B------:R-:W-:Y:S01]  /*4520*/  BSSY B1, `(.L_x_218) ;  /* 0x0000006000017945 */ /* 0x000fe20003800000 */
[----:B------:R-:W-:Y:S01]  /*4530*/  PLOP3.LUT P0, PT, P0, PT, PT, 0x8, 0x80 ;  /* 0x000000000080781c */ /* 0x000fe2000070e170 */
[----:B------:R-:W-:-:S12]  /*4540*/  IMAD.MOV.U32 R21, RZ, RZ, -0x1 ;  /* 0xffffffffff157424 */ /* 0x000fd800078e00ff */
[----:B------:R-:W-:Y:S05]  /*4550*/  WARPSYNC.COLLECTIVE R21, `(.L_x_219) ;  /* 0x0000000015087348 */ /* 0x000fea0003c00000 */
[----:B------:R-:W-:Y:S01]  /*4560*/  VOTE.ANY P0, P0 ;  /* 0x0000000000ff7806 */ /* 0x000fe20000000100 */
[----:B------:R-:W-:-:S12]  /*4570*/  ENDCOLLECTIVE ;  /* 0x000000000000791b */ /* 0x000fd80003800000 */
.L_x_219:
[----:B------:R-:W-:Y:S05]  /*4580*/  BSYNC B1 ;  /* 0x0000000000017941 */ /* 0x000fea0003800000 */
.L_x_218:
[----:B------:R-:W-:Y:S05]  /*4590*/  BRA `(.L_x_220) ;  /* 0xffffffc800787947 */ /* 0x000fea000383ffff */
.L_x_193:
[----:B------:R-:W-:Y:S01]  /*45a0*/  BSSY B1, `(.L_x_221) ;  /* 0x0000006000017945 */ /* 0x000fe20003800000 */
[----:B------:R-:W-:Y:S01]  /*45b0*/  PLOP3.LUT P0, PT, P0, PT, PT, 0x8, 0x80 ;  /* 0x000000000080781c */ /* 0x000fe2000070e170 */
[----:B------:R-:W-:-:S12]  /*45c0*/  IMAD.MOV.U32 R21, RZ, RZ, -0x1 ;  /* 0xffffffffff157424 */ /* 0x000fd800078e00ff */
[----:B------:R-:W-:Y:S05]  /*45d0*/  WARPSYNC.COLLECTIVE R21, `(.L_x_222) ;  /* 0x0000000015087348 */ /* 0x000fea0003c00000 */
[----:B------:R-:W-:Y:S01]  /*45e0*/  VOTE.ANY P0, P0 ;  /* 0x0000000000ff7806 */ /* 0x000fe20000000100 */
[----:B------:R-:W-:-:S12]  /*45f0*/  ENDCOLLECTIVE ;  /* 0x000000000000791b */ /* 0x000fd80003800000 */
.L_x_222:
[----:B------:R-:W-:Y:S05]  /*4600*/  BSYNC B1 ;  /* 0x0000000000017941 */ /* 0x000fea0003800000 */
.L_x_221:
[----:B------:R-:W-:Y:S05]  /*4610*/  BRA `(.L_x_223) ;  /* 0xffffffc800cc7947 */ /* 0x000fea000383ffff */
.L_x_195:
[----:B------:R-:W0:Y:S01]  /*4620*/  S2R R30, SR_GEMASK ;  /* 0x00000000001e7919 */ /* 0x000e220000003c00 */
[----:B------:R-:W-:Y:S01]  /*4630*/  BSSY B1, `(.L_x_224) ;  /* 0x0000006000017945 */ /* 0x000fe20003800000 */
[----:B------:R-:W-:Y:S01]  /*4640*/  PLOP3.LUT P0, PT, P0, PT, PT, 0x8, 0x80 ;  /* 0x000000000080781c */ /* 0x000fe2000070e170 */
[----:B------:R-:W-:-:S12]  /*4650*/  IMAD.MOV.U32 R21, RZ, RZ, -0x1 ;  /* 0xffffffffff157424 */ /* 0x000fd800078e00ff */
[----:B0-----:R-:W-:Y:S05]  /*4660*/  WARPSYNC.COLLECTIVE R21, `(.L_x_225) ;  /* 0x0000000015087348 */ /* 0x001fea0003c00000 */
[----:B------:R-:W-:Y:S01]  /*4670*/  VOTE.ANY R21, PT, P0 ;  /* 0x0000000000157806 */ /* 0x000fe200000e0100 */
[----:B0-----:R-:W-:Y:S06]  /*4680*/  ENDCOLLECTIVE ;  /* 0x000000000000791b */ /* 0x001fec0003800000 */
.L_x_225:
[----:B------:R-:W-:Y:S05]  /*4690*/  BSYNC B1 ;  /* 0x0000000000017941 */ /* 0x000fea0003800000 */
.L_x_224:
[----:B------:R-:W-:Y:S01]  /*46a0*/  LOP3.LUT R21, R21, 0x80000000, R30, 0xec, !PT ;  /* 0x8000000015157812 */ /* 0x000fe200078eec1e */
[----:B------:R-:W-:Y:S02]  /*46b0*/  IMAD.MOV.U32 R17, RZ, RZ, 0x1 ;  /* 0x00000001ff117424 */ /* 0x000fe400078e00ff */
[----:B------:R-:W-:Y:S02]  /*46c0*/  VIADD R41, R39, 0x2 ;  /* 0x0000000227297836 */ /* 0x000fe40000000000 */
[----:B------:R-:W-:Y:S02]  /*46d0*/  VIADD R16, R21, 0xffffffff ;  /* 0xffffffff15107836 */ /* 0x000fe40000000000 */
[C---:B------:R-:W-:Y:S02]  /*46e0*/  VIADD R43, R39.reuse, 0x4 ;  /* 0x00000004272b7836 */ /* 0x040fe40000000000 */
[----:B------:R-:W-:Y:S01]  /*46f0*/  VIADD R44, R39, 0x8 ;  /* 0x00000008272c7836 */ /* 0x000fe20000000000 */
[----:B------:R-:W-:Y:S01]  /*4700*/  LOP3.LUT R28, R21, R16, RZ, 0xc, !PT ;  /* 0x00000010151c7212 */ /* 0x000fe200078e0cff */
[----:B------:R-:W-:-:S02]  /*4710*/  IMAD.MOV.U32 R16, RZ, RZ, R27 ;  /* 0x000000ffff107224 */ /* 0x000fc400078e001b */
[----:B------:R-:W-:Y:S01]  /*4720*/  IMAD.MOV.U32 R21, RZ, RZ, -0x1 ;  /* 0xffffffffff157424 */ /* 0x000fe200078e00ff */
[----:B------:R0:W1:Y:S01]  /*4730*/  POPC R20, R28 ;  /* 0x0000001c00147309 */ /* 0x0000620000000000 */
[----:B------:R-:W-:-:S07]  /*4740*/  VIADD R45, R39, 0x10 ;  /* 0x00000010272d7836 */ /* 0x000fce0000000000 */
[----:B01----:R-:W-:Y:S05]  /*4750*/  WARPSYNC.COLLECTIVE R21, `(.L_x_226) ;  /* 0x0000000015087348 */ /* 0x003fea0003c00000 */
[----:B-1----:R1:W2:Y:S02]  /*4760*/  SHFL.DOWN P3, R22, R16, R17, R20 ;  /* 0x0800001110167389 */ /* 0x0022a40000060014 */
[----:B012---:R-:W-:Y:S05]  /*4770*/  ENDCOLLECTIVE ;  /* 0x000000000000791b */ /* 0x007fea0003800000 */
.L_x_226:
[-C--:B------:R-:W-:Y:S02]  /*4780*/  ISETP.GE.AND P0, PT, R39, R20.reuse, PT ;  /* 0x000000142700720c */ /* 0x080fe40003f06270 */
[-C--:B------:R-:W-:Y:S01]  /*4790*/  ISETP.GT.AND P2, PT, R45, R20.reuse, PT ;  /* 0x000000142d00720c */ /* 0x080fe20003f44270 */
        /* <DEDUP_REMOVED lines=8> */
.L_x_227:
        /* <DEDUP_REMOVED lines=8> */
.L_x_228:
[----:B------:R-:W-:Y:S01]  /*48a0*/  IMAD.MOV.U32 R17, RZ, RZ, 0x8 ;  /* 0x00000008ff117424 */ /* 0x000fe200078e00ff */
[----:B------:R-:W-:Y:S02]  /*48b0*/  SEL R22, R22, RZ, !P0 ;  /* 0x000000ff16167207 */ /* 0x000fe40004000000 */
[----:B------:R-:W-:-:S03]  /*48c0*/  ISETP.GT.AND P0, PT, R44, R20, PT ;  /* 0x000000142c00720c */ /* 0x000fc60003f04270 */
[----:B------:R-:W-:Y:S02]  /*48d0*/  IMAD.IADD R27, R29, 0x1, R22 ;  /* 0x000000011d1b7824 */ /* 0x000fe400078e0216 */
[----:B------:R-:W0:Y:S02]  /*48e0*/  LDC.64 R28, c[0x0][0x390] ;  /* 0x0000e400ff1c7b82 */ /* 0x000e240000000a00 */
[----:B------:R-:W-:-:S07]  /*48f0*/  IMAD.MOV.U32 R16, RZ, RZ, R27 ;  /* 0x000000ffff107224 */ /* 0x000fce00078e001b */
[----:B0-----:R-:W-:Y:S05]  /*4900*/  WARPSYNC.COLLECTIVE R21, `(.L_x_229) ;  /* 0x0000000015087348 */ /* 0x001fea0003c00000 */
[----:B------:R1:W2:Y:S02]  /*4910*/  SHFL.DOWN P3, R22, R16, R17, R20 ;  /* 0x0800001110167389 */ /* 0x0002a40000060014 */
[----:B012---:R-:W-:Y:S05]  /*4920*/  ENDCOLLECTIVE ;  /* 0x000000000000791b */ /* 0x007fea0003800000 */
.L_x_229:
        /* <DEDUP_REMOVED lines=8> */
.L_x_230:
[----:B------:R-:W-:Y:S05]  /*49b0*/  WARPSYNC.COLLECTIVE R21, `(.L_x_231) ;  /* 0x0000000015087348 */ /* 0x000fea0003c00000 */
[----:B------:R-:W-:Y:S01]  /*49c0*/  VOTE.ALL P0, P0 ;  /* 0x0000000000ff7806 */ /* 0x000fe20000000000 */
[----:B------:R-:W-:-:S12]  /*49d0*/  ENDCOLLECTIVE ;  /* 0x000000000000791b */ /* 0x000fd80003800000 */
.L_x_231:
[----:B------:R-:W-:Y:S02]  /*49e0*/  IADD3 R28, P3, PT, R28, 0x100, RZ ;  /* 0x000001001c1c7810 */ /* 0x000fe40007f7e0ff */
[----:B------:R-:W-:-:S03]  /*49f0*/  SEL R22, R22, RZ, !P2 ;  /* 0x000000ff16167207 */ /* 0x000fc60005000000 */
[----:B------:R-:W-:Y:S02]  /*4a00*/  IMAD.X R3, RZ, RZ, R29, P3 ;  /* 0x000000ffff037224 */ /* 0x000fe400018e061d */
[----:B------:R-:W-:Y:S01]  /*4a10*/  IMAD.IADD R46, R47, 0x1, R22 ;  /* 0x000000012f2e7824 */ /* 0x000fe200078e0216 */
[----:B------:R-:W-:Y:S06]  /*4a20*/  BRA `(.L_x_232) ;  /* 0xffffffc800647947 */ /* 0x000fec000383ffff */
.L_x_197:
[----:B------:R-:W-:Y:S01]  /*4a30*/  BSSY B1, `(.L_x_233) ;  /* 0x0000006000017945 */ /* 0x000fe20003800000 */
[----:B------:R-:W-:Y:S01]  /*4a40*/  PLOP3.LUT P0, PT, P0, PT, PT, 0x8, 0x80 ;  /* 0x000000000080781c */ /* 0x000fe2000070e170 */
[----:B------:R-:W-:-:S12]  /*4a50*/  IMAD.MOV.U32 R21, RZ, RZ, -0x1 ;  /* 0xffffffffff157424 */ /* 0x000fd800078e00ff */
[----:B------:R-:W-:Y:S05]  /*4a60*/  WARPSYNC.COLLECTIVE R21, `(.L_x_234) ;  /* 0x0000000015087348 */ /* 0x000fea0003c00000 */
[----:B------:R-:W-:Y:S01]  /*4a70*/  VOTE.ANY P0, P0 ;  /* 0x0000000000ff7806 */ /* 0x000fe20000000100 */
[----:B------:R-:W-:-:S12]  /*4a80*/  ENDCOLLECTIVE ;  /* 0x000000000000791b */ /* 0x000fd80003800000 */
.L_x_234:
[----:B------:R-:W-:Y:S05]  /*4a90*/  BSYNC B1 ;  /* 0x0000000000017941 */ /* 0x000fea0003800000 */
.L_x_233:
[----:B------:R-:W-:Y:S05]  /*4aa0*/  BRA `(.L_x_235) ;  /* 0xffffffc800747947 */ /* 0x000fea000383ffff */
.L_x_199:
[----:B------:R-:W-:Y:S01]  /*4ab0*/  BSSY B1, `(.L_x_236) ;  /* 0x0000006000017945 */ /* 0x000fe20003800000 */
[----:B------:R-:W-:Y:S01]  /*4ac0*/  PLOP3.LUT P0, PT, P0, PT, PT, 0x8, 0x80 ;  /* 0x000000000080781c */ /* 0x000fe2000070e170 */
[----:B------:R-:W-:-:S12]  /*4ad0*/  IMAD.MOV.U32 R21, RZ, RZ, -0x1 ;  /* 0xffffffffff157424 */ /* 0x000fd800078e00ff */
[----:B------:R-:W-:Y:S05]  /*4ae0*/  WARPSYNC.COLLECTIVE R21, `(.L_x_237) ;  /* 0x0000000015087348 */ /* 0x000fea0003c00000 */
[----:B------:R-:W-:Y:S01]  /*4af0*/  VOTE.ANY P0, P0 ;  /* 0x0000000000ff7806 */ /* 0x000fe20000000100 */
[----:B------:R-:W-:-:S12]  /*4b00*/  ENDCOLLECTIVE ;  /* 0x000000000000791b */ /* 0x000fd80003800000 */
.L_x_237:
[----:B------:R-:W-:Y:S05]  /*4b10*/  BSYNC B1 ;  /* 0x0000000000017941 */ /* 0x000fea0003800000 */
.L_x_236:
[----:B------:R-:W-:Y:S05]  /*4b20*/  BRA `(.L_x_238) ;  /* 0xffffffc800c87947 */ /* 0x000fea000383ffff */
.L_x_201:
[----:B------:R-:W-:Y:S01]  /*4b30*/  BSSY B1, `(.L_x_239) ;  /* 0x0000006000017945 */ /* 0x000fe20003800000 */
[----:B------:R-:W-:Y:S01]  /*4b40*/  PLOP3.LUT P0, PT, P0, PT, PT, 0x8, 0x80 ;  /* 0x000000000080781c */ /* 0x000fe2000070e170 */
[----:B------:R-:W-:-:S12]  /*4b50*/  IMAD.MOV.U32 R21, RZ, RZ, -0x1 ;  /* 0xffffffffff157424 */ /* 0x000fd800078e00ff */
[----:B------:R-:W-:Y:S05]  /*4b60*/  WARPSYNC.COLLECTIVE R21, `(.L_x_240) ;  /* 0x0000000015087348 */ /* 0x000fea0003c00000 */
[----:B------:R-:W-:Y:S01]  /*4b70*/  VOTE.ANY R21, PT, P0 ;  /* 0x0000000000157806 */ /* 0x000fe200000e0100 */
[----:B------:R-:W-:Y:S06]  /*4b80*/  ENDCOLLECTIVE ;  /* 0x000000000000791b */ /* 0x000fec0003800000 */
.L_x_240:
[----:B------:R-:W-:Y:S05]  /*4b90*/  BSYNC B1 ;  /* 0x0000000000017941 */ /* 0x000fea0003800000 */
.L_x_239:
        /* <DEDUP_REMOVED lines=11> */
.L_x_241:
        /* <DEDUP_REMOVED lines=9> */
.L_x_242:
        /* <DEDUP_REMOVED lines=8> */
.L_x_243:
        /* <DEDUP_REMOVED lines=8> */
.L_x_244:
        /* <DEDUP_REMOVED lines=8> */
.L_x_245:
[----:B------:R-:W-:Y:S02]  /*4e60*/  SEL R22, R22, RZ, !P0 ;  /* 0x000000ff16167207 */ /* 0x000fe40004000000 */
[----:B------:R-:W-:Y:S02]  /*4e70*/  ISETP.NE.AND P0, PT, R26, 0x65, PT ;  /* 0x000000651a00780c */ /* 0x000fe40003f05270 */
[----:B------:R-:W-:-:S11]  /*4e80*/  IADD3 R46, PT, PT, R47, R22, R46 ;  /* 0x000000162f2e7210 */ /* 0x000fd60007ffe02e */
[----:B------:R-:W-:Y:S05]  /*4e90*/  WARPSYNC.COLLECTIVE R21, `(.L_x_246) ;  /* 0x0000000015087348 */ /* 0x000fea0003c00000 */
[----:B------:R-:W-:Y:S01]  /*4ea0*/  VOTE.ALL P0, P0 ;  /* 0x0000000000ff7806 */ /* 0x000fe20000000000 */
[----:B------:R-:W-:-:S12]  /*4eb0*/  ENDCOLLECTIVE ;  /* 0x000000000000791b */ /* 0x000fd80003800000 */
.L_x_246:
[----:B------:R-:W-:Y:S05]  /*4ec0*/  BRA `(.L_x_247) ;  /* 0xffffffc800607947 */ /* 0x000fea000383ffff */
.L_x_206:
[----:B------:R-:W-:Y:S01]  /*4ed0*/  BSSY B0, `(.L_x_248) ;  /* 0x0000006000007945 */ /* 0x000fe20003800000 */
[----:B------:R-:W-:Y:S01]  /*4ee0*/  PLOP3.LUT P0, PT, P0, PT, PT, 0x8, 0x80 ;  /* 0x000000000080781c */ /* 0x000fe2000070e170 */
[----:B------:R-:W-:-:S12]  /*4ef0*/  IMAD.MOV.U32 R21, RZ, RZ, -0x1 ;  /* 0xffffffffff157424 */ /* 0x000fd800078e00ff */
[----:B------:R-:W-:Y:S05]  /*4f00*/  WARPSYNC.COLLECTIVE R21, `(.L_x_249) ;  /* 0x0000000015087348 */ /* 0x000fea0003c00000 */
[----:B------:R-:W-:Y:S01]  /*4f10*/  VOTE.ANY P0, P0 ;  /* 0x0000000000ff7806 */ /* 0x000fe20000000100 */
[----:B------:R-:W-:-:S12]  /*4f20*/  ENDCOLLECTIVE ;  /* 0x000000000000791b */ /* 0x000fd80003800000 */
.L_x_249:
[----:B------:R-:W-:Y:S05]  /*4f30*/  BSYNC B0 ;  /* 0x0000000000007941 */ /* 0x000fea0003800000 */
.L_x_248:
[----:B------:R-:W-:Y:S05]  /*4f40*/  BRA `(.L_x_250) ;  /* 0xffffffe000987947 */ /* 0x000fea000383ffff */
.L_x_208:
[----:B------:R-:W-:Y:S01]  /*4f50*/  BSSY B0, `(.L_x_251) ;  /* 0x0000006000007945 */ /* 0x000fe20003800000 */
[----:B------:R-:W-:Y:S01]  /*4f60*/  PLOP3.LUT P0, PT, P0, PT, PT, 0x8, 0x80 ;  /* 0x000000000080781c */ /* 0x000fe2000070e170 */
[----:B------:R-:W-:-:S12]  /*4f70*/  IMAD.MOV.U32 R21, RZ, RZ, -0x1 ;  /* 0xffffffffff157424 */ /* 0x000fd800078e00ff */
[----:B------:R-:W-:Y:S05]  /*4f80*/  WARPSYNC.COLLECTIVE R21, `(.L_x_252) ;  /* 0x0000000015087348 */ /* 0x000fea0003c00000 */
[----:B------:R-:W-:Y:S01]  /*4f90*/  VOTE.ANY P0, P0 ;  /* 0x0000000000ff7806 */ /* 0x000fe20000000100 */
[----:B------:R-:W-:-:S12]  /*4fa0*/  ENDCOLLECTIVE ;  /* 0x000000000000791b */ /* 0x000fd80003800000 */
.L_x_252:
[----:B------:R-:W-:Y:S05]  /*4fb0*/  BSYNC B0 ;  /* 0x0000000000007941 */ /* 0x000fea0003800000 */
.L_x_251:
[----:B------:R-:W-:Y:S05]  /*4fc0*/  BRA `(.L_x_253) ;  /* 0xffffffe000ec7947 */ /* 0x000fea000383ffff */
.L_x_210:
[----:B------:R-:W0:Y:S01]  /*4fd0*/  S2R R26, SR_GEMASK ;  /* 0x00000000001a7919 */ /* 0x000e220000003c00 */
[----:B------:R-:W-:Y:S01]  /*4fe0*/  BSSY B0, `(.L_x_254) ;  /* 0x0000006000007945 */ /* 0x000fe20003800000 */
[----:B------:R-:W-:Y:S01]  /*4ff0*/  PLOP3.LUT P0, PT, P0, PT, PT, 0x8, 0x80 ;  /* 0x000000000080781c */ /* 0x000fe2000070e170 */
[----:B------:R-:W-:-:S12]  /*5000*/  IMAD.MOV.U32 R21, RZ, RZ, -0x1 ;  /* 0xffffffffff157424 */ /* 0x000fd800078e00ff */
[----:B0-----:R-:W-:Y:S05]  /*5010*/  WARPSYNC.COLLECTIVE R21, `(.L_x_255) ;  /* 0x0000000015087348 */ /* 0x001fea0003c00000 */
[----:B------:R-:W-:Y:S01]  /*5020*/  VOTE.ANY R21, PT, P0 ;  /* 0x0000000000157806 */ /* 0x000fe200000e0100 */
[----:B0-----:R-:W-:Y:S06]  /*5030*/  ENDCOLLECTIVE ;  /* 0x000000000000791b */ /* 0x001fec0003800000 */
.L_x_255:
[----:B------:R-:W-:Y:S05]  /*5040*/  BSYNC B0 ;  /* 0x0000000000007941 */ /* 0x000fea0003800000 */
.L_x_254:
[----:B------:R-:W-:Y:S01]  /*5050*/  LOP3.LUT R21, R21, 0x80000000, R26, 0xec, !PT ;  /* 0x8000000015157812 */ /* 0x000fe200078eec1a */
[----:B------:R-:W-:-:S04]  /*5060*/  IMAD.MOV.U32 R17, RZ, RZ, 0x1 ;  /* 0x00000001ff117424 */ /* 0x000fc800078e00ff */
        /* <DEDUP_REMOVED lines=8> */
.L_x_256:
[----:B------:R-:W-:Y:S01]  /*50f0*/  ISETP.GE.AND P0, PT, R38, R20, PT ;  /* 0x000000142600720c */ /* 0x000fe20003f06270 */
[----:B------:R-:W-:-:S03]  /*5100*/  IMAD.MOV.U32 R17, RZ, RZ, 0x2 ;  /* 0x00000002ff117424 */ /* 0x000fc600078e00ff */
        /* <DEDUP_REMOVED lines=9> */
.L_x_257:
        /* <DEDUP_REMOVED lines=9> */
.L_x_258:
        /* <DEDUP_REMOVED lines=9> */
.L_x_259:
        /* <DEDUP_REMOVED lines=10> */
.L_x_260:
[----:B------:R-:W-:Y:S05]  /*5360*/  WARPSYNC.COLLECTIVE R21, `(.L_x_261) ;  /* 0x0000000015087348 */ /* 0x000fea0003c00000 */
[----:B------:R-:W-:Y:S01]  /*5370*/  VOTE.ALL P0, P0 ;  /* 0x0000000000ff7806 */ /* 0x000fe20000000000 */
[----:B------:R-:W-:-:S12]  /*5380*/  ENDCOLLECTIVE ;  /* 0x000000000000791b */ /* 0x000fd80003800000 */
.L_x_261:
[----:B------:R-:W-:Y:S02]  /*5390*/  IADD3 R44, P3, PT, R44, 0x100, RZ ;  /* 0x000001002c2c7810 */ /* 0x000fe40007f7e0ff */
[----:B------:R-:W-:-:S03]  /*53a0*/  SEL R22, R22, RZ, !P2 ;  /* 0x000000ff16167207 */ /* 0x000fc60005000000 */
[----:B------:R-:W-:Y:S02]  /*53b0*/  IMAD.X R45, RZ, RZ, R45, P3 ;  /* 0x000000ffff2d7224 */ /* 0x000fe400018e062d */
[----:B------:R-:W-:Y:S01]  /*53c0*/  IMAD.IADD R46, R43, 0x1, R22 ;  /* 0x000000012b2e7824 */ /* 0x000fe200078e0216 */
[----:B------:R-:W-:Y:S06]  /*53d0*/  BRA `(.L_x_262) ;  /* 0xffffffe000847947 */ /* 0x000fec000383ffff */
.L_x_212:
[----:B------:R-:W-:Y:S01]  /*53e0*/  BSSY B0, `(.L_x_263) ;  /* 0x0000006000007945 */ /* 0x000fe20003800000 */
[----:B------:R-:W-:Y:S01]  /*53f0*/  PLOP3.LUT P0, PT, P0, PT, PT, 0x8, 0x80 ;  /* 0x000000000080781c */ /* 0x000fe2000070e170 */
[----:B------:R-:W-:-:S12]  /*5400*/  IMAD.MOV.U32 R21, RZ, RZ, -0x1 ;  /* 0xffffffffff157424 */ /* 0x000fd800078e00ff */
[----:B------:R-:W-:Y:S05]  /*5410*/  WARPSYNC.COLLECTIVE R21, `(.L_x_264) ;  /* 0x0000000015087348 */ /* 0x000fea0003c00000 */
[----:B------:R-:W-:Y:S01]  /*5420*/  VOTE.ANY P0, P0 ;  /* 0x0000000000ff7806 */ /* 0x000fe20000000100 */
[----:B------:R-:W-:-:S12]  /*5430*/  ENDCOLLECTIVE ;  /* 0x000000000000791b */ /* 0x000fd80003800000 */
.L_x_264:
[----:B------:R-:W-:Y:S05]  /*5440*/  BSYNC B0 ;  /* 0x0000000000007941 */ /* 0x000fea0003800000 */
.L_x_263:
[----:B------:R-:W-:Y:S05]  /*5450*/  BRA `(.L_x_265) ;  /* 0xffffffe0008c7947 */ /* 0x000fea000383ffff */
.L_x_214:
[----:B------:R-:W-:Y:S01]  /*5460*/  BSSY B0, `(.L_x_266) ;  /* 0x0000006000007945 */ /* 0x000fe20003800000 */
[----:B------:R-:W-:Y:S01]  /*5470*/  PLOP3.LUT P0, PT, P0, PT, PT, 0x8, 0x80 ;  /* 0x000000000080781c */ /* 0x000fe2000070e170 */
[----:B------:R-:W-:-:S12]  /*5480*/  IMAD.MOV.U32 R21, RZ, RZ, -0x1 ;  /* 0xffffffffff157424 */ /* 0x000fd800078e00ff */
[----:B------:R-:W-:Y:S05]  /*5490*/  WARPSYNC.COLLECTIVE R21, `(.L_x_267) ;  /* 0x0000000015087348 */ /* 0x000fea0003c00000 */
[----:B------:R-:W-:Y:S01]  /*54a0*/  VOTE.ANY P0, P0 ;  /* 0x0000000000ff7806 */ /* 0x000fe20000000100 */
[----:B------:R-:W-:-:S12]  /*54b0*/  ENDCOLLECTIVE ;  /* 0x000000000000791b */ /* 0x000fd80003800000 */
.L_x_267:
[----:B------:R-:W-:Y:S05]  /*54c0*/  BSYNC B0 ;  /* 0x0000000000007941 */ /* 0x000fea0003800000 */
.L_x_266:
[----:B------:R-:W-:Y:S05]  /*54d0*/  BRA `(.L_x_268) ;  /* 0xffffffe000e07947 */ /* 0x000fea000383ffff */
.L_x_216:
[----:B------:R-:W-:Y:S01]  /*54e0*/  BSSY B0, `(.L_x_269) ;  /* 0x0000006000007945 */ /* 0x000fe20003800000 */
[----:B------:R-:W-:Y:S01]  /*54f0*/  PLOP3.LUT P0, PT, P0, PT, PT, 0x8, 0x80 ;  /* 0x000000000080781c */ /* 0x000fe2000070e170 */
[----:B------:R-:W-:-:S12]  /*5500*/  IMAD.MOV.U32 R21, RZ, RZ, -0x1 ;  /* 0xffffffffff157424 */ /* 0x000fd800078e00ff */
[----:B------:R-:W-:Y:S05]  /*5510*/  WARPSYNC.COLLECTIVE R21, `(.L_x_270) ;  /* 0x0000000015087348 */ /* 0x000fea0003c00000 */
[----:B------:R-:W-:Y:S01]  /*5520*/  VOTE.ANY R21, PT, P0 ;  /* 0x0000000000157806 */ /* 0x000fe200000e0100 */
[----:B------:R-:W-:Y:S06]  /*5530*/  ENDCOLLECTIVE ;  /* 0x000000000000791b */ /* 0x000fec0003800000 */
.L_x_270:
[----:B------:R-:W-:Y:S05]  /*5540*/  BSYNC B0 ;  /* 0x0000000000007941 */ /* 0x000fea0003800000 */
.L_x_269:
        /* <DEDUP_REMOVED lines=11> */
.L_x_271:
        /* <DEDUP_REMOVED lines=11> */
.L_x_272:
        /* <DEDUP_REMOVED lines=9> */
.L_x_273:
        /* <DEDUP_REMOVED lines=8> */
.L_x_274:
        /* <DEDUP_REMOVED lines=9> */
.L_x_275:
[----:B------:R-:W-:Y:S02]  /*5850*/  SEL R22, R22, RZ, !P0 ;  /* 0x000000ff16167207 */ /* 0x000fe40004000000 */
[----:B------:R-:W-:Y:S02]  /*5860*/  ISETP.NE.AND P0, PT, R18, 0x65, PT ;  /* 0x000000651200780c */ /* 0x000fe40003f05270 */
[----:B------:R-:W-:-:S11]  /*5870*/  IADD3 R46, PT, PT, R47, R22, R46 ;  /* 0x000000162f2e7210 */ /* 0x000fd60007ffe02e */
[----:B------:R-:W-:Y:S05]  /*5880*/  WARPSYNC.COLLECTIVE R21, `(.L_x_276) ;  /* 0x0000000015087348 */ /* 0x000fea0003c00000 */
[----:B------:R-:W-:Y:S01]  /*5890*/  VOTE.ALL P0, P0 ;  /* 0x0000000000ff7806 */ /* 0x000fe20000000000 */
[----:B------:R-:W-:-:S12]  /*58a0*/  ENDCOLLECTIVE ;  /* 0x000000000000791b */ /* 0x000fd80003800000 */
.L_x_276:
[----:B------:R-:W-:Y:S05]  /*58b0*/  BRA `(.L_x_277) ;  /* 0xffffffe000787947 */ /* 0x000fea000383ffff */
.L_x_278:
        /* <DEDUP_REMOVED lines=12> */
.L_x_290:


//--------------------- .text._ZN3cub18CUB_300001_SM_10006detail4scan20DeviceScanInitKernelINS0_13ScanTileStateIiLb1EEEEEvT_i --------------------------
	.section	.text._ZN3cub18CUB_300001_SM_10006detail4scan20DeviceScanInitKernelINS0_13ScanTileStateIiLb1EEEEEvT_i,"ax",@progbits
	.align	128
        .global         _ZN3cub18CUB_300001_SM_10006detail4scan20DeviceScanInitKernelINS0_13ScanTileStateIiLb1EEEEEvT_i
        .type           _ZN3cub18CUB_300001_SM_10006detail4scan20DeviceScanInitKernelINS0_13ScanTileStateIiLb1EEEEEvT_i,@function
        .size           _ZN3cub18CUB_300001_SM_10006detail4scan20DeviceScanInitKernelINS0_13ScanTileStateIiLb1EEEEEvT_i,(.L_x_291 - _ZN3cub18CUB_300001_SM_10006detail4scan20DeviceScanInitKernelINS0_13ScanTileStateIiLb1EEEEEvT_i)
        .other          _ZN3cub18CUB_300001_SM_10006detail4scan20DeviceScanInitKernelINS0_13ScanTileStateIiLb1EEEEEvT_i,@"STO_CUDA_ENTRY STV_DEFAULT"
_ZN3cub18CUB_300001_SM_10006detail4scan20DeviceScanInitKernelINS0_13ScanTileStateIiLb1EEEEEvT_i:
.text._ZN3cub18CUB_300001_SM_10006detail4scan20DeviceScanInitKernelINS0_13ScanTileStateIiLb1EEEEEvT_i:
[----:B------:R-:W-:Y:S01]  /*0000*/  LDC R1, c[0x0][0x37c] ;  /* 0x0000df00ff017b82 */ /* 0x000fe20000000800 */
[----:B------:R-:W0:Y:S07]  /*0010*/  S2R R0, SR_TID.X ;  /* 0x0000000000007919 */ /* 0x000e2e0000002100 */
[----:B------:R-:W1:Y:S01]  /*0020*/  S2UR UR6, SR_CTAID.X ;  /* 0x00000000000679c3 */ /* 0x000e620000002500 */
[----:B------:R-:W2:Y:S07]  /*0030*/  LDCU UR4, c[0x0][0x388] ;  /* 0x00007100ff0477ac */ /* 0x000eae0008000800 */
[----:B------:R-:W1:Y:S01]  /*0040*/  LDC R5, c[0x0][0x360] ;  /* 0x0000d800ff057b82 */ /* 0x000e620000000800 */
[----:B0-----:R-:W-:Y:S01]  /*0050*/  ISETP.GT.U32.AND P0, PT, R0, 0x1f, PT ;  /* 0x0000001f0000780c */ /* 0x001fe20003f04070 */
[----:B-1----:R-:W-:-:S03]  /*0060*/  IMAD R5, R5, UR6, R0 ;  /* 0x0000000605057c24 */ /* 0x002fc6000f8e0200 */
[----:B------:R-:W-:Y:S02]  /*0070*/  ISETP.NE.OR P0, PT, RZ, UR6, P0 ;  /* 0x00000006ff007c0c */ /* 0x000fe40008705670 */
[----:B--2---:R-:W-:Y:S01]  /*0080*/  ISETP.GE.AND P1, PT, R5, UR4, PT ;  /* 0x0000000405007c0c */ /* 0x004fe2000bf26270 */
[----:B------:R-:W0:-:S12]  /*0090*/  LDCU.64 UR4, c[0x0][0x358] ;  /* 0x00006b00ff0477ac */ /* 0x000e180008000a00 */
[----:B------:R-:W1:Y:S01]  /*00a0*/  @!P1 LDC.64 R2, c[0x0][0x380] ;  /* 0x0000e000ff029b82 */ /* 0x000e620000000a00 */
[----:B------:R-:W-:Y:S01]  /*00b0*/  @!P1 MOV R4, 0x63 ;  /* 0x0000006300049802 */ /* 0x000fe20000000f00 */
[----:B-1----:R-:W-:-:S04]  /*00c0*/  @!P1 IMAD.WIDE R2, R5, 0x8, R2 ;  /* 0x0000000805029825 */ /* 0x002fc800078e0202 */
[----:B------:R-:W-:-:S05]  /*00d0*/  HFMA2 R5, -RZ, RZ, 0, 0 ;  /* 0x00000000ff057431 */ /* 0x000fca00000001ff */
[----:B0-----:R0:W-:Y:S01]  /*00e0*/  @!P1 STG.E.64 desc[UR4][R2.64+0x100], R4 ;  /* 0x0001000402009986 */ /* 0x0011e2000c101b04 */
[----:B------:R-:W-:Y:S05]  /*00f0*/  @P0 EXIT ;  /* 0x000000000000094d */ /* 0x000fea0003800000 */
[----:B0-----:R-:W0:Y:S02]  /*0100*/  LDC.64 R2, c[0x0][0x380] ;  /* 0x0000e000ff027b82 */ /* 0x001e240000000a00 */
[----:B0-----:R-:W-:-:S05]  /*0110*/  IMAD.WIDE.U32 R2, R0, 0x8, R2 ;  /* 0x0000000800027825 */ /* 0x001fca00078e0002 */
[----:B------:R-:W-:Y:S01]  /*0120*/  STG.E.64 desc[UR4][R2.64], RZ ;  /* 0x000000ff02007986 */ /* 0x000fe2000c101b04 */
[----:B------:R-:W-:Y:S05]  /*0130*/  EXIT ;  /* 0x000000000000794d */ /* 0x000fea0003800000 */
.L_x_279:
        /* <DEDUP_REMOVED lines=12> */
.L_x_291:


//--------------------- .text._ZN3cub18CUB_300001_SM_10006detail11EmptyKernelIvEEvv --------------------------
	.section	.text._ZN3cub18CUB_300001_SM_10006detail11EmptyKernelIvEEvv,"ax",@progbits
	.align	128
        .global         _ZN3cub18CUB_300001_SM_10006detail11EmptyKernelIvEEvv
        .type           _ZN3cub18CUB_300001_SM_10006detail11EmptyKernelIvEEvv,@function
        .size           _ZN3cub18CUB_300001_SM_10006detail11EmptyKernelIvEEvv,(.L_x_292 - _ZN3cub18CUB_300001_SM_10006detail11EmptyKernelIvEEvv)
        .other          _ZN3cub18CUB_300001_SM_10006detail11EmptyKernelIvEEvv,@"STO_CUDA_ENTRY STV_DEFAULT"
_ZN3cub18CUB_300001_SM_10006detail11EmptyKernelIvEEvv:
.text._ZN3cub18CUB_300001_SM_10006detail11EmptyKernelIvEEvv:
[----:B------:R-:W-:Y:S01]  /*0000*/  LDC R1, c[0x0][0x37c] ;  /* 0x0000df00ff017b82 */ /* 0x000fe20000000800 */
[----:B------:R-:W-:Y:S05]  /*0010*/  EXIT ;  /* 0x000000000000794d */ /* 0x000fea0003800000 */
.L_x_280:
        /* <DEDUP_REMOVED lines=14> */
.L_x_292:


//--------------------- .text._Z21exclusive_scan_kernelPiS_i --------------------------
	.section	.text._Z21exclusive_scan_kernelPiS_i,"ax",@progbits
	.align	128
        .global         _Z21exclusive_scan_kernelPiS_i
        .type           _Z21exclusive_scan_kernelPiS_i,@function
        .size           _Z21exclusive_scan_kernelPiS_i,(.L_x_293 - _Z21exclusive_scan_kernelPiS_i)
        .other          _Z21exclusive_scan_kernelPiS_i,@"STO_CUDA_ENTRY STV_DEFAULT"
_Z21exclusive_scan_kernelPiS_i:
.text._Z21exclusive_scan_kernelPiS_i:
[----:B------:R-:W-:Y:S01]  /*0000*/  LDC R1, c[0x0][0x37c] ;  /* 0x0000df00ff017b82 */ /* 0x000fe20000000800 */
[----:B------:R-:W0:Y:S07]  /*0010*/  S2R R2, SR_TID.X ;  /* 0x0000000000027919 */ /* 0x000e2e0000002100 */
[----:B------:R-:W0:Y:S01]  /*0020*/  LDC R3, c[0x0][0x360] ;  /* 0x0000d800ff037b82 */ /* 0x000e220000000800 */
[----:B------:R-:W1:Y:S01]  /*0030*/  LDCU UR4, c[0x0][0x390] ;  /* 0x00007200ff0477ac */ /* 0x000e620008000800 */
[----:B------:R-:W2:Y:S01]  /*0040*/  LDCU.64 UR6, c[0x0][0x358] ;  /* 0x00006b00ff0677ac */ /* 0x000ea20008000a00 */
[C---:B0-----:R-:W-:Y:S01]  /*0050*/  IMAD.IADD R0, R2.reuse, 0x1, R3 ;  /* 0x0000000102007824 */ /* 0x041fe200078e0203 */
[----:B-1----:R-:W-:-:S04]  /*0060*/  ISETP.GE.AND P0, PT, R2, UR4, PT ;  /* 0x0000000402007c0c */ /* 0x002fc8000bf06270 */
[----:B------:R-:W-:-:S09]  /*0070*/  ISETP.GE.AND P1, PT, R0, UR4, PT ;  /* 0x0000000400007c0c */ /* 0x000fd2000bf26270 */
[----:B------:R-:W0:Y:S08]  /*0080*/  @!P0 LDC.64 R6, c[0x0][0x380] ;  /* 0x0000e000ff068b82 */ /* 0x000e300000000a00 */
[----:B------:R-:W1:Y:S01]  /*0090*/  @!P1 LDC.64 R8, c[0x0][0x380] ;  /* 0x0000e000ff089b82 */ /* 0x000e620000000a00 */
[----:B0-----:R-:W-:-:S06]  /*00a0*/  @!P0 IMAD.WIDE.U32 R6, R2, 0x4, R6 ;  /* 0x0000000402068825 */ /* 0x001fcc00078e0006 */
[----:B--2---:R-:W2:Y:S01]  /*00b0*/  @!P0 LDG.E R7, desc[UR6][R6.64] ;  /* 0x0000000606078981 */ /* 0x004ea2000c1e1900 */
[----:B-1----:R-:W-:-:S06]  /*00c0*/  @!P1 IMAD.WIDE.U32 R8, R0, 0x4, R8 ;  /* 0x0000000400089825 */ /* 0x002fcc00078e0008 */
[----:B------:R-:W3:Y:S01]  /*00d0*/  @!P1 LDG.E R9, desc[UR6][R8.64] ;  /* 0x0000000608099981 */ /* 0x000ee2000c1e1900 */
[----:B------:R-:W0:Y:S01]  /*00e0*/  S2UR UR5, SR_CgaCtaId ;  /* 0x00000000000579c3 */ /* 0x000e220000008800 */
[----:B------:R-:W-:Y:S02]  /*00f0*/  UMOV UR4, 0x400 ;  /* 0x0000040000047882 */ /* 0x000fe40000000000 */
[----:B0-----:R-:W-:Y:S01]  /*0100*/  ULEA UR4, UR5, UR4, 0x18 ;  /* 0x0000000405047291 */ /* 0x001fe2000f8ec0ff */
[----:B------:R-:W-:Y:S01]  /*0110*/  IMAD.MOV.U32 R12, RZ, RZ, 0x1 ;  /* 0x00000001ff0c7424 */ /* 0x000fe200078e00ff */
[C---:B------:R-:W-:Y:S01]  /*0120*/  LEA R5, R2.reuse, 0x1, 0x1 ;  /* 0x0000000102057811 */ /* 0x040fe200078e08ff */
[----:B------:R-:W-:Y:S01]  /*0130*/  IMAD.MOV.U32 R11, RZ, RZ, R3 ;  /* 0x000000ffff0b7224 */ /* 0x000fe200078e0003 */
[----:B------:R-:W0:Y:S02]  /*0140*/  LDCU UR5, c[0x0][0x390] ;  /* 0x00007200ff0577ac */ /* 0x000e240008000800 */
[----:B------:R-:W-:-:S05]  /*0150*/  LEA R10, R2, UR4, 0x2 ;  /* 0x00000004020a7c11 */ /* 0x000fca000f8e10ff */
[----:B------:R-:W-:Y:S01]  /*0160*/  IMAD R4, R3, 0x4, R10 ;  /* 0x0000000403047824 */ /* 0x000fe200078e020a */
[----:B--2---:R1:W-:Y:S04]  /*0170*/  @!P0 STS [R10], R7 ;  /* 0x000000070a008388 */ /* 0x0043e80000000800 */
[----:B0--3--:R1:W-:Y:S02]  /*0180*/  @!P1 STS [R4], R9 ;  /* 0x0000000904009388 */ /* 0x0093e40000000800 */
.L_x_283:
[----:B------:R-:W-:Y:S01]  /*0190*/  BAR.SYNC.DEFER_BLOCKING 0x0 ;  /* 0x0000000000007b1d */ /* 0x000fe20000010000 */
[----:B------:R-:W-:Y:S02]  /*01a0*/  ISETP.GE.U32.AND P1, PT, R2, R11, PT ;  /* 0x0000000b0200720c */ /* 0x000fe40003f26070 */
[----:B------:R-:W-:Y:S02]  /*01b0*/  ISETP.GT.U32.AND P0, PT, R11, 0x1, PT ;  /* 0x000000010b00780c */ /* 0x000fe40003f04070 */
[----:B------:R-:W-:Y:S01]  /*01c0*/  SHF.R.U32.HI R11, RZ, 0x1, R11 ;  /* 0x00000001ff0b7819 */ /* 0x000fe2000001160b */
[----:B------:R-:W-:Y:S08]  /*01d0*/  BSSY.RECONVERGENT B0, `(.L_x_281) ;  /* 0x000000b000007945 */ /* 0x000ff00003800200 */
[----:B0-----:R-:W-:Y:S05]  /*01e0*/  @P1 BRA `(.L_x_282) ;  /* 0x0000000000241947 */ /* 0x001fea0003800000 */
[----:B-1----:R-:W-:-:S04]  /*01f0*/  IMAD R7, R5, R12, RZ ;  /* 0x0000000c05077224 */ /* 0x002fc800078e02ff */
[----:B------:R-:W-:-:S05]  /*0200*/  IMAD.IADD R6, R7, 0x1, R12 ;  /* 0x0000000107067824 */ /* 0x000fca00078e020c */
[----:B------:R-:W-:-:S13]  /*0210*/  ISETP.GT.AND P1, PT, R6, UR5, PT ;  /* 0x0000000506007c0c */ /* 0x000fda000bf24270 */
[----:B------:R-:W-:-:S05]  /*0220*/  @!P1 LEA R7, R7, UR4, 0x2 ;  /* 0x0000000407079c11 */ /* 0x000fca000f8e10ff */
[----:B------:R-:W-:Y:S02]  /*0230*/  @!P1 IMAD R6, R12, 0x4, R7 ;  /* 0x000000040c069824 */ /* 0x000fe400078e0207 */
[----:B------:R-:W-:Y:S04]  /*0240*/  @!P1 LDS R7, [R7+-0x4] ;  /* 0xfffffc0007079984 */ /* 0x000fe80000000800 */
[----:B------:R-:W0:Y:S02]  /*0250*/  @!P1 LDS R8, [R6+-0x4] ;  /* 0xfffffc0006089984 */ /* 0x000e240000000800 */
[----:B0-----:R-:W-:-:S05]  /*0260*/  @!P1 IMAD.IADD R9, R7, 0x1, R8 ;  /* 0x0000000107099824 */ /* 0x001fca00078e0208 */
[----:B------:R0:W-:Y:S02]  /*0270*/  @!P1 STS [R6+-0x4], R9 ;  /* 0xfffffc0906009388 */ /* 0x0001e40000000800 */
.L_x_282:
[----:B------:R-:W-:Y:S05]  /*0280*/  BSYNC.RECONVERGENT B0 ;  /* 0x0000000000007941 */ /* 0x000fea0003800200 */
.L_x_281:
[----:B------:R-:W-:Y:S01]  /*0290*/  IMAD.SHL.U32 R12, R12, 0x2, RZ ;  /* 0x000000020c0c7824 */ /* 0x000fe200078e00ff */
[----:B------:R-:W-:Y:S06]  /*02a0*/  @P0 BRA `(.L_x_283) ;  /* 0xfffffffc00b80947 */ /* 0x000fec000383ffff */
[----:B------:R-:W-:Y:S01]  /*02b0*/  ISETP.NE.AND P0, PT, R2, RZ, PT ;  /* 0x000000ff0200720c */ /* 0x000fe20003f05270 */
[----:B------:R-:W2:Y:S01]  /*02c0*/  LDCU UR8, c[0x0][0x390] ;  /* 0x00007200ff0877ac */ /* 0x000ea20008000800 */
[----:B------:R-:W-:-:S11]  /*02d0*/  UMOV UR5, 0x1 ;  /* 0x0000000100057882 */ /* 0x000fd60000000000 */
[----:B0-----:R-:W-:-:S05]  /*02e0*/  @!P0 LEA R6, R3, UR4, 0x3 ;  /* 0x0000000403068c11 */ /* 0x001fca000f8e18ff */
[----:B------:R0:W-:Y:S02]  /*02f0*/  @!P0 STS [R6+-0x4], RZ ;  /* 0xfffffcff06008388 */ /* 0x0001e40000000800 */
.L_x_286:
[----:B------:R-:W-:Y:S01]  /*0300*/  BAR.SYNC.DEFER_BLOCKING 0x0 ;  /* 0x0000000000007b1d */ /* 0x000fe20000010000 */
[----:B------:R-:W-:Y:S02]  /*0310*/  ISETP.GE.U32.AND P1, PT, R2, UR5, PT ;  /* 0x0000000502007c0c */ /* 0x000fe4000bf26070 */
[----:B------:R-:W-:Y:S02]  /*0320*/  ISETP.LE.U32.AND P0, PT, R3, UR5, PT ;  /* 0x0000000503007c0c */ /* 0x000fe4000bf03070 */
[----:B------:R-:W-:Y:S01]  /*0330*/  SHF.R.S32.HI R12, RZ, 0x1, R12 ;  /* 0x00000001ff0c7819 */ /* 0x000fe2000001140c */
[----:B------:R-:W-:Y:S08]  /*0340*/  BSSY.RECONVERGENT B0, `(.L_x_284) ;  /* 0x000000c000007945 */ /* 0x000ff00003800200 */
[----:B---3--:R-:W-:Y:S05]  /*0350*/  @P1 BRA `(.L_x_285) ;  /* 0x0000000000281947 */ /* 0x008fea0003800000 */
[----:B-1----:R-:W-:-:S04]  /*0360*/  IMAD R7, R5, R12, RZ ;  /* 0x0000000c05077224 */ /* 0x002fc800078e02ff */
[----:B0-----:R-:W-:-:S05]  /*0370*/  IMAD.IADD R6, R12, 0x1, R7 ;  /* 0x000000010c067824 */ /* 0x001fca00078e0207 */
[----:B--2---:R-:W-:-:S13]  /*0380*/  ISETP.GT.AND P1, PT, R6, UR8, PT ;  /* 0x0000000806007c0c */ /* 0x004fda000bf24270 */
[----:B------:R-:W-:-:S05]  /*0390*/  @!P1 LEA R7, R7, UR4, 0x2 ;  /* 0x0000000407079c11 */ /* 0x000fca000f8e10ff */
[----:B------:R-:W-:Y:S01]  /*03a0*/  @!P1 IMAD R8, R12, 0x4, R7 ;  /* 0x000000040c089824 */ /* 0x000fe200078e0207 */
[----:B------:R-:W-:Y:S04]  /*03b0*/  @!P1 LDS R6, [R7+-0x4] ;  /* 0xfffffc0007069984 */ /* 0x000fe80000000800 */
[----:B------:R-:W0:Y:S02]  /*03c0*/  @!P1 LDS R9, [R8+-0x4] ;  /* 0xfffffc0008099984 */ /* 0x000e240000000800 */
[----:B0-----:R-:W-:Y:S02]  /*03d0*/  @!P1 IMAD.IADD R11, R6, 0x1, R9 ;  /* 0x00000001060b9824 */ /* 0x001fe400078e0209 */
[----:B------:R3:W-:Y:S04]  /*03e0*/  @!P1 STS [R7+-0x4], R9 ;  /* 0xfffffc0907009388 */ /* 0x0007e80000000800 */
[----:B------:R3:W-:Y:S02]  /*03f0*/  @!P1 STS [R8+-0x4], R11 ;  /* 0xfffffc0b08009388 */ /* 0x0007e40000000800 */
.L_x_285:
[----:B--2---:R-:W-:Y:S05]  /*0400*/  BSYNC.RECONVERGENT B0 ;  /* 0x0000000000007941 */ /* 0x004fea0003800200 */
.L_x_284:
[----:B------:R-:W-:Y:S01]  /*0410*/  USHF.L.U32 UR5, UR5, 0x1, URZ ;  /* 0x0000000105057899 */ /* 0x000fe200080006ff */
[----:B------:R-:W-:Y:S11]  /*0420*/  @!P0 BRA `(.L_x_286) ;  /* 0xfffffffc00b48947 */ /* 0x000ff6000383ffff */
[----:B------:R-:W2:Y:S01]  /*0430*/  LDCU UR9, c[0x0][0x390] ;  /* 0x00007200ff0977ac */ /* 0x000ea20008000800 */
[----:B------:R-:W-:Y:S01]  /*0440*/  BAR.SYNC.DEFER_BLOCKING 0x0 ;  /* 0x0000000000007b1d */ /* 0x000fe20000010000 */
[----:B--2---:R-:W-:Y:S02]  /*0450*/  ISETP.GE.AND P0, PT, R2, UR9, PT ;  /* 0x0000000902007c0c */ /* 0x004fe4000bf06270 */
[----:B------:R-:W-:-:S11]  /*0460*/  ISETP.GE.AND P1, PT, R0, UR9, PT ;  /* 0x0000000900007c0c */ /* 0x000fd6000bf26270 */
[----:B------:R-:W2:Y:S01]  /*0470*/  @!P0 LDS R5, [R10] ;  /* 0x000000000a058984 */ /* 0x000ea20000000800 */
[----:B01-3--:R-:W0:Y:S02]  /*0480*/  @!P0 LDC.64 R6, c[0x0][0x388] ;  /* 0x0000e200ff068b82 */ /* 0x00be240000000a00 */
[----:B0-----:R-:W-:-:S05]  /*0490*/  @!P0 IMAD.WIDE.U32 R2, R2, 0x4, R6 ;  /* 0x0000000402028825 */ /* 0x001fca00078e0006 */
[----:B--2---:R0:W-:Y:S01]  /*04a0*/  @!P0 STG.E desc[UR6][R2.64], R5 ;  /* 0x0000000502008986 */ /* 0x0041e2000c101906 */
[----:B------:R-:W-:Y:S05]  /*04b0*/  @P1 EXIT ;  /* 0x000000000000194d */ /* 0x000fea0003800000 */
[----:B0-----:R-:W0:Y:S01]  /*04c0*/  LDS R5, [R4] ;  /* 0x0000000004057984 */ /* 0x001e220000000800 */
[----:B------:R-:W1:Y:S02]  /*04d0*/  LDC.64 R2, c[0x0][0x388] ;  /* 0x0000e200ff027b82 */ /* 0x000e640000000a00 */
[----:B-1----:R-:W-:-:S05]  /*04e0*/  IMAD.WIDE.U32 R2, R0, 0x4, R2 ;  /* 0x0000000400027825 */ /* 0x002fca00078e0002 */
[----:B0-----:R-:W-:Y:S01]  /*04f0*/  STG.E desc[UR6][R2.64], R5 ;  /* 0x0000000502007986 */ /* 0x001fe2000c101906 */
[----:B------:R-:W-:Y:S05]  /*0500*/  EXIT ;  /* 0x000000000000794d */ /* 0x000fea0003800000 */
.L_x_287:
        /* <DEDUP_REMOVED lines=15> */
.L_x_293:


//--------------------- .nv.shared._ZN3cub18CUB_300001_SM_10006detail4scan16DeviceScanKernelINS2_10policy_hubIiiijN4cuda3std3__44plusIvEEE10Policy1000EPiSC_NS0_13ScanTileStateIiLb1EEES9_NS1_10InputValueIiSC_EEjiLb0EiEEvT0_T1_T2_iT3_T4_T5_ --------------------------
	.section	.nv.shared._ZN3cub18CUB_300001_SM_10006detail4scan16DeviceScanKernelINS2_10policy_hubIiiijN4cuda3std3__44plusIvEEE10Policy1000EPiSC_NS0_13ScanTileStateIiLb1EEES9_NS1_10InputValueIiSC_EEjiLb0EiEEvT0_T1_T2_iT3_T4_T5_,"aw",@nobits
	.sectionflags	@""
	.align	16
.nv.shared._ZN3cub18CUB_300001_SM_10006detail4scan16DeviceScanKernelINS2_10policy_hubIiiijN4cuda3std3__44plusIvEEE10Policy1000EPiSC_NS0_13ScanTileStateIiLb1EEES9_NS1_10InputValueIiSC_EEjiLb0EiEEvT0_T1_T2_iT3_T4_T5_:
	.zero		34832


//--------------------- .nv.shared.reserved.0     --------------------------
	.section	.nv.shared.reserved.0,"aw",@nobits
	.weak		__nv_reservedSMEM_offset_0_alias
	.size		__nv_reservedSMEM_offset_0_alias, 0, 64
	.other		__nv_reservedSMEM_offset_0_alias,@"STO_CUDA_RESERVED_SHARED STV_DEFAULT"
__nv_reservedSMEM_offset_0_alias:
	.zero		0
	.zero		64


//--------------------- .nv.global                --------------------------
	.section	.nv.global,"aw",@nobits
.nv.global:
	.type		_ZN34_INTERNAL_a551b4bc_4_k_cu_bdeb19c66thrust24THRUST_300001_SM_1000_NS3seqE,@object
	.size		_ZN34_INTERNAL_a551b4bc_4_k_cu_bdeb19c66thrust24THRUST_300001_SM_1000_NS3seqE,(_ZN34_INTERNAL_a551b4bc_4_k_cu_bdeb19c64cuda3std3__48in_placeE - _ZN34_INTERNAL_a551b4bc_4_k_cu_bdeb19c66thrust24THRUST_300001_SM_1000_NS3seqE)
_ZN34_INTERNAL_a551b4bc_4_k_cu_bdeb19c66thrust24THRUST_300001_SM_1000_NS3seqE:
	.zero		1
	.type		_ZN34_INTERNAL_a551b4bc_4_k_cu_bdeb19c64cuda3std3__48in_placeE,@object
	.size		_ZN34_INTERNAL_a551b4bc_4_k_cu_bdeb19c64cuda3std3__48in_placeE,(_ZN34_INTERNAL_a551b4bc_4_k_cu_bdeb19c64cuda3std6ranges3__45__cpo4sizeE - _ZN34_INTERNAL_a551b4bc_4_k_cu_bdeb19c64cuda3std3__48in_placeE)
_ZN34_INTERNAL_a551b4bc_4_k_cu_bdeb19c64cuda3std3__48in_placeE:
	.zero		1
	.type		_ZN34_INTERNAL_a551b4bc_4_k_cu_bdeb19c64cuda3std6ranges3__45__cpo4sizeE,@object
	.size		_ZN34_INTERNAL_a551b4bc_4_k_cu_bdeb19c64cuda3std6ranges3__45__cpo4sizeE,(_ZN34_INTERNAL_a551b4bc_4_k_cu_bdeb19c66thrust24THRUST_300001_SM_1000_NS12placeholders2_3E - _ZN34_INTERNAL_a551b4bc_4_k_cu_bdeb19c64cuda3std6ranges3__45__cpo4sizeE)
_ZN34_INTERNAL_a551b4bc_4_k_cu_bdeb19c64cuda3std6ranges3__45__cpo4sizeE:
	.zero		1
	.type		_ZN34_INTERNAL_a551b4bc_4_k_cu_bdeb19c66thrust24THRUST_300001_SM_1000_NS12placeholders2_3E,@object
	.size		_ZN34_INTERNAL_a551b4bc_4_k_cu_bdeb19c66thrust24THRUST_300001_SM_1000_NS12placeholders2_3E,(_ZN34_INTERNAL_a551b4bc_4_k_cu_bdeb19c64cuda3std3__45__cpo6cbeginE - _ZN34_INTERNAL_a551b4bc_4_k_cu_bdeb19c66thrust24THRUST_300001_SM_1000_NS12placeholders2_3E)
_ZN34_INTERNAL_a551b4bc_4_k_cu_bdeb19c66thrust24THRUST_300001_SM_1000_NS12placeholders2_3E:
	.zero		1
	.type		_ZN34_INTERNAL_a551b4bc_4_k_cu_bdeb19c64cuda3std3__45__cpo6cbeginE,@object
	.size		_ZN34_INTERNAL_a551b4bc_4_k_cu_bdeb19c64cuda3std3__45__cpo6cbeginE,(_ZN34_INTERNAL_a551b4bc_4_k_cu_bdeb19c64cuda3std6ranges3__45__cpo6cbeginE - _ZN34_INTERNAL_a551b4bc_4_k_cu_bdeb19c64cuda3std3__45__cpo6cbeginE)
_ZN34_INTERNAL_a551b4bc_4_k_cu_bdeb19c64cuda3std3__45__cpo6cbeginE:
	.zero		1
	.type		_ZN34_INTERNAL_a551b4bc_4_k_cu_bdeb19c64cuda3std6ranges3__45__cpo6cbeginE,@object
	.size		_ZN34_INTERNAL_a551b4bc_4_k_cu_bdeb19c64cuda3std6ranges3__45__cpo6cbeginE,(_ZN34_INTERNAL_a551b4bc_4_k_cu_bdeb19c66thrust24THRUST_300001_SM_1000_NS12placeholders2_7E - _ZN34_INTERNAL_a551b4bc_4_k_cu_bdeb19c64cuda3std6ranges3__45__cpo6cbeginE)
_ZN34_INTERNAL_a551b4bc_4_k_cu_bdeb19c64cuda3std6ranges3__45__cpo6cbeginE:
	.zero		1
	.type		_ZN34_INTERNAL_a551b4bc_4_k_cu_bdeb19c66thrust24THRUST_300001_SM_1000_NS12placeholders2_7E,@object
	.size		_ZN34_INTERNAL_a551b4bc_4_k_cu_bdeb19c66thrust24THRUST_300001_SM_1000_NS12placeholders2_7E,(_ZN34_INTERNAL_a551b4bc_4_k_cu_bdeb19c64cuda3std3__45__cpo7crbeginE - _ZN34_INTERNAL_a551b4bc_4_k_cu_bdeb19c66thrust24THRUST_300001_SM_1000_NS12placeholders2_7E)
_ZN34_INTERNAL_a551b4bc_4_k_cu_bdeb19c66thrust24THRUST_300001_SM_1000_NS12placeholders2_7E:
	.zero		1
	.type		_ZN34_INTERNAL_a551b4bc_4_k_cu_bdeb19c64cuda3std3__45__cpo7crbeginE,@object
	.size		_ZN34_INTERNAL_a551b4bc_4_k_cu_bdeb19c64cuda3std3__45__cpo7crbeginE,(_ZN34_INTERNAL_a551b4bc_4_k_cu_bdeb19c64cuda3std6ranges3__45__cpo4nextE - _ZN34_INTERNAL_a551b4bc_4_k_cu_bdeb19c64cuda3std3__45__cpo7crbeginE)
_ZN34_INTERNAL_a551b4bc_4_k_cu_bdeb19c64cuda3std3__45__cpo7crbeginE:
	.zero		1
	.type		_ZN34_INTERNAL_a551b4bc_4_k_cu_bdeb19c64cuda3std6ranges3__45__cpo4nextE,@object
	.size		_ZN34_INTERNAL_a551b4bc_4_k_cu_bdeb19c64cuda3std6ranges3__45__cpo4nextE,(_ZN34_INTERNAL_a551b4bc_4_k_cu_bdeb19c64cuda3std6ranges3__45__cpo4swapE - _ZN34_INTERNAL_a551b4bc_4_k_cu_bdeb19c64cuda3std6ranges3__45__cpo4nextE)
_ZN34_INTERNAL_a551b4bc_4_k_cu_bdeb19c64cuda3std6ranges3__45__cpo4nextE:
	.zero		1
	.type		_ZN34_INTERNAL_a551b4bc_4_k_cu_bdeb19c64cuda3std6ranges3__45__cpo4swapE,@object
	.size		_ZN34_INTERNAL_a551b4bc_4_k_cu_bdeb19c64cuda3std6ranges3__45__cpo4swapE,(_ZN34_INTERNAL_a551b4bc_4_k_cu_bdeb19c66thrust24THRUST_300001_SM_1000_NS8cuda_cub10par_nosyncE - _ZN34_INTERNAL_a551b4bc_4_k_cu_bdeb19c64cuda3std6ranges3__45__cpo4swapE)
_ZN34_INTERNAL_a551b4bc_4_k_cu_bdeb19c64cuda3std6ranges3__45__cpo4swapE:
	.zero		1
	.type		_ZN34_INTERNAL_a551b4bc_4_k_cu_bdeb19c66thrust24THRUST_300001_SM_1000_NS8cuda_cub10par_nosyncE,@object
	.size		_ZN34_INTERNAL_a551b4bc_4_k_cu_bdeb19c66thrust24THRUST_300001_SM_1000_NS8cuda_cub10par_nosyncE,(_ZN34_INTERNAL_a551b4bc_4_k_cu_bdeb19c66thrust24THRUST_300001_SM_1000_NS12placeholders2_9E - _ZN34_INTERNAL_a551b4bc_4_k_cu_bdeb19c66thrust24THRUST_300001_SM_1000_NS8cuda_cub10par_nosyncE)
_ZN34_INTERNAL_a551b4bc_4_k_cu_bdeb19c66thrust24THRUST_300001_SM_1000_NS8cuda_cub10par_nosyncE:
	.zero		1
	.type		_ZN34_INTERNAL_a551b4bc_4_k_cu_bdeb19c66thrust24THRUST_300001_SM_1000_NS12placeholders2_9E,@object
	.size		_ZN34_INTERNAL_a551b4bc_4_k_cu_bdeb19c66thrust24THRUST_300001_SM_1000_NS12placeholders2_9E,(_ZN34_INTERNAL_a551b4bc_4_k_cu_bdeb19c64cuda3std3__436_GLOBAL__N__a551b4bc_4_k_cu_bdeb19c66ignoreE - _ZN34_INTERNAL_a551b4bc_4_k_cu_bdeb19c66thrust24THRUST_300001_SM_1000_NS12placeholders2_9E)
_ZN34_INTERNAL_a551b4bc_4_k_cu_bdeb19c66thrust24THRUST_300001_SM_1000_NS12placeholders2_9E:
	.zero		1
	.type		_ZN34_INTERNAL_a551b4bc_4_k_cu_bdeb19c64cuda3std3__436_GLOBAL__N__a551b4bc_4_k_cu_bdeb19c66ignoreE,@object
	.size		_ZN34_INTERNAL_a551b4bc_4_k_cu_bdeb19c64cuda3std3__436_GLOBAL__N__a551b4bc_4_k_cu_bdeb19c66ignoreE,(_ZN34_INTERNAL_a551b4bc_4_k_cu_bdeb19c64cuda3std6ranges3__45__cpo4dataE - _ZN34_INTERNAL_a551b4bc_4_k_cu_bdeb19c64cuda3std3__436_GLOBAL__N__a551b4bc_4_k_cu_bdeb19c66ignoreE)
_ZN34_INTERNAL_a551b4bc_4_k_cu_bdeb19c64cuda3std3__436_GLOBAL__N__a551b4bc_4_k_cu_bdeb19c66ignoreE:
	.zero		1
	.type		_ZN34_INTERNAL_a551b4bc_4_k_cu_bdeb19c64cuda3std6ranges3__45__cpo4dataE,@object
	.size		_ZN34_INTERNAL_a551b4bc_4_k_cu_bdeb19c64cuda3std6ranges3__45__cpo4dataE,(_ZN34_INTERNAL_a551b4bc_4_k_cu_bdeb19c66thrust24THRUST_300001_SM_1000_NS12placeholders2_1E - _ZN34_INTERNAL_a551b4bc_4_k_cu_bdeb19c64cuda3std6ranges3__45__cpo4dataE)
_ZN34_INTERNAL_a551b4bc_4_k_cu_bdeb19c64cuda3std6ranges3__45__cpo4dataE:
	.zero		1
	.type		_ZN34_INTERNAL_a551b4bc_4_k_cu_bdeb19c66thrust24THRUST_300001_SM_1000_NS12placeholders2_1E,@object
	.size		_ZN34_INTERNAL_a551b4bc_4_k_cu_bdeb19c66thrust24THRUST_300001_SM_1000_NS12placeholders2_1E,(_ZN34_INTERNAL_a551b4bc_4_k_cu_bdeb19c64cuda3std3__45__cpo5beginE - _ZN34_INTERNAL_a551b4bc_4_k_cu_bdeb19c66thrust24THRUST_300001_SM_1000_NS12placeholders2_1E)
_ZN34_INTERNAL_a551b4bc_4_k_cu_bdeb19c66thrust24THRUST_300001_SM_1000_NS12placeholders2_1E:
	.zero		1
	.type		_ZN34_INTERNAL_a551b4bc_4_k_cu_bdeb19c64cuda3std3__45__cpo5beginE,@object
	.size		_ZN34_INTERNAL_a551b4bc_4_k_cu_bdeb19c64cuda3std3__45__cpo5beginE,(_ZN34_INTERNAL_a551b4bc_4_k_cu_bdeb19c64cuda3std6ranges3__45__cpo5beginE - _ZN34_INTERNAL_a551b4bc_4_k_cu_bdeb19c64cuda3std3__45__cpo5beginE)
_ZN34_INTERNAL_a551b4bc_4_k_cu_bdeb19c64cuda3std3__45__cpo5beginE:
	.zero		1
	.type		_ZN34_INTERNAL_a551b4bc_4_k_cu_bdeb19c64cuda3std6ranges3__45__cpo5beginE,@object
	.size		_ZN34_INTERNAL_a551b4bc_4_k_cu_bdeb19c64cuda3std6ranges3__45__cpo5beginE,(_ZN34_INTERNAL_a551b4bc_4_k_cu_bdeb19c66thrust24THRUST_300001_SM_1000_NS12placeholders2_5E - _ZN34_INTERNAL_a551b4bc_4_k_cu_bdeb19c64cuda3std6ranges3__45__cpo5beginE)
_ZN34_INTERNAL_a551b4bc_4_k_cu_bdeb19c64cuda3std6ranges3__45__cpo5beginE:
	.zero		1
	.type		_ZN34_INTERNAL_a551b4bc_4_k_cu_bdeb19c66thrust24THRUST_300001_SM_1000_NS12placeholders2_5E,@object
	.size		_ZN34_INTERNAL_a551b4bc_4_k_cu_bdeb19c66thrust24THRUST_300001_SM_1000_NS12placeholders2_5E,(_ZN34_INTERNAL_a551b4bc_4_k_cu_bdeb19c64cuda3std3__45__cpo6rbeginE - _ZN34_INTERNAL_a551b4bc_4_k_cu_bdeb19c66thrust24THRUST_300001_SM_1000_NS12placeholders2_5E)
_ZN34_INTERNAL_a551b4bc_4_k_cu_bdeb19c66thrust24THRUST_300001_SM_1000_NS12placeholders2_5E:
	.zero		1
	.type		_ZN34_INTERNAL_a551b4bc_4_k_cu_bdeb19c64cuda3std3__45__cpo6rbeginE,@object
	.size		_ZN34_INTERNAL_a551b4bc_4_k_cu_bdeb19c64cuda3std3__45__cpo6rbeginE,(_ZN34_INTERNAL_a551b4bc_4_k_cu_bdeb19c64cuda3std6ranges3__45__cpo7advanceE - _ZN34_INTERNAL_a551b4bc_4_k_cu_bdeb19c64cuda3std3__45__cpo6rbeginE)
_ZN34_INTERNAL_a551b4bc_4_k_cu_bdeb19c64cuda3std3__45__cpo6rbeginE:
	.zero		1
	.type		_ZN34_INTERNAL_a551b4bc_4_k_cu_bdeb19c64cuda3std6ranges3__45__cpo7advanceE,@object
	.size		_ZN34_INTERNAL_a551b4bc_4_k_cu_bdeb19c64cuda3std6ranges3__45__cpo7advanceE,(_ZN34_INTERNAL_a551b4bc_4_k_cu_bdeb19c64cuda3std3__47nulloptE - _ZN34_INTERNAL_a551b4bc_4_k_cu_bdeb19c64cuda3std6ranges3__45__cpo7advanceE)
_ZN34_INTERNAL_a551b4bc_4_k_cu_bdeb19c64cuda3std6ranges3__45__cpo7advanceE:
	.zero		1
	.type		_ZN34_INTERNAL_a551b4bc_4_k_cu_bdeb19c64cuda3std3__47nulloptE,@object
	.size		_ZN34_INTERNAL_a551b4bc_4_k_cu_bdeb19c64cuda3std3__47nulloptE,(_ZN34_INTERNAL_a551b4bc_4_k_cu_bdeb19c64cuda3std6ranges3__45__cpo8distanceE - _ZN34_INTERNAL_a551b4bc_4_k_cu_bdeb19c64cuda3std3__47nulloptE)
_ZN34_INTERNAL_a551b4bc_4_k_cu_bdeb19c64cuda3std3__47nulloptE:
	.zero		1
	.type		_ZN34_INTERNAL_a551b4bc_4_k_cu_bdeb19c64cuda3std6ranges3__45__cpo8distanceE,@object
	.size		_ZN34_INTERNAL_a551b4bc_4_k_cu_bdeb19c64cuda3std6ranges3__45__cpo8distanceE,(_ZN34_INTERNAL_a551b4bc_4_k_cu_bdeb19c66thrust24THRUST_300001_SM_1000_NS12placeholders3_10E - _ZN34_INTERNAL_a551b4bc_4_k_cu_bdeb19c64cuda3std6ranges3__45__cpo8distanceE)
_ZN34_INTERNAL_a551b4bc_4_k_cu_bdeb19c64cuda3std6ranges3__45__cpo8distanceE:
	.zero		1
	.type		_ZN34_INTERNAL_a551b4bc_4_k_cu_bdeb19c66thrust24THRUST_300001_SM_1000_NS12placeholders3_10E,@object
	.size		_ZN34_INTERNAL_a551b4bc_4_k_cu_bdeb19c66thrust24THRUST_300001_SM_1000_NS12placeholders3_10E,(_ZN34_INTERNAL_a551b4bc_4_k_cu_bdeb19c64cuda3std3__419piecewise_constructE - _ZN34_INTERNAL_a551b4bc_4_k_cu_bdeb19c66thrust24THRUST_300001_SM_1000_NS12placeholders3_10E)
_ZN34_INTERNAL_a551b4bc_4_k_cu_bdeb19c66thrust24THRUST_300001_SM_1000_NS12placeholders3_10E:
	.zero		1
	.type		_ZN34_INTERNAL_a551b4bc_4_k_cu_bdeb19c64cuda3std3__419piecewise_constructE,@object
	.size		_ZN34_INTERNAL_a551b4bc_4_k_cu_bdeb19c64cuda3std3__419piecewise_constructE,(_ZN34_INTERNAL_a551b4bc_4_k_cu_bdeb19c64cuda3std6ranges3__45__cpo5cdataE - _ZN34_INTERNAL_a551b4bc_4_k_cu_bdeb19c64cuda3std3__419piecewise_constructE)
_ZN34_INTERNAL_a551b4bc_4_k_cu_bdeb19c64cuda3std3__419piecewise_constructE:
	.zero		1
	.type		_ZN34_INTERNAL_a551b4bc_4_k_cu_bdeb19c64cuda3std6ranges3__45__cpo5cdataE,@object
	.size		_ZN34_INTERNAL_a551b4bc_4_k_cu_bdeb19c64cuda3std6ranges3__45__cpo5cdataE,(_ZN34_INTERNAL_a551b4bc_4_k_cu_bdeb19c66thrust24THRUST_300001_SM_1000_NS12placeholders2_2E - _ZN34_INTERNAL_a551b4bc_4_k_cu_bdeb19c64cuda3std6ranges3__45__cpo5cdataE)
_ZN34_INTERNAL_a551b4bc_4_k_cu_bdeb19c64cuda3std6ranges3__45__cpo5cdataE:
	.zero		1
	.type		_ZN34_INTERNAL_a551b4bc_4_k_cu_bdeb19c66thrust24THRUST_300001_SM_1000_NS12placeholders2_2E,@object
	.size		_ZN34_INTERNAL_a551b4bc_4_k_cu_bdeb19c66thrust24THRUST_300001_SM_1000_NS12placeholders2_2E,(_ZN34_INTERNAL_a551b4bc_4_k_cu_bdeb19c64cuda3std3__45__cpo3endE - _ZN34_INTERNAL_a551b4bc_4_k_cu_bdeb19c66thrust24THRUST_300001_SM_1000_NS12placeholders2_2E)
_ZN34_INTERNAL_a551b4bc_4_k_cu_bdeb19c66thrust24THRUST_300001_SM_1000_NS12placeholders2_2E:
	.zero		1
	.type		_ZN34_INTERNAL_a551b4bc_4_k_cu_bdeb19c64cuda3std3__45__cpo3endE,@object
	.size		_ZN34_INTERNAL_a551b4bc_4_k_cu_bdeb19c64cuda3std3__45__cpo3endE,(_ZN34_INTERNAL_a551b4bc_4_k_cu_bdeb19c64cuda3std6ranges3__45__cpo3endE - _ZN34_INTERNAL_a551b4bc_4_k_cu_bdeb19c64cuda3std3__45__cpo3endE)
_ZN34_INTERNAL_a551b4bc_4_k_cu_bdeb19c64cuda3std3__45__cpo3endE:
	.zero		1
	.type		_ZN34_INTERNAL_a551b4bc_4_k_cu_bdeb19c64cuda3std6ranges3__45__cpo3endE,@object
	.size		_ZN34_INTERNAL_a551b4bc_4_k_cu_bdeb19c64cuda3std6ranges3__45__cpo3endE,(_ZN34_INTERNAL_a551b4bc_4_k_cu_bdeb19c66thrust24THRUST_300001_SM_1000_NS12placeholders2_6E - _ZN34_INTERNAL_a551b4bc_4_k_cu_bdeb19c64cuda3std6ranges3__45__cpo3endE)
_ZN34_INTERNAL_a551b4bc_4_k_cu_bdeb19c64cuda3std6ranges3__45__cpo3endE:
	.zero		1
	.type		_ZN34_INTERNAL_a551b4bc_4_k_cu_bdeb19c66thrust24THRUST_300001_SM_1000_NS12placeholders2_6E,@object
	.size		_ZN34_INTERNAL_a551b4bc_4_k_cu_bdeb19c66thrust24THRUST_300001_SM_1000_NS12placeholders2_6E,(_ZN34_INTERNAL_a551b4bc_4_k_cu_bdeb19c64cuda3std3__45__cpo4rendE - _ZN34_INTERNAL_a551b4bc_4_k_cu_bdeb19c66thrust24THRUST_300001_SM_1000_NS12placeholders2_6E)
_ZN34_INTERNAL_a551b4bc_4_k_cu_bdeb19c66thrust24THRUST_300001_SM_1000_NS12placeholders2_6E:
	.zero		1
	.type		_ZN34_INTERNAL_a551b4bc_4_k_cu_bdeb19c64cuda3std3__45__cpo4rendE,@object
	.size		_ZN34_INTERNAL_a551b4bc_4_k_cu_bdeb19c64cuda3std3__45__cpo4rendE,(_ZN34_INTERNAL_a551b4bc_4_k_cu_bdeb19c64cuda3std6ranges3__45__cpo9iter_swapE - _ZN34_INTERNAL_a551b4bc_4_k_cu_bdeb19c64cuda3std3__45__cpo4rendE)
_ZN34_INTERNAL_a551b4bc_4_k_cu_bdeb19c64cuda3std3__45__cpo4rendE:
	.zero		1
	.type		_ZN34_INTERNAL_a551b4bc_4_k_cu_bdeb19c64cuda3std6ranges3__45__cpo9iter_swapE,@object
	.size		_ZN34_INTERNAL_a551b4bc_4_k_cu_bdeb19c64cuda3std6ranges3__45__cpo9iter_swapE,(_ZN34_INTERNAL_a551b4bc_4_k_cu_bdeb19c64cuda3std3__48unexpectE - _ZN34_INTERNAL_a551b4bc_4_k_cu_bdeb19c64cuda3std6ranges3__45__cpo9iter_swapE)
_ZN34_INTERNAL_a551b4bc_4_k_cu_bdeb19c64cuda3std6ranges3__45__cpo9iter_swapE:
	.zero		1
	.type		_ZN34_INTERNAL_a551b4bc_4_k_cu_bdeb19c64cuda3std3__48unexpectE,@object
	.size		_ZN34_INTERNAL_a551b4bc_4_k_cu_bdeb19c64cuda3std3__48unexpectE,(_ZN34_INTERNAL_a551b4bc_4_k_cu_bdeb19c66thrust24THRUST_300001_SM_1000_NS8cuda_cub3parE - _ZN34_INTERNAL_a551b4bc_4_k_cu_bdeb19c64cuda3std3__48unexpectE)
_ZN34_INTERNAL_a551b4bc_4_k_cu_bdeb19c64cuda3std3__48unexpectE:
	.zero		1
	.type		_ZN34_INTERNAL_a551b4bc_4_k_cu_bdeb19c66thrust24THRUST_300001_SM_1000_NS8cuda_cub3parE,@object
	.size		_ZN34_INTERNAL_a551b4bc_4_k_cu_bdeb19c66thrust24THRUST_300001_SM_1000_NS8cuda_cub3parE,(_ZN34_INTERNAL_a551b4bc_4_k_cu_bdeb19c66thrust24THRUST_300001_SM_1000_NS12placeholders2_4E - _ZN34_INTERNAL_a551b4bc_4_k_cu_bdeb19c66thrust24THRUST_300001_SM_1000_NS8cuda_cub3parE)
_ZN34_INTERNAL_a551b4bc_4_k_cu_bdeb19c66thrust24THRUST_300001_SM_1000_NS8cuda_cub3parE:
	.zero		1
	.type		_ZN34_INTERNAL_a551b4bc_4_k_cu_bdeb19c66thrust24THRUST_300001_SM_1000_NS12placeholders2_4E,@object
	.size		_ZN34_INTERNAL_a551b4bc_4_k_cu_bdeb19c66thrust24THRUST_300001_SM_1000_NS12placeholders2_4E,(_ZN34_INTERNAL_a551b4bc_4_k_cu_bdeb19c64cuda3std3__45__cpo4cendE - _ZN34_INTERNAL_a551b4bc_4_k_cu_bdeb19c66thrust24THRUST_300001_SM_1000_NS12placeholders2_4E)
_ZN34_INTERNAL_a551b4bc_4_k_cu_bdeb19c66thrust24THRUST_300001_SM_1000_NS12placeholders2_4E:
	.zero		1
	.type		_ZN34_INTERNAL_a551b4bc_4_k_cu_bdeb19c64cuda3std3__45__cpo4cendE,@object
	.size		_ZN34_INTERNAL_a551b4bc_4_k_cu_bdeb19c64cuda3std3__45__cpo4cendE,(_ZN34_INTERNAL_a551b4bc_4_k_cu_bdeb19c64cuda3std6ranges3__45__cpo4cendE - _ZN34_INTERNAL_a551b4bc_4_k_cu_bdeb19c64cuda3std3__45__cpo4cendE)
_ZN34_INTERNAL_a551b4bc_4_k_cu_bdeb19c64cuda3std3__45__cpo4cendE:
	.zero		1
	.type		_ZN34_INTERNAL_a551b4bc_4_k_cu_bdeb19c64cuda3std6ranges3__45__cpo4cendE,@object
	.size		_ZN34_INTERNAL_a551b4bc_4_k_cu_bdeb19c64cuda3std6ranges3__45__cpo4cendE,(_ZN34_INTERNAL_a551b4bc_4_k_cu_bdeb19c64cuda3std3__420unreachable_sentinelE - _ZN34_INTERNAL_a551b4bc_4_k_cu_bdeb19c64cuda3std6ranges3__45__cpo4cendE)
_ZN34_INTERNAL_a551b4bc_4_k_cu_bdeb19c64cuda3std6ranges3__45__cpo4cendE:
	.zero		1
	.type		_ZN34_INTERNAL_a551b4bc_4_k_cu_bdeb19c64cuda3std3__420unreachable_sentinelE,@object
	.size		_ZN34_INTERNAL_a551b4bc_4_k_cu_bdeb19c64cuda3std3__420unreachable_sentinelE,(_ZN34_INTERNAL_a551b4bc_4_k_cu_bdeb19c64cuda3std6ranges3__45__cpo5ssizeE - _ZN34_INTERNAL_a551b4bc_4_k_cu_bdeb19c64cuda3std3__420unreachable_sentinelE)
_ZN34_INTERNAL_a551b4bc_4_k_cu_bdeb19c64cuda3std3__420unreachable_sentinelE:
	.zero		1
	.type		_ZN34_INTERNAL_a551b4bc_4_k_cu_bdeb19c64cuda3std6ranges3__45__cpo5ssizeE,@object
	.size		_ZN34_INTERNAL_a551b4bc_4_k_cu_bdeb19c64cuda3std6ranges3__45__cpo5ssizeE,(_ZN34_INTERNAL_a551b4bc_4_k_cu_bdeb19c66thrust24THRUST_300001_SM_1000_NS12placeholders2_8E - _ZN34_INTERNAL_a551b4bc_4_k_cu_bdeb19c64cuda3std6ranges3__45__cpo5ssizeE)
_ZN34_INTERNAL_a551b4bc_4_k_cu_bdeb19c64cuda3std6ranges3__45__cpo5ssizeE:
	.zero		1
	.type		_ZN34_INTERNAL_a551b4bc_4_k_cu_bdeb19c66thrust24THRUST_300001_SM_1000_NS12placeholders2_8E,@object
	.size		_ZN34_INTERNAL_a551b4bc_4_k_cu_bdeb19c66thrust24THRUST_300001_SM_1000_NS12placeholders2_8E,(_ZN34_INTERNAL_a551b4bc_4_k_cu_bdeb19c64cuda3std3__45__cpo5crendE - _ZN34_INTERNAL_a551b4bc_4_k_cu_bdeb19c66thrust24THRUST_300001_SM_1000_NS12placeholders2_8E)
_ZN34_INTERNAL_a551b4bc_4_k_cu_bdeb19c66thrust24THRUST_300001_SM_1000_NS12placeholders2_8E:
	.zero		1
	.type		_ZN34_INTERNAL_a551b4bc_4_k_cu_bdeb19c64cuda3std3__45__cpo5crendE,@object
	.size		_ZN34_INTERNAL_a551b4bc_4_k_cu_bdeb19c64cuda3std3__45__cpo5crendE,(_ZN34_INTERNAL_a551b4bc_4_k_cu_bdeb19c64cuda3std6ranges3__45__cpo4prevE - _ZN34_INTERNAL_a551b4bc_4_k_cu_bdeb19c64cuda3std3__45__cpo5crendE)
_ZN34_INTERNAL_a551b4bc_4_k_cu_bdeb19c64cuda3std3__45__cpo5crendE:
	.zero		1
	.type		_ZN34_INTERNAL_a551b4bc_4_k_cu_bdeb19c64cuda3std6ranges3__45__cpo4prevE,@object
	.size		_ZN34_INTERNAL_a551b4bc_4_k_cu_bdeb19c64cuda3std6ranges3__45__cpo4prevE,(_ZN34_INTERNAL_a551b4bc_4_k_cu_bdeb19c64cuda3std6ranges3__45__cpo9iter_moveE - _ZN34_INTERNAL_a551b4bc_4_k_cu_bdeb19c64cuda3std6ranges3__45__cpo4prevE)
_ZN34_INTERNAL_a551b4bc_4_k_cu_bdeb19c64cuda3std6ranges3__45__cpo4prevE:
	.zero		1
	.type		_ZN34_INTERNAL_a551b4bc_4_k_cu_bdeb19c64cuda3std6ranges3__45__cpo9iter_moveE,@object
	.size		_ZN34_INTERNAL_a551b4bc_4_k_cu_bdeb19c64cuda3std6ranges3__45__cpo9iter_moveE,(_ZN34_INTERNAL_a551b4bc_4_k_cu_bdeb19c66thrust24THRUST_300001_SM_1000_NS6system6detail10sequential3seqE - _ZN34_INTERNAL_a551b4bc_4_k_cu_bdeb19c64cuda3std6ranges3__45__cpo9iter_moveE)
_ZN34_INTERNAL_a551b4bc_4_k_cu_bdeb19c64cuda3std6ranges3__45__cpo9iter_moveE:
	.zero		1
	.type		_ZN34_INTERNAL_a551b4bc_4_k_cu_bdeb19c66thrust24THRUST_300001_SM_1000_NS6system6detail10sequential3seqE,@object
	.size		_ZN34_INTERNAL_a551b4bc_4_k_cu_bdeb19c66thrust24THRUST_300001_SM_1000_NS6system6detail10sequential3seqE,(.L_31 - _ZN34_INTERNAL_a551b4bc_4_k_cu_bdeb19c66thrust24THRUST_300001_SM_1000_NS6system6detail10sequential3seqE)
_ZN34_INTERNAL_a551b4bc_4_k_cu_bdeb19c66thrust24THRUST_300001_SM_1000_NS6system6detail10sequential3seqE:
	.zero		1
.L_31:


//--------------------- .nv.shared._ZN3cub18CUB_300001_SM_10006detail4scan16DeviceScanKernelINS2_10policy_hubIiiimN4cuda3std3__44plusIvEEE10Policy1000EN6thrust24THRUST_300001_SM_1000_NS10device_ptrIiEESF_NS0_13ScanTileStateIiLb1EEES9_NS1_10InputValueIiPiEEmiLb0EiEEvT0_T1_T2_iT3_T4_T5_ --------------------------
	.section	.nv.shared._ZN3cub18CUB_300001_SM_10006detail4scan16DeviceScanKernelINS2_10policy_hubIiiimN4cuda3std3__44plusIvEEE10Policy1000EN6thrust24THRUST_300001_SM_1000_NS10device_ptrIiEESF_NS0_13ScanTileStateIiLb1EEES9_NS1_10InputValueIiPiEEmiLb0EiEEvT0_T1_T2_iT3_T4_T5_,"aw",@nobits
	.sectionflags	@""
	.align	16
.nv.shared._ZN3cub18CUB_300001_SM_10006detail4scan16DeviceScanKernelINS2_10policy_hubIiiimN4cuda3std3__44plusIvEEE10Policy1000EN6thrust24THRUST_300001_SM_1000_NS10device_ptrIiEESF_NS0_13ScanTileStateIiLb1EEES9_NS1_10InputValueIiPiEEmiLb0EiEEvT0_T1_T2_iT3_T4_T5_:
	.zero		32656


//--------------------- .nv.shared._ZN3cub18CUB_300001_SM_10006detail4scan16DeviceScanKernelINS2_10policy_hubIiiijN4cuda3std3__44plusIvEEE10Policy1000EN6thrust24THRUST_300001_SM_1000_NS10device_ptrIiEESF_NS0_13ScanTileStateIiLb1EEES9_NS1_10InputValueIiPiEEjiLb0EiEEvT0_T1_T2_iT3_T4_T5_ --------------------------
	.section	.nv.shared._ZN3cub18CUB_300001_SM_10006detail4scan16DeviceScanKernelINS2_10policy_hubIiiijN4cuda3std3__44plusIvEEE10Policy1000EN6thrust24THRUST_300001_SM_1000_NS10device_ptrIiEESF_NS0_13ScanTileStateIiLb1EEES9_NS1_10InputValueIiPiEEjiLb0EiEEvT0_T1_T2_iT3_T4_T5_,"aw",@nobits
	.sectionflags	@""
	.align	16
.nv.shared._ZN3cub18CUB_300001_SM_10006detail4scan16DeviceScanKernelINS2_10policy_hubIiiijN4cuda3std3__44plusIvEEE10Policy1000EN6thrust24THRUST_300001_SM_1000_NS10device_ptrIiEESF_NS0_13ScanTileStateIiLb1EEES9_NS1_10InputValueIiPiEEjiLb0EiEEvT0_T1_T2_iT3_T4_T5_:
	.zero		34832


//--------------------- .nv.shared._ZN3cub18CUB_300001_SM_10006detail4scan20DeviceScanInitKernelINS0_13ScanTileStateIiLb1EEEEEvT_i --------------------------
	.section	.nv.shared._ZN3cub18CUB_300001_SM_10006detail4scan20DeviceScanInitKernelINS0_13ScanTileStateIiLb1EEEEEvT_i,"aw",@nobits
	.sectionflags	@""
	.align	16
	.zero		1024


//--------------------- .nv.shared._ZN3cub18CUB_300001_SM_10006detail11EmptyKernelIvEEvv --------------------------
	.section	.nv.shared._ZN3cub18CUB_300001_SM_10006detail11EmptyKernelIvEEvv,"aw",@nobits
	.sectionflags	@""
	.align	16
	.zero		1024


//--------------------- .nv.shared._Z21exclusive_scan_kernelPiS_i --------------------------
	.section	.nv.shared._Z21exclusive_scan_kernelPiS_i,"aw",@nobits
	.sectionflags	@""
	.align	16
	.zero		1024


//--------------------- .nv.constant0._ZN3cub18CUB_300001_SM_10006detail4scan16DeviceScanKernelINS2_10policy_hubIiiijN4cuda3std3__44plusIvEEE10Policy1000EPiSC_NS0_13ScanTileStateIiLb1EEES9_NS1_10InputValueIiSC_EEjiLb0EiEEvT0_T1_T2_iT3_T4_T5_ --------------------------
	.section	.nv.constant0._ZN3cub18CUB_300001_SM_10006detail4scan16DeviceScanKernelINS2_10policy_hubIiiijN4cuda3std3__44plusIvEEE10Policy1000EPiSC_NS0_13ScanTileStateIiLb1EEES9_NS1_10InputValueIiSC_EEjiLb0EiEEvT0_T1_T2_iT3_T4_T5_,"a",@progbits
	.sectionflags	@""
	.align	4
.nv.constant0._ZN3cub18CUB_300001_SM_10006detail4scan16DeviceScanKernelINS2_10policy_hubIiiijN4cuda3std3__44plusIvEEE10Policy1000EPiSC_NS0_13ScanTileStateIiLb1EEES9_NS1_10InputValueIiSC_EEjiLb0EiEEvT0_T1_T2_iT3_T4_T5_:
	.zero		948


//--------------------- .nv.constant0._ZN3cub18CUB_300001_SM_10006detail4scan16DeviceScanKernelINS2_10policy_hubIiiimN4cuda3std3__44plusIvEEE10Policy1000EN6thrust24THRUST_300001_SM_1000_NS10device_ptrIiEESF_NS0_13ScanTileStateIiLb1EEES9_NS1_10InputValueIiPiEEmiLb0EiEEvT0_T1_T2_iT3_T4_T5_ --------------------------
	.section	.nv.constant0._ZN3cub18CUB_300001_SM_10006detail4scan16DeviceScanKernelINS2_10policy_hubIiiimN4cuda3std3__44plusIvEEE10Policy1000EN6thrust24THRUST_300001_SM_1000_NS10device_ptrIiEESF_NS0_13ScanTileStateIiLb1EEES9_NS1_10InputValueIiPiEEmiLb0EiEEvT0_T1_T2_iT3_T4_T5_,"a",@progbits
	.sectionflags	@""
	.align	4
.nv.constant0._ZN3cub18CUB_300001_SM_10006detail4scan16DeviceScanKernelINS2_10policy_hubIiiimN4cuda3std3__44plusIvEEE10Policy1000EN6thrust24THRUST_300001_SM_1000_NS10device_ptrIiEESF_NS0_13ScanTileStateIiLb1EEES9_NS1_10InputValueIiPiEEmiLb0EiEEvT0_T1_T2_iT3_T4_T5_:
	.zero		952


//--------------------- .nv.constant0._ZN3cub18CUB_300001_SM_10006detail4scan16DeviceScanKernelINS2_10policy_hubIiiijN4cuda3std3__44plusIvEEE10Policy1000EN6thrust24THRUST_300001_SM_1000_NS10device_ptrIiEESF_NS0_13ScanTileStateIiLb1EEES9_NS1_10InputValueIiPiEEjiLb0EiEEvT0_T1_T2_iT3_T4_T5_ --------------------------
	.section	.nv.constant0._ZN3cub18CUB_300001_SM_10006detail4scan16DeviceScanKernelINS2_10policy_hubIiiijN4cuda3std3__44plusIvEEE10Policy1000EN6thrust24THRUST_300001_SM_1000_NS10device_ptrIiEESF_NS0_13ScanTileStateIiLb1EEES9_NS1_10InputValueIiPiEEjiLb0EiEEvT0_T1_T2_iT3_T4_T5_,"a",@progbits
	.sectionflags	@""
	.align	4
.nv.constant0._ZN3cub18CUB_300001_SM_10006detail4scan16DeviceScanKernelINS2_10policy_hubIiiijN4cuda3std3__44plusIvEEE10Policy1000EN6thrust24THRUST_300001_SM_1000_NS10device_ptrIiEESF_NS0_13ScanTileStateIiLb1EEES9_NS1_10InputValueIiPiEEjiLb0EiEEvT0_T1_T2_iT3_T4_T5_:
	.zero		948


//--------------------- .nv.constant0._ZN3cub18CUB_300001_SM_10006detail4scan20DeviceScanInitKernelINS0_13ScanTileStateIiLb1EEEEEvT_i --------------------------
	.section	.nv.constant0._ZN3cub18CUB_300001_SM_10006detail4scan20DeviceScanInitKernelINS0_13ScanTileStateIiLb1EEEEEvT_i,"a",@progbits
	.sectionflags	@""
	.align	4
.nv.constant0._ZN3cub18CUB_300001_SM_10006detail4scan20DeviceScanInitKernelINS0_13ScanTileStateIiLb1EEEEEvT_i:
	.zero		908


//--------------------- .nv.constant0._ZN3cub18CUB_300001_SM_10006detail11EmptyKernelIvEEvv --------------------------
	.section	.nv.constant0._ZN3cub18CUB_300001_SM_10006detail11EmptyKernelIvEEvv,"a",@progbits
	.sectionflags	@""
	.align	4
.nv.constant0._ZN3cub18CUB_300001_SM_10006detail11EmptyKernelIvEEvv:
	.zero		896


//--------------------- .nv.constant0._Z21exclusive_scan_kernelPiS_i --------------------------
	.section	.nv.constant0._Z21exclusive_scan_kernelPiS_i,"a",@progbits
	.sectionflags	@""
	.align	4
.nv.constant0._Z21exclusive_scan_kernelPiS_i:
	.zero		916


//--------------------- SYMBOLS --------------------------

	.type		.nv.reservedSmem.offset0,@object
	.size		.nv.reservedSmem.offset0,0x4
	.type		.nv.reservedSmem.cap,@object
	.size		.nv.reservedSmem.cap,0x4
